// auto-generated by cutlass_sweep.conv — config: {"arch": "sm_100", "cluster_m": 2, "cluster_n": 1, "conv_kind": "dgrad", "dtype": "tf32", "ndim": 3, "tile_k": 64, "tile_m": 256, "tile_n": 128}
#include "cutlass/cutlass.h"
#include "cute/tensor.hpp"
#include "cutlass/kernel_hardware_info.hpp"
#include "cutlass/conv/convolution.h"
#include "cutlass/conv/dispatch_policy.hpp"
#include "cutlass/conv/collective/collective_builder.hpp"
#include "cutlass/conv/kernel/conv_universal.hpp"
#include "cutlass/conv/device/conv_universal_adapter.hpp"
#include "cutlass/epilogue/collective/collective_builder.hpp"

using namespace cute;
using Elem = cutlass::tfloat32_t;
using Acc  = float;
using LayoutAB = cutlass::layout::TensorNDHWC;
using LayoutC  = cutlass::layout::TensorNDHWC;
constexpr auto ConvOp = cutlass::conv::Operator::kDgrad;
using TileShape    = Shape<_256, _128, Shape<_64>>;
using ClusterShape = Shape<_2, _1, _1>;

using CollectiveEpilogue = typename cutlass::epilogue::collective::CollectiveBuilder<
    cutlass::arch::Sm100, cutlass::arch::OpClassTensorOp,
    TileShape, ClusterShape,
    cutlass::epilogue::collective::EpilogueTileAuto,
    Acc, Acc,
    Elem, LayoutC, 128 / cutlass::sizeof_bits<Elem>::value,
    Elem, LayoutC, 128 / cutlass::sizeof_bits<Elem>::value,
    cutlass::epilogue::collective::EpilogueScheduleAuto
  >::CollectiveOp;

using CollectiveMainloop = typename cutlass::conv::collective::CollectiveBuilder<
    cutlass::arch::Sm100, cutlass::arch::OpClassTensorOp, ConvOp,
    Elem, LayoutAB, 128 / cutlass::sizeof_bits<Elem>::value,
    Elem, LayoutAB, 128 / cutlass::sizeof_bits<Elem>::value,
    Acc,
    TileShape, ClusterShape,
    cutlass::conv::collective::StageCountAutoCarveout<
        static_cast<int>(sizeof(typename CollectiveEpilogue::SharedStorage))>,
    cutlass::conv::collective::KernelScheduleAuto
  >::CollectiveOp;

using ProblemShape = cutlass::conv::ConvProblemShape<
    ConvOp, CollectiveMainloop::DispatchPolicy::NumSpatialDimensions>;
using ConvKernel = cutlass::conv::kernel::ConvUniversal<
    ProblemShape, CollectiveMainloop, CollectiveEpilogue>;
using Conv = cutlass::conv::device::ConvUniversalAdapter<ConvKernel>;

auto* _anchor = &cutlass::device_kernel<ConvKernel>;


// ===== COMPILED SASS (sm_100a) =====

	.target	sm_100a

	.elftype	@"ET_EXEC"


//--------------------- .note.nv.tkinfo           --------------------------
	.section	.note.nv.tkinfo,"",@"SHT_NOTE"
	.sectionflags	@"SHF_NOTE_NV_TKINFO"
	.tkinfo
        /*0018*/ 	.word	0x00000002
        /*0030*/ 	.string	""
        /*0030*/ 	.string	"ptxas"
        /*0030*/ 	.string	"Cuda compilation tools, release 13.0, V13.0.88"
        /*0030*/ 	.string	"Build cuda_13.0.r13.0/compiler.36424714_0"
        /*0030*/ 	.string	"-arch sm_100a -m 64 "



//--------------------- .note.nv.cuinfo           --------------------------
	.section	.note.nv.cuinfo,"",@"SHT_NOTE"
	.sectionflags	@"SHF_NOTE_NV_CUINFO"
        /*0018*/ 	.short	0x0002
        /*001a*/ 	.short	0x0064
        /*001c*/ 	.short	0x0082
	.zero		2


//--------------------- .nv.info                  --------------------------
	.section	.nv.info,"",@"SHT_CUDA_INFO"
	.align	4


	//----- nvinfo : EIATTR_REGCOUNT
	.align		4
        /*0000*/ 	.byte	0x04, 0x2f
        /*0002*/ 	.short	(.L_19 - .L_18)
	.align		4
.L_18:
        /*0004*/ 	.word	index@(_ZN7cutlass13device_kernelINS_4conv6kernel13ConvUniversalINS1_16ConvProblemShapeILNS1_8OperatorE1ELi3EEENS1_10collective14CollectiveConvINS1_47MainloopSm100TmaUmmaWarpSpecializedImplicitGemmILS5_1ELi4ELi3ELi1ELi2EN4cute5tupleIJNSA_1CILi2EEENSC_ILi1EEESE_EEEEENSB_IJNSC_ILi256EEENSC_ILi128EEENSB_IJNSC_ILi64EEEEEEEEENS_10tfloat32_tESM_NSA_8TiledMMAINSA_8MMA_AtomIJNSA_23SM100_MMA_TF32_2x1SM_SSISM_SM_fLi256ELi128ELNSA_4UMMA5MajorE0ELSR_1ELNSQ_7ScaleInE0ELSS_0EEEEEENSA_6LayoutINSB_IJSE_SE_SE_EEENSB_IJNSC_ILi0EEESX_SX_EEEEENSB_IJNSA_10UnderscoreES10_S10_EEEEENS7_6detail27Sm100ImplicitGemmTileTraitsINSA_25SM100_TMA_2SM_LOAD_IM2COLENSA_14ComposedLayoutINSA_7SwizzleILi3ELi4ELi3EEENSA_18smem_ptr_flag_bitsILi32EEENSV_INSB_IJNSC_ILi8EEENSC_ILi32EEEEEENSB_IJS1C_SE_EEEEEEEvEENS14_INSA_18SM100_TMA_2SM_LOADENS16_INS17_ILi2ELi5ELi2EEES1A_NSV_INSB_IJS1C_NSC_ILi4EEEEEENSB_IJSE_S1C_EEEEEEEvEEEENS_8epilogue10collective18CollectiveEpilogueINS1R_23Sm100TmaWarpSpecializedILi4ELi2ELi16ELb1ELb0EEEJNSB_IJSI_SI_SK_EEENSB_IJNSV_ISI_SE_EENSV_INSC_ILi16EEESE_EEEEESM_NSB_IJNSB_IJllllEEESE_SX_EEESM_S22_NS1R_6fusion15FusionCallbacksIS1V_NS23_17LinearCombinationISM_fSM_fLNS_15FloatRoundStyleE2EEES1W_S20_JEEENSA_5SM1004TMEM4LOAD26SM100_TMEM_LOAD_32dp32b16xENSA_20SM90_TMA_LOAD_IM2COLENS16_INS17_ILi2ELi4ELi3EEES1A_NSV_INSB_IJS1B_S1Y_EEENSB_IJS1Y_SE_EEEEEEENSA_39AutoVectorizingCopyWithAssumedAlignmentILi128EEENSA_21SM90_TMA_STORE_IM2COLES2I_S2K_S2K_EEEvvEEEEvNT_6ParamsE)
        /*0008*/ 	.word	0x00000080


	//----- nvinfo : EIATTR_FRAME_SIZE
	.align		4
.L_19:
        /*000c*/ 	.byte	0x04, 0x11
        /*000e*/ 	.short	(.L_21 - .L_20)
	.align		4
.L_20:
        /*0010*/ 	.word	index@($__internal_2_$__cuda_sm10x_tcgen05_guardrail_trap_unallocated_columns_being_dealloced)
        /*0014*/ 	.word	0x00000008


	//----- nvinfo : EIATTR_FRAME_SIZE
	.align		4
.L_21:
        /*0018*/ 	.byte	0x04, 0x11
        /*001a*/ 	.short	(.L_23 - .L_22)
	.align		4
.L_22:
        /*001c*/ 	.word	index@($__internal_1_$__cuda_sm10x_tcgen05_guardrail_trap_phase_invalid_during_alloc)
        /*0020*/ 	.word	0x00000008


	//----- nvinfo : EIATTR_FRAME_SIZE
	.align		4
.L_23:
        /*0024*/ 	.byte	0x04, 0x11
        /*0026*/ 	.short	(.L_25 - .L_24)
	.align		4
.L_24:
        /*0028*/ 	.word	index@($__internal_0_$__cuda_sm10x_tcgen05_guardrail_trap_col_being_dealloced_not_returned_by_alloc)
        /*002c*/ 	.word	0x00000008


	//----- nvinfo : EIATTR_FRAME_SIZE
	.align		4
.L_25:
        /*0030*/ 	.byte	0x04, 0x11
        /*0032*/ 	.short	(.L_27 - .L_26)
	.align		4
.L_26:
        /*0034*/ 	.word	index@(_ZN7cutlass13device_kernelINS_4conv6kernel13ConvUniversalINS1_16ConvProblemShapeILNS1_8OperatorE1ELi3EEENS1_10collective14CollectiveConvINS1_47MainloopSm100TmaUmmaWarpSpecializedImplicitGemmILS5_1ELi4ELi3ELi1ELi2EN4cute5tupleIJNSA_1CILi2EEENSC_ILi1EEESE_EEEEENSB_IJNSC_ILi256EEENSC_ILi128EEENSB_IJNSC_ILi64EEEEEEEEENS_10tfloat32_tESM_NSA_8TiledMMAINSA_8MMA_AtomIJNSA_23SM100_MMA_TF32_2x1SM_SSISM_SM_fLi256ELi128ELNSA_4UMMA5MajorE0ELSR_1ELNSQ_7ScaleInE0ELSS_0EEEEEENSA_6LayoutINSB_IJSE_SE_SE_EEENSB_IJNSC_ILi0EEESX_SX_EEEEENSB_IJNSA_10UnderscoreES10_S10_EEEEENS7_6detail27Sm100ImplicitGemmTileTraitsINSA_25SM100_TMA_2SM_LOAD_IM2COLENSA_14ComposedLayoutINSA_7SwizzleILi3ELi4ELi3EEENSA_18smem_ptr_flag_bitsILi32EEENSV_INSB_IJNSC_ILi8EEENSC_ILi32EEEEEENSB_IJS1C_SE_EEEEEEEvEENS14_INSA_18SM100_TMA_2SM_LOADENS16_INS17_ILi2ELi5ELi2EEES1A_NSV_INSB_IJS1C_NSC_ILi4EEEEEENSB_IJSE_S1C_EEEEEEEvEEEENS_8epilogue10collective18CollectiveEpilogueINS1R_23Sm100TmaWarpSpecializedILi4ELi2ELi16ELb1ELb0EEEJNSB_IJSI_SI_SK_EEENSB_IJNSV_ISI_SE_EENSV_INSC_ILi16EEESE_EEEEESM_NSB_IJNSB_IJllllEEESE_SX_EEESM_S22_NS1R_6fusion15FusionCallbacksIS1V_NS23_17LinearCombinationISM_fSM_fLNS_15FloatRoundStyleE2EEES1W_S20_JEEENSA_5SM1004TMEM4LOAD26SM100_TMEM_LOAD_32dp32b16xENSA_20SM90_TMA_LOAD_IM2COLENS16_INS17_ILi2ELi4ELi3EEES1A_NSV_INSB_IJS1B_S1Y_EEENSB_IJS1Y_SE_EEEEEEENSA_39AutoVectorizingCopyWithAssumedAlignmentILi128EEENSA_21SM90_TMA_STORE_IM2COLES2I_S2K_S2K_EEEvvEEEEvNT_6ParamsE)
        /*0038*/ 	.word	0x00000008


	//----- nvinfo : EIATTR_MIN_STACK_SIZE
	.align		4
.L_27:
        /*003c*/ 	.byte	0x04, 0x12
        /*003e*/ 	.short	(.L_29 - .L_28)
	.align		4
.L_28:
        /*0040*/ 	.word	index@(_ZN7cutlass13device_kernelINS_4conv6kernel13ConvUniversalINS1_16ConvProblemShapeILNS1_8OperatorE1ELi3EEENS1_10collective14CollectiveConvINS1_47MainloopSm100TmaUmmaWarpSpecializedImplicitGemmILS5_1ELi4ELi3ELi1ELi2EN4cute5tupleIJNSA_1CILi2EEENSC_ILi1EEESE_EEEEENSB_IJNSC_ILi256EEENSC_ILi128EEENSB_IJNSC_ILi64EEEEEEEEENS_10tfloat32_tESM_NSA_8TiledMMAINSA_8MMA_AtomIJNSA_23SM100_MMA_TF32_2x1SM_SSISM_SM_fLi256ELi128ELNSA_4UMMA5MajorE0ELSR_1ELNSQ_7ScaleInE0ELSS_0EEEEEENSA_6LayoutINSB_IJSE_SE_SE_EEENSB_IJNSC_ILi0EEESX_SX_EEEEENSB_IJNSA_10UnderscoreES10_S10_EEEEENS7_6detail27Sm100ImplicitGemmTileTraitsINSA_25SM100_TMA_2SM_LOAD_IM2COLENSA_14ComposedLayoutINSA_7SwizzleILi3ELi4ELi3EEENSA_18smem_ptr_flag_bitsILi32EEENSV_INSB_IJNSC_ILi8EEENSC_ILi32EEEEEENSB_IJS1C_SE_EEEEEEEvEENS14_INSA_18SM100_TMA_2SM_LOADENS16_INS17_ILi2ELi5ELi2EEES1A_NSV_INSB_IJS1C_NSC_ILi4EEEEEENSB_IJSE_S1C_EEEEEEEvEEEENS_8epilogue10collective18CollectiveEpilogueINS1R_23Sm100TmaWarpSpecializedILi4ELi2ELi16ELb1ELb0EEEJNSB_IJSI_SI_SK_EEENSB_IJNSV_ISI_SE_EENSV_INSC_ILi16EEESE_EEEEESM_NSB_IJNSB_IJllllEEESE_SX_EEESM_S22_NS1R_6fusion15FusionCallbacksIS1V_NS23_17LinearCombinationISM_fSM_fLNS_15FloatRoundStyleE2EEES1W_S20_JEEENSA_5SM1004TMEM4LOAD26SM100_TMEM_LOAD_32dp32b16xENSA_20SM90_TMA_LOAD_IM2COLENS16_INS17_ILi2ELi4ELi3EEES1A_NSV_INSB_IJS1B_S1Y_EEENSB_IJS1Y_SE_EEEEEEENSA_39AutoVectorizingCopyWithAssumedAlignmentILi128EEENSA_21SM90_TMA_STORE_IM2COLES2I_S2K_S2K_EEEvvEEEEvNT_6ParamsE)
        /*0044*/ 	.word	0x00000008
.L_29:


//--------------------- .nv.compat                --------------------------
	.section	.nv.compat,"",@"SHT_CUDA_COMPAT_INFO"
	.align	4
        /*0000*/ 	.byte	0x02, 0x09, 0x01, 0x00, 0x02, 0x02, 0x02, 0x00, 0x02, 0x05, 0x05, 0x00, 0x03, 0x07, 0x01, 0x01
        /*0010*/ 	.byte	0x02, 0x03, 0x01, 0x00, 0x02, 0x06, 0x01, 0x00, 0x04, 0x0b, 0x08, 0x00, 0x09, 0x00, 0x00, 0x00
        /*0020*/ 	.byte	0x00, 0x00, 0x00, 0x00


//--------------------- .nv.info._ZN7cutlass13device_kernelINS_4conv6kernel13ConvUniversalINS1_16ConvProblemShapeILNS1_8OperatorE1ELi3EEENS1_10collective14CollectiveConvINS1_47MainloopSm100TmaUmmaWarpSpecializedImplicitGemmILS5_1ELi4ELi3ELi1ELi2EN4cute5tupleIJNSA_1CILi2EEENSC_ILi1EEESE_EEEEENSB_IJNSC_ILi256EEENSC_ILi128EEENSB_IJNSC_ILi64EEEEEEEEENS_10tfloat32_tESM_NSA_8TiledMMAINSA_8MMA_AtomIJNSA_23SM100_MMA_TF32_2x1SM_SSISM_SM_fLi256ELi128ELNSA_4UMMA5MajorE0ELSR_1ELNSQ_7ScaleInE0ELSS_0EEEEEENSA_6LayoutINSB_IJSE_SE_SE_EEENSB_IJNSC_ILi0EEESX_SX_EEEEENSB_IJNSA_10UnderscoreES10_S10_EEEEENS7_6detail27Sm100ImplicitGemmTileTraitsINSA_25SM100_TMA_2SM_LOAD_IM2COLENSA_14ComposedLayoutINSA_7SwizzleILi3ELi4ELi3EEENSA_18smem_ptr_flag_bitsILi32EEENSV_INSB_IJNSC_ILi8EEENSC_ILi32EEEEEENSB_IJS1C_SE_EEEEEEEvEENS14_INSA_18SM100_TMA_2SM_LOADENS16_INS17_ILi2ELi5ELi2EEES1A_NSV_INSB_IJS1C_NSC_ILi4EEEEEENSB_IJSE_S1C_EEEEEEEvEEEENS_8epilogue10collective18CollectiveEpilogueINS1R_23Sm100TmaWarpSpecializedILi4ELi2ELi16ELb1ELb0EEEJNSB_IJSI_SI_SK_EEENSB_IJNSV_ISI_SE_EENSV_INSC_ILi16EEESE_EEEEESM_NSB_IJNSB_IJllllEEESE_SX_EEESM_S22_NS1R_6fusion15FusionCallbacksIS1V_NS23_17LinearCombinationISM_fSM_fLNS_15FloatRoundStyleE2EEES1W_S20_JEEENSA_5SM1004TMEM4LOAD26SM100_TMEM_LOAD_32dp32b16xENSA_20SM90_TMA_LOAD_IM2COLENS16_INS17_ILi2ELi4ELi3EEES1A_NSV_INSB_IJS1B_S1Y_EEENSB_IJS1Y_SE_EEEEEEENSA_39AutoVectorizingCopyWithAssumedAlignmentILi128EEENSA_21SM90_TMA_STORE_IM2COLES2I_S2K_S2K_EEEvvEEEEvNT_6ParamsE --------------------------
	.section	.nv.info._ZN7cutlass13device_kernelINS_4conv6kernel13ConvUniversalINS1_16ConvProblemShapeILNS1_8OperatorE1ELi3EEENS1_10collective14CollectiveConvINS1_47MainloopSm100TmaUmmaWarpSpecializedImplicitGemmILS5_1ELi4ELi3ELi1ELi2EN4cute5tupleIJNSA_1CILi2EEENSC_ILi1EEESE_EEEEENSB_IJNSC_ILi256EEENSC_ILi128EEENSB_IJNSC_ILi64EEEEEEEEENS_10tfloat32_tESM_NSA_8TiledMMAINSA_8MMA_AtomIJNSA_23SM100_MMA_TF32_2x1SM_SSISM_SM_fLi256ELi128ELNSA_4UMMA5MajorE0ELSR_1ELNSQ_7ScaleInE0ELSS_0EEEEEENSA_6LayoutINSB_IJSE_SE_SE_EEENSB_IJNSC_ILi0EEESX_SX_EEEEENSB_IJNSA_10UnderscoreES10_S10_EEEEENS7_6detail27Sm100ImplicitGemmTileTraitsINSA_25SM100_TMA_2SM_LOAD_IM2COLENSA_14ComposedLayoutINSA_7SwizzleILi3ELi4ELi3EEENSA_18smem_ptr_flag_bitsILi32EEENSV_INSB_IJNSC_ILi8EEENSC_ILi32EEEEEENSB_IJS1C_SE_EEEEEEEvEENS14_INSA_18SM100_TMA_2SM_LOADENS16_INS17_ILi2ELi5ELi2EEES1A_NSV_INSB_IJS1C_NSC_ILi4EEEEEENSB_IJSE_S1C_EEEEEEEvEEEENS_8epilogue10collective18CollectiveEpilogueINS1R_23Sm100TmaWarpSpecializedILi4ELi2ELi16ELb1ELb0EEEJNSB_IJSI_SI_SK_EEENSB_IJNSV_ISI_SE_EENSV_INSC_ILi16EEESE_EEEEESM_NSB_IJNSB_IJllllEEESE_SX_EEESM_S22_NS1R_6fusion15FusionCallbacksIS1V_NS23_17LinearCombinationISM_fSM_fLNS_15FloatRoundStyleE2EEES1W_S20_JEEENSA_5SM1004TMEM4LOAD26SM100_TMEM_LOAD_32dp32b16xENSA_20SM90_TMA_LOAD_IM2COLENS16_INS17_ILi2ELi4ELi3EEES1A_NSV_INSB_IJS1B_S1Y_EEENSB_IJS1Y_SE_EEEEEEENSA_39AutoVectorizingCopyWithAssumedAlignmentILi128EEENSA_21SM90_TMA_STORE_IM2COLES2I_S2K_S2K_EEEvvEEEEvNT_6ParamsE,"",@"SHT_CUDA_INFO"
	.sectionflags	@""
	.align	4


	//----- nvinfo : EIATTR_CUDA_API_VERSION
	.align		4
        /*0000*/ 	.byte	0x04, 0x37
        /*0002*/ 	.short	(.L_31 - .L_30)
.L_30:
        /*0004*/ 	.word	0x00000082


	//----- nvinfo : EIATTR_KPARAM_INFO
	.align		4
.L_31:
        /*0008*/ 	.byte	0x04, 0x17
        /*000a*/ 	.short	(.L_33 - .L_32)
.L_32:
        /*000c*/ 	.word	0x00000000
        /*0010*/ 	.short	0x0000
        /*0012*/ 	.short	0x0000
        /*0014*/ 	.byte	0x00, 0xf0, 0x01, 0x24


	//----- nvinfo : EIATTR_AT_ENTRY_FRAGMENTS
	.align		4
.L_33:
        /*0018*/ 	.byte	0x04, 0x4f
        /*001a*/ 	.short	(.L_35 - .L_34)


	//   ....[0]....
.L_34:
        /*001c*/ 	.word	0x00000007


	//----- nvinfo : EIATTR_RESERVED_SMEM_USED
	.align		4
.L_35:
        /*0020*/ 	.byte	0x01, 0x41
	.zero		2


	//----- nvinfo : EIATTR_SPARSE_MMA_MASK
	.align		4
        /*0024*/ 	.byte	0x03, 0x50
        /*0026*/ 	.short	0x0000


	//----- nvinfo : EIATTR_TCGEN05_2CTA_USED
	.align		4
        /*0028*/ 	.byte	0x01, 0x52
	.zero		2


	//----- nvinfo : EIATTR_MAXREG_COUNT
	.align		4
        /*002c*/ 	.byte	0x03, 0x1b
        /*002e*/ 	.short	0x00ff


	//----- nvinfo : EIATTR_NUM_BARRIERS
	.align		4
        /*0030*/ 	.byte	0x02, 0x4c
        /*0032*/ 	.byte	0x07
	.zero		1


	//----- nvinfo : EIATTR_EXTERNS
	.align		4
        /*0034*/ 	.byte	0x04, 0x0f
        /*0036*/ 	.short	(.L_37 - .L_36)


	//   ....[0]....
	.align		4
.L_36:
        /*0038*/ 	.word	index@(__assertfail)


	//----- nvinfo : EIATTR_MERCURY_ISA_VERSION
	.align		4
.L_37:
        /*003c*/ 	.byte	0x03, 0x5f
        /*003e*/ 	.short	0x0101


	//----- nvinfo : EIATTR_INT_WARP_WIDE_INSTR_OFFSETS
	.align		4
        /*0040*/ 	.byte	0x04, 0x31
        /*0042*/ 	.short	(.L_39 - .L_38)


	//   ....[0]....
.L_38:
        /*0044*/ 	.word	0x00000cf0


	//   ....[1]....
        /*0048*/ 	.word	0x00000d80


	//   ....[2]....
        /*004c*/ 	.word	0x0000a510


	//   ....[3]....
        /*0050*/ 	.word	0x0000a520


	//   ....[4]....
        /*0054*/ 	.word	0x0000a560


	//   ....[5]....
        /*0058*/ 	.word	0x0000b0d0


	//   ....[6]....
        /*005c*/ 	.word	0x0000b280


	//   ....[7]....
        /*0060*/ 	.word	0x0000b300


	//   ....[8]....
        /*0064*/ 	.word	0x0000b470


	//   ....[9]....
        /*0068*/ 	.word	0x0000b500


	//   ....[10]....
        /*006c*/ 	.word	0x0000b660


	//   ....[11]....
        /*0070*/ 	.word	0x0000b6d0


	//   ....[12]....
        /*0074*/ 	.word	0x0000b860


	//   ....[13]....
        /*0078*/ 	.word	0x0000b880


	//   ....[14]....
        /*007c*/ 	.word	0x0000ba00


	//   ....[15]....
        /*0080*/ 	.word	0x0000bab0


	//   ....[16]....
        /*0084*/ 	.word	0x0000bbc0


	//   ....[17]....
        /*0088*/ 	.word	0x0000bc70


	//   ....[18]....
        /*008c*/ 	.word	0x0000be40


	//   ....[19]....
        /*0090*/ 	.word	0x0000bf60


	//----- nvinfo : EIATTR_COOP_GROUP_MASK_REGIDS
	.align		4
.L_39:
        /*0094*/ 	.byte	0x04, 0x29
        /*0096*/ 	.short	(.L_41 - .L_40)


	//   ....[0]....
.L_40:
        /*0098*/ 	.word	0xffffffff


	//   ....[1]....
        /*009c*/ 	.word	0xffffffff


	//   ....[2]....
        /*00a0*/ 	.word	0xffffffff


	//   ....[3]....
        /*00a4*/ 	.word	0xffffffff


	//   ....[4]....
        /*00a8*/ 	.word	0xffffffff


	//   ....[5]....
        /*00ac*/ 	.word	0xffffffff


	//   ....[6]....
        /*00b0*/ 	.word	0xffffffff


	//   ....[7]....
        /*00b4*/ 	.word	0xffffffff


	//   ....[8]....
        /*00b8*/ 	.word	0xffffffff


	//   ....[9]....
        /*00bc*/ 	.word	0xffffffff


	//   ....[10]....
        /*00c0*/ 	.word	0xffffffff


	//   ....[11]....
        /*00c4*/ 	.word	0xffffffff


	//   ....[12]....
        /*00c8*/ 	.word	0xffffffff


	//----- nvinfo : EIATTR_COOP_GROUP_INSTR_OFFSETS
	.align		4
.L_41:
        /*00cc*/ 	.byte	0x04, 0x28
        /*00ce*/ 	.short	(.L_43 - .L_42)


	//   ....[0]....
.L_42:
        /*00d0*/ 	.word	0x000000c0


	//   ....[1]....
        /*00d4*/ 	.word	0x000005a0


	//   ....[2]....
        /*00d8*/ 	.word	0x00000710


	//   ....[3]....
        /*00dc*/ 	.word	0x000008b0


	//   ....[4]....
        /*00e0*/ 	.word	0x000009b0


	//   ....[5]....
        /*00e4*/ 	.word	0x00000b20


	//   ....[6]....
        /*00e8*/ 	.word	0x00000df0


	//   ....[7]....
        /*00ec*/ 	.word	0x00008310


	//   ....[8]....
        /*00f0*/ 	.word	0x00008df0


	//   ....[9]....
        /*00f4*/ 	.word	0x00009290


	//   ....[10]....
        /*00f8*/ 	.word	0x000092c0


	//   ....[11]....
        /*00fc*/ 	.word	0x0000a3f0


	//   ....[12]....
        /*0100*/ 	.word	0x0000a630


	//----- nvinfo : EIATTR_VRC_CTA_INIT_COUNT
	.align		4
.L_43:
        /*0104*/ 	.byte	0x02, 0x4a
        /*0106*/ 	.byte	0x80
	.zero		1


	//----- nvinfo : EIATTR_SYSCALL_OFFSETS
	.align		4
        /*0108*/ 	.byte	0x04, 0x46
        /*010a*/ 	.short	(.L_45 - .L_44)


	//   ....[0]....
.L_44:
        /*010c*/ 	.word	0x0000c9b0


	//   ....[1]....
        /*0110*/ 	.word	0x0000ca70


	//   ....[2]....
        /*0114*/ 	.word	0x0000d2b0


	//   ....[3]....
        /*0118*/ 	.word	0x0000dc20


	//   ....[4]....
        /*011c*/ 	.word	0x0000e580


	//   ....[5]....
        /*0120*/ 	.word	0x0000ef30


	//   ....[6]....
        /*0124*/ 	.word	0x0000f8e0


	//   ....[7]....
        /*0128*/ 	.word	0x00010290


	//   ....[8]....
        /*012c*/ 	.word	0x00010c40


	//   ....[9]....
        /*0130*/ 	.word	0x000115a0


	//----- nvinfo : EIATTR_MBARRIER_INSTR_OFFSETS
	.align		4
.L_45:
        /*0134*/ 	.byte	0x04, 0x39
        /*0136*/ 	.short	(.L_47 - .L_46)


	//   ....[0]....
.L_46:
        /*0138*/ 	.word	0x00000680
        /*013c*/ 	.word	0x000000ff
        /*0140*/ 	.word	0x00000000
        /*0144*/ 	.short	0x0100
        /*0146*/ 	.byte	0x05
	.zero		1


	//   ....[1]....
        /*0148*/ 	.word	0x00000690
        /*014c*/ 	.word	0x000000ff
        /*0150*/ 	.word	0x00000020
        /*0154*/ 	.short	0x0100
        /*0156*/ 	.byte	0x05
	.zero		1


	//   ....[2]....
        /*0158*/ 	.word	0x000006a0
        /*015c*/ 	.word	0x000000ff
        /*0160*/ 	.word	0x00000008
        /*0164*/ 	.short	0x0100
        /*0166*/ 	.byte	0x05
	.zero		1


	//   ....[3]....
        /*0168*/ 	.word	0x000006b0
        /*016c*/ 	.word	0x000000ff
        /*0170*/ 	.word	0x00000028
        /*0174*/ 	.short	0x0100
        /*0176*/ 	.byte	0x05
	.zero		1


	//   ....[4]....
        /*0178*/ 	.word	0x000006c0
        /*017c*/ 	.word	0x000000ff
        /*0180*/ 	.word	0x00000010
        /*0184*/ 	.short	0x0100
        /*0186*/ 	.byte	0x05
	.zero		1


	//   ....[5]....
        /*0188*/ 	.word	0x000006d0
        /*018c*/ 	.word	0x000000ff
        /*0190*/ 	.word	0x00000030
        /*0194*/ 	.short	0x0100
        /*0196*/ 	.byte	0x05
	.zero		1


	//   ....[6]....
        /*0198*/ 	.word	0x000006e0
        /*019c*/ 	.word	0x000000ff
        /*01a0*/ 	.word	0x00000018
        /*01a4*/ 	.short	0x0100
        /*01a6*/ 	.byte	0x05
	.zero		1


	//   ....[7]....
        /*01a8*/ 	.word	0x000006f0
        /*01ac*/ 	.word	0x000000ff
        /*01b0*/ 	.word	0x00000038
        /*01b4*/ 	.short	0x0100
        /*01b6*/ 	.byte	0x05
	.zero		1


	//   ....[8]....
        /*01b8*/ 	.word	0x00000820
        /*01bc*/ 	.word	0x000000ff
        /*01c0*/ 	.word	0x00000040
        /*01c4*/ 	.short	0x0100
        /*01c6*/ 	.byte	0x05
	.zero		1


	//   ....[9]....
        /*01c8*/ 	.word	0x00000830
        /*01cc*/ 	.word	0x000000ff
        /*01d0*/ 	.word	0x00000060
        /*01d4*/ 	.short	0x0100
        /*01d6*/ 	.byte	0x05
	.zero		1


	//   ....[10]....
        /*01d8*/ 	.word	0x00000840
        /*01dc*/ 	.word	0x000000ff
        /*01e0*/ 	.word	0x00000048
        /*01e4*/ 	.short	0x0100
        /*01e6*/ 	.byte	0x05
	.zero		1


	//   ....[11]....
        /*01e8*/ 	.word	0x00000850
        /*01ec*/ 	.word	0x000000ff
        /*01f0*/ 	.word	0x00000068
        /*01f4*/ 	.short	0x0100
        /*01f6*/ 	.byte	0x05
	.zero		1


	//   ....[12]....
        /*01f8*/ 	.word	0x00000860
        /*01fc*/ 	.word	0x000000ff
        /*0200*/ 	.word	0x00000050
        /*0204*/ 	.short	0x0100
        /*0206*/ 	.byte	0x05
	.zero		1


	//   ....[13]....
        /*0208*/ 	.word	0x00000870
        /*020c*/ 	.word	0x000000ff
        /*0210*/ 	.word	0x00000070
        /*0214*/ 	.short	0x0100
        /*0216*/ 	.byte	0x05
	.zero		1


	//   ....[14]....
        /*0218*/ 	.word	0x00000880
        /*021c*/ 	.word	0x000000ff
        /*0220*/ 	.word	0x00000058
        /*0224*/ 	.short	0x0100
        /*0226*/ 	.byte	0x05
	.zero		1


	//   ....[15]....
        /*0228*/ 	.word	0x00000890
        /*022c*/ 	.word	0x000000ff
        /*0230*/ 	.word	0x00000078
        /*0234*/ 	.short	0x0100
        /*0236*/ 	.byte	0x05
	.zero		1


	//   ....[16]....
        /*0238*/ 	.word	0x00000980
        /*023c*/ 	.word	0x000000ff
        /*0240*/ 	.word	0x00000080
        /*0244*/ 	.short	0x0100
        /*0246*/ 	.byte	0x05
	.zero		1


	//   ....[17]....
        /*0248*/ 	.word	0x00000990
        /*024c*/ 	.word	0x000000ff
        /*0250*/ 	.word	0x00000088
        /*0254*/ 	.short	0x0100
        /*0256*/ 	.byte	0x05
	.zero		1


	//   ....[18]....
        /*0258*/ 	.word	0x00000af0
        /*025c*/ 	.word	0x000000ff
        /*0260*/ 	.word	0x00000090
        /*0264*/ 	.short	0x0100
        /*0266*/ 	.byte	0x05
	.zero		1


	//   ....[19]....
        /*0268*/ 	.word	0x00000b00
        /*026c*/ 	.word	0x000000ff
        /*0270*/ 	.word	0x00000098
        /*0274*/ 	.short	0x0100
        /*0276*/ 	.byte	0x05
	.zero		1


	//   ....[20]....
        /*0278*/ 	.word	0x00000c90
        /*027c*/ 	.word	0x000000ff
        /*0280*/ 	.word	0x000000a0
        /*0284*/ 	.short	0x0100
        /*0286*/ 	.byte	0x05
	.zero		1


	//   ....[21]....
        /*0288*/ 	.word	0x00000ca0
        /*028c*/ 	.word	0x000000ff
        /*0290*/ 	.word	0x000000b0
        /*0294*/ 	.short	0x0100
        /*0296*/ 	.byte	0x05
	.zero		1


	//   ....[22]....
        /*0298*/ 	.word	0x00000cb0
        /*029c*/ 	.word	0x000000ff
        /*02a0*/ 	.word	0x000000a8
        /*02a4*/ 	.short	0x0100
        /*02a6*/ 	.byte	0x05
	.zero		1


	//   ....[23]....
        /*02a8*/ 	.word	0x00000cc0
        /*02ac*/ 	.word	0x000000ff
        /*02b0*/ 	.word	0x000000b8
        /*02b4*/ 	.short	0x0100
        /*02b6*/ 	.byte	0x05
	.zero		1


	//   ....[24]....
        /*02b8*/ 	.word	0x00000da0
        /*02bc*/ 	.word	0x000000ff
        /*02c0*/ 	.word	0x000000c0
        /*02c4*/ 	.short	0x0100
        /*02c6*/ 	.byte	0x05
	.zero		1


	//   ....[25]....
        /*02c8*/ 	.word	0x00001860
        /*02cc*/ 	.word	0x00000003
        /*02d0*/ 	.word	0x00000020
        /*02d4*/ 	.short	0x010a
        /*02d6*/ 	.byte	0xff
	.zero		1


	//   ....[26]....
        /*02d8*/ 	.word	0x00003530
        /*02dc*/ 	.word	0x0000001f
        /*02e0*/ 	.word	0x00000020
        /*02e4*/ 	.short	0x010a
        /*02e6*/ 	.byte	0xff
	.zero		1


	//   ....[27]....
        /*02e8*/ 	.word	0x00003a70
        /*02ec*/ 	.word	0x0000005f
        /*02f0*/ 	.word	0x00000020
        /*02f4*/ 	.short	0x010a
        /*02f6*/ 	.byte	0xff
	.zero		1


	//   ....[28]....
        /*02f8*/ 	.word	0x00004e00
        /*02fc*/ 	.word	0x0000000a
        /*0300*/ 	.word	0x00000088
        /*0304*/ 	.short	0x0101
        /*0306*/ 	.byte	0xff
	.zero		1


	//   ....[29]....
        /*0308*/ 	.word	0x00004e10
        /*030c*/ 	.word	0x00000003
        /*0310*/ 	.word	0x00000020
        /*0314*/ 	.short	0x010a
        /*0316*/ 	.byte	0xff
	.zero		1


	//   ....[30]....
        /*0318*/ 	.word	0x00006a80
        /*031c*/ 	.word	0x0000001f
        /*0320*/ 	.word	0x00000020
        /*0324*/ 	.short	0x010a
        /*0326*/ 	.byte	0xff
	.zero		1


	//   ....[31]....
        /*0328*/ 	.word	0x00006e50
        /*032c*/ 	.word	0x0000005c
        /*0330*/ 	.word	0x00000020
        /*0334*/ 	.short	0x010a
        /*0336*/ 	.byte	0xff
	.zero		1


	//   ....[32]....
        /*0338*/ 	.word	0x00008320
        /*033c*/ 	.word	0x0000000a
        /*0340*/ 	.word	0x00000090
        /*0344*/ 	.short	0x010a
        /*0346*/ 	.byte	0xff
	.zero		1


	//   ....[33]....
        /*0348*/ 	.word	0x00008400
        /*034c*/ 	.word	0x00000002
        /*0350*/ 	.word	0x00000000
        /*0354*/ 	.short	0x0101
        /*0356*/ 	.byte	0xff
	.zero		1


	//   ....[34]....
        /*0358*/ 	.word	0x000088f0
        /*035c*/ 	.word	0x00000003
        /*0360*/ 	.word	0x00000000
        /*0364*/ 	.short	0x010a
        /*0366*/ 	.byte	0xff
	.zero		1


	//   ....[35]....
        /*0368*/ 	.word	0x00008960
        /*036c*/ 	.word	0x00000002
        /*0370*/ 	.word	0x00000000
        /*0374*/ 	.short	0x010a
        /*0376*/ 	.byte	0xff
	.zero		1


	//   ....[36]....
        /*0378*/ 	.word	0x000089f0
        /*037c*/ 	.word	0x00000000
        /*0380*/ 	.word	0x00000000
        /*0384*/ 	.short	0x010a
        /*0386*/ 	.byte	0xff
	.zero		1


	//   ....[37]....
        /*0388*/ 	.word	0x00008a80
        /*038c*/ 	.word	0x00000003
        /*0390*/ 	.word	0x00000000
        /*0394*/ 	.short	0x010a
        /*0396*/ 	.byte	0xff
	.zero		1


	//   ....[38]....
        /*0398*/ 	.word	0x00008bd0
        /*039c*/ 	.word	0x000000ff
        /*03a0*/ 	.word	0x00000098
        /*03a4*/ 	.short	0x010a
        /*03a6*/ 	.byte	0x06
	.zero		1


	//   ....[39]....
        /*03a8*/ 	.word	0x00008c70
        /*03ac*/ 	.word	0x000000ff
        /*03b0*/ 	.word	0x00000090
        /*03b4*/ 	.short	0x010a
        /*03b6*/ 	.byte	0x06
	.zero		1


	//   ....[40]....
        /*03b8*/ 	.word	0x00008d10
        /*03bc*/ 	.word	0x00000002
        /*03c0*/ 	.word	0x00000000
        /*03c4*/ 	.short	0x0101
        /*03c6*/ 	.byte	0xff
	.zero		1


	//   ....[41]....
        /*03c8*/ 	.word	0x00008d50
        /*03cc*/ 	.word	0x000000ff
        /*03d0*/ 	.word	0x00000098
        /*03d4*/ 	.short	0x0106
        /*03d6*/ 	.byte	0x06
	.zero		1


	//   ....[42]....
        /*03d8*/ 	.word	0x00008d80
        /*03dc*/ 	.word	0x00000000
        /*03e0*/ 	.word	0x00000098
        /*03e4*/ 	.short	0x010a
        /*03e6*/ 	.byte	0xff
	.zero		1


	//   ....[43]....
        /*03e8*/ 	.word	0x00008fb0
        /*03ec*/ 	.word	0x00000000
        /*03f0*/ 	.word	0x00000008
        /*03f4*/ 	.short	0x010a
        /*03f6*/ 	.byte	0xff
	.zero		1


	//   ....[44]....
        /*03f8*/ 	.word	0x00008fd0
        /*03fc*/ 	.word	0x00000000
        /*0400*/ 	.word	0x00000008
        /*0404*/ 	.short	0x010a
        /*0406*/ 	.byte	0xff
	.zero		1


	//   ....[45]....
        /*0408*/ 	.word	0x00009140
        /*040c*/ 	.word	0x00000000
        /*0410*/ 	.word	0x00000008
        /*0414*/ 	.short	0x010a
        /*0416*/ 	.byte	0xff
	.zero		1


	//   ....[46]....
        /*0418*/ 	.word	0x00009160
        /*041c*/ 	.word	0x00000000
        /*0420*/ 	.word	0x00000008
        /*0424*/ 	.short	0x010a
        /*0426*/ 	.byte	0xff
	.zero		1


	//   ....[47]....
        /*0428*/ 	.word	0x00009220
        /*042c*/ 	.word	0x00000005
        /*0430*/ 	.word	0x00000000
        /*0434*/ 	.short	0x0101
        /*0436*/ 	.byte	0xff
	.zero		1


	//   ....[48]....
        /*0438*/ 	.word	0x000095e0
        /*043c*/ 	.word	0x00000000
        /*0440*/ 	.word	0x00000090
        /*0444*/ 	.short	0x010a
        /*0446*/ 	.byte	0xff
	.zero		1


	//   ....[49]....
        /*0448*/ 	.word	0x000096b0
        /*044c*/ 	.word	0x00000012
        /*0450*/ 	.word	0x00000000
        /*0454*/ 	.short	0x0101
        /*0456*/ 	.byte	0xff
	.zero		1


	//   ....[50]....
        /*0458*/ 	.word	0x000096f0
        /*045c*/ 	.word	0x00000014
        /*0460*/ 	.word	0x000000b0
        /*0464*/ 	.short	0x010a
        /*0466*/ 	.byte	0xff
	.zero		1


	//   ....[51]....
        /*0468*/ 	.word	0x00009780
        /*046c*/ 	.word	0x00000005
        /*0470*/ 	.word	0x00000000
        /*0474*/ 	.short	0x010a
        /*0476*/ 	.byte	0xff
	.zero		1


	//   ....[52]....
        /*0478*/ 	.word	0x00009840
        /*047c*/ 	.word	0x00000012
        /*0480*/ 	.word	0x00000000
        /*0484*/ 	.short	0x010a
        /*0486*/ 	.byte	0xff
	.zero		1


	//   ....[53]....
        /*0488*/ 	.word	0x00009980
        /*048c*/ 	.word	0x00000005
        /*0490*/ 	.word	0x00000000
        /*0494*/ 	.short	0x010a
        /*0496*/ 	.byte	0xff
	.zero		1


	//   ....[54]....
        /*0498*/ 	.word	0x0000a260
        /*049c*/ 	.word	0x00000004
        /*04a0*/ 	.word	0x00000000
        /*04a4*/ 	.short	0x010a
        /*04a6*/ 	.byte	0xff
	.zero		1


	//   ....[55]....
        /*04a8*/ 	.word	0x0000a2d0
        /*04ac*/ 	.word	0x00000009
        /*04b0*/ 	.word	0x00000000
        /*04b4*/ 	.short	0x010a
        /*04b6*/ 	.byte	0xff
	.zero		1


	//   ....[56]....
        /*04b8*/ 	.word	0x0000a310
        /*04bc*/ 	.word	0x00000009
        /*04c0*/ 	.word	0x00000000
        /*04c4*/ 	.short	0x010a
        /*04c6*/ 	.byte	0xff
	.zero		1


	//   ....[57]....
        /*04c8*/ 	.word	0x0000a380
        /*04cc*/ 	.word	0x00000004
        /*04d0*/ 	.word	0x00000000
        /*04d4*/ 	.short	0x0101
        /*04d6*/ 	.byte	0xff
	.zero		1


	//   ....[58]....
        /*04d8*/ 	.word	0x0000a3b0
        /*04dc*/ 	.word	0x00000000
        /*04e0*/ 	.word	0x000000c0
        /*04e4*/ 	.short	0x010a
        /*04e6*/ 	.byte	0xff
	.zero		1


	//   ....[59]....
        /*04e8*/ 	.word	0x0000a3e0
        /*04ec*/ 	.word	0x00000005
        /*04f0*/ 	.word	0x00000000
        /*04f4*/ 	.short	0x0101
        /*04f6*/ 	.byte	0xff
	.zero		1


	//   ....[60]....
        /*04f8*/ 	.word	0x0000a8e0
        /*04fc*/ 	.word	0x0000001b
        /*0500*/ 	.word	0x00000090
        /*0504*/ 	.short	0x010a
        /*0506*/ 	.byte	0xff
	.zero		1


	//   ....[61]....
        /*0508*/ 	.word	0x0000a9a0
        /*050c*/ 	.word	0x00000000
        /*0510*/ 	.word	0x00000000
        /*0514*/ 	.short	0x0101
        /*0516*/ 	.byte	0xff
	.zero		1


	//   ....[62]....
        /*0518*/ 	.word	0x0000acc0
        /*051c*/ 	.word	0x0000001b
        /*0520*/ 	.word	0x00000088
        /*0524*/ 	.short	0x010a
        /*0526*/ 	.byte	0xff
	.zero		1


	//   ....[63]....
        /*0528*/ 	.word	0x0000aeb0
        /*052c*/ 	.word	0x0000001b
        /*0530*/ 	.word	0x00000060
        /*0534*/ 	.short	0x010a
        /*0536*/ 	.byte	0xff
	.zero		1


	//   ....[64]....
        /*0538*/ 	.word	0x0000b220
        /*053c*/ 	.word	0x0000001b
        /*0540*/ 	.word	0x00000040
        /*0544*/ 	.short	0x010b
        /*0546*/ 	.byte	0xff
	.zero		1


	//   ....[65]....
        /*0548*/ 	.word	0x0000b230
        /*054c*/ 	.word	0x0000000b
        /*0550*/ 	.word	0x00000000
        /*0554*/ 	.short	0x0101
        /*0556*/ 	.byte	0xff
	.zero		1


	//   ....[66]....
        /*0558*/ 	.word	0x0000b240
        /*055c*/ 	.word	0x0000001b
        /*0560*/ 	.word	0x00000068
        /*0564*/ 	.short	0x010a
        /*0566*/ 	.byte	0xff
	.zero		1


	//   ....[67]....
        /*0568*/ 	.word	0x0000b410
        /*056c*/ 	.word	0x0000001b
        /*0570*/ 	.word	0x00000048
        /*0574*/ 	.short	0x010b
        /*0576*/ 	.byte	0xff
	.zero		1


	//   ....[68]....
        /*0578*/ 	.word	0x0000b420
        /*057c*/ 	.word	0x0000000a
        /*0580*/ 	.word	0x00000000
        /*0584*/ 	.short	0x0101
        /*0586*/ 	.byte	0xff
	.zero		1


	//   ....[69]....
        /*0588*/ 	.word	0x0000b430
        /*058c*/ 	.word	0x0000001b
        /*0590*/ 	.word	0x00000070
        /*0594*/ 	.short	0x010a
        /*0596*/ 	.byte	0xff
	.zero		1


	//   ....[70]....
        /*0598*/ 	.word	0x0000b600
        /*059c*/ 	.word	0x0000001b
        /*05a0*/ 	.word	0x00000050
        /*05a4*/ 	.short	0x010b
        /*05a6*/ 	.byte	0xff
	.zero		1


	//   ....[71]....
        /*05a8*/ 	.word	0x0000b610
        /*05ac*/ 	.word	0x0000002f
        /*05b0*/ 	.word	0x00000000
        /*05b4*/ 	.short	0x0101
        /*05b6*/ 	.byte	0xff
	.zero		1


	//   ....[72]....
        /*05b8*/ 	.word	0x0000b620
        /*05bc*/ 	.word	0x0000001b
        /*05c0*/ 	.word	0x00000078
        /*05c4*/ 	.short	0x010a
        /*05c6*/ 	.byte	0xff
	.zero		1


	//   ....[73]....
        /*05c8*/ 	.word	0x0000b800
        /*05cc*/ 	.word	0x0000001b
        /*05d0*/ 	.word	0x00000058
        /*05d4*/ 	.short	0x010b
        /*05d6*/ 	.byte	0xff
	.zero		1


	//   ....[74]....
        /*05d8*/ 	.word	0x0000b810
        /*05dc*/ 	.word	0x00000013
        /*05e0*/ 	.word	0x00000000
        /*05e4*/ 	.short	0x0101
        /*05e6*/ 	.byte	0xff
	.zero		1


	//   ....[75]....
        /*05e8*/ 	.word	0x0000b820
        /*05ec*/ 	.word	0x0000001b
        /*05f0*/ 	.word	0x00000060
        /*05f4*/ 	.short	0x010a
        /*05f6*/ 	.byte	0xff
	.zero		1


	//   ....[76]....
        /*05f8*/ 	.word	0x0000b9a0
        /*05fc*/ 	.word	0x0000001b
        /*0600*/ 	.word	0x00000040
        /*0604*/ 	.short	0x010b
        /*0606*/ 	.byte	0xff
	.zero		1


	//   ....[77]....
        /*0608*/ 	.word	0x0000b9b0
        /*060c*/ 	.word	0x0000000b
        /*0610*/ 	.word	0x00000000
        /*0614*/ 	.short	0x0101
        /*0616*/ 	.byte	0xff
	.zero		1


	//   ....[78]....
        /*0618*/ 	.word	0x0000b9c0
        /*061c*/ 	.word	0x0000001b
        /*0620*/ 	.word	0x00000068
        /*0624*/ 	.short	0x010a
        /*0626*/ 	.byte	0xff
	.zero		1


	//   ....[79]....
        /*0628*/ 	.word	0x0000bb60
        /*062c*/ 	.word	0x0000001b
        /*0630*/ 	.word	0x00000048
        /*0634*/ 	.short	0x010b
        /*0636*/ 	.byte	0xff
	.zero		1


	//   ....[80]....
        /*0638*/ 	.word	0x0000bb70
        /*063c*/ 	.word	0x0000000a
        /*0640*/ 	.word	0x00000000
        /*0644*/ 	.short	0x0101
        /*0646*/ 	.byte	0xff
	.zero		1


	//   ....[81]....
        /*0648*/ 	.word	0x0000bb80
        /*064c*/ 	.word	0x0000001b
        /*0650*/ 	.word	0x00000070
        /*0654*/ 	.short	0x010a
        /*0656*/ 	.byte	0xff
	.zero		1


	//   ....[82]....
        /*0658*/ 	.word	0x0000bd20
        /*065c*/ 	.word	0x0000001b
        /*0660*/ 	.word	0x00000050
        /*0664*/ 	.short	0x010b
        /*0666*/ 	.byte	0xff
	.zero		1


	//   ....[83]....
        /*0668*/ 	.word	0x0000bda0
        /*066c*/ 	.word	0x0000002f
        /*0670*/ 	.word	0x00000000
        /*0674*/ 	.short	0x0101
        /*0676*/ 	.byte	0xff
	.zero		1


	//   ....[84]....
        /*0678*/ 	.word	0x0000bdd0
        /*067c*/ 	.word	0x0000001b
        /*0680*/ 	.word	0x00000078
        /*0684*/ 	.short	0x010a
        /*0686*/ 	.byte	0xff
	.zero		1


	//   ....[85]....
        /*0688*/ 	.word	0x0000bfb0
        /*068c*/ 	.word	0x0000001b
        /*0690*/ 	.word	0x00000058
        /*0694*/ 	.short	0x010b
        /*0696*/ 	.byte	0xff
	.zero		1


	//   ....[86]....
        /*0698*/ 	.word	0x0000bfc0
        /*069c*/ 	.word	0x00000013
        /*06a0*/ 	.word	0x00000000
        /*06a4*/ 	.short	0x0101
        /*06a6*/ 	.byte	0xff
	.zero		1


	//   ....[87]....
        /*06a8*/ 	.word	0x0000bff0
        /*06ac*/ 	.word	0x0000001b
        /*06b0*/ 	.word	0x00000060
        /*06b4*/ 	.short	0x010a
        /*06b6*/ 	.byte	0xff
	.zero		1


	//   ....[88]....
        /*06b8*/ 	.word	0x0000c010
        /*06bc*/ 	.word	0x0000001b
        /*06c0*/ 	.word	0x00000068
        /*06c4*/ 	.short	0x010a
        /*06c6*/ 	.byte	0xff
	.zero		1


	//   ....[89]....
        /*06c8*/ 	.word	0x0000c030
        /*06cc*/ 	.word	0x0000001b
        /*06d0*/ 	.word	0x00000070
        /*06d4*/ 	.short	0x010a
        /*06d6*/ 	.byte	0xff
	.zero		1


	//   ....[90]....
        /*06d8*/ 	.word	0x0000c070
        /*06dc*/ 	.word	0x0000001b
        /*06e0*/ 	.word	0x00000078
        /*06e4*/ 	.short	0x010a
        /*06e6*/ 	.byte	0xff
	.zero		1


	//   ....[91]....
        /*06e8*/ 	.word	0x0000c3d0
        /*06ec*/ 	.word	0x0000005d
        /*06f0*/ 	.word	0x00000090
        /*06f4*/ 	.short	0x010a
        /*06f6*/ 	.byte	0xff
	.zero		1


	//   ....[92]....
        /*06f8*/ 	.word	0x0000c4d0
        /*06fc*/ 	.word	0x00000002
        /*0700*/ 	.word	0x00000000
        /*0704*/ 	.short	0x0101
        /*0706*/ 	.byte	0xff
	.zero		1


	//   ....[93]....
        /*0708*/ 	.word	0x0000ced0
        /*070c*/ 	.word	0x0000005d
        /*0710*/ 	.word	0x00000040
        /*0714*/ 	.short	0x010a
        /*0716*/ 	.byte	0xff
	.zero		1


	//   ....[94]....
        /*0718*/ 	.word	0x0000cf70
        /*071c*/ 	.word	0x00000075
        /*0720*/ 	.word	0x000000a0
        /*0724*/ 	.short	0x010a
        /*0726*/ 	.byte	0xff
	.zero		1


	//   ....[95]....
        /*0728*/ 	.word	0x0000d0d0
        /*072c*/ 	.word	0x0000005d
        /*0730*/ 	.word	0x00000040
        /*0734*/ 	.short	0x010a
        /*0736*/ 	.byte	0xff
	.zero		1


	//   ....[96]....
        /*0738*/ 	.word	0x0000d1c0
        /*073c*/ 	.word	0x00000075
        /*0740*/ 	.word	0x000000a0
        /*0744*/ 	.short	0x010a
        /*0746*/ 	.byte	0xff
	.zero		1


	//   ....[97]....
        /*0748*/ 	.word	0x0000d980
        /*074c*/ 	.word	0x00000000
        /*0750*/ 	.word	0x00000000
        /*0754*/ 	.short	0x0101
        /*0756*/ 	.byte	0xff
	.zero		1


	//   ....[98]....
        /*0758*/ 	.word	0x0000d990
        /*075c*/ 	.word	0x00000079
        /*0760*/ 	.word	0x00000040
        /*0764*/ 	.short	0x010a
        /*0766*/ 	.byte	0xff
	.zero		1


	//   ....[99]....
        /*0768*/ 	.word	0x0000da70
        /*076c*/ 	.word	0x00000079
        /*0770*/ 	.word	0x00000040
        /*0774*/ 	.short	0x010a
        /*0776*/ 	.byte	0xff
	.zero		1


	//   ....[100]....
        /*0778*/ 	.word	0x0000e2e0
        /*077c*/ 	.word	0x0000007c
        /*0780*/ 	.word	0x00000000
        /*0784*/ 	.short	0x0101
        /*0786*/ 	.byte	0xff
	.zero		1


	//   ....[101]....
        /*0788*/ 	.word	0x0000e300
        /*078c*/ 	.word	0x00000079
        /*0790*/ 	.word	0x00000040
        /*0794*/ 	.short	0x010a
        /*0796*/ 	.byte	0xff
	.zero		1


	//   ....[102]....
        /*0798*/ 	.word	0x0000e3d0
        /*079c*/ 	.word	0x00000079
        /*07a0*/ 	.word	0x00000040
        /*07a4*/ 	.short	0x010a
        /*07a6*/ 	.byte	0xff
	.zero		1


	//   ....[103]....
        /*07a8*/ 	.word	0x0000ec50
        /*07ac*/ 	.word	0x0000007c
        /*07b0*/ 	.word	0x00000000
        /*07b4*/ 	.short	0x0101
        /*07b6*/ 	.byte	0xff
	.zero		1


	//   ....[104]....
        /*07b8*/ 	.word	0x0000ec70
        /*07bc*/ 	.word	0x0000007b
        /*07c0*/ 	.word	0x00000040
        /*07c4*/ 	.short	0x010a
        /*07c6*/ 	.byte	0xff
	.zero		1


	//   ....[105]....
        /*07c8*/ 	.word	0x0000ed40
        /*07cc*/ 	.word	0x0000007b
        /*07d0*/ 	.word	0x00000040
        /*07d4*/ 	.short	0x010a
        /*07d6*/ 	.byte	0xff
	.zero		1


	//   ....[106]....
        /*07d8*/ 	.word	0x0000f5f0
        /*07dc*/ 	.word	0x0000007c
        /*07e0*/ 	.word	0x00000000
        /*07e4*/ 	.short	0x0101
        /*07e6*/ 	.byte	0xff
	.zero		1


	//   ....[107]....
        /*07e8*/ 	.word	0x0000f610
        /*07ec*/ 	.word	0x0000007b
        /*07f0*/ 	.word	0x00000040
        /*07f4*/ 	.short	0x010a
        /*07f6*/ 	.byte	0xff
	.zero		1


	//   ....[108]....
        /*07f8*/ 	.word	0x0000f6e0
        /*07fc*/ 	.word	0x0000007b
        /*0800*/ 	.word	0x00000040
        /*0804*/ 	.short	0x010a
        /*0806*/ 	.byte	0xff
	.zero		1


	//   ....[109]....
        /*0808*/ 	.word	0x0000ffa0
        /*080c*/ 	.word	0x0000007c
        /*0810*/ 	.word	0x00000000
        /*0814*/ 	.short	0x0101
        /*0816*/ 	.byte	0xff
	.zero		1


	//   ....[110]....
        /*0818*/ 	.word	0x0000ffc0
        /*081c*/ 	.word	0x0000007b
        /*0820*/ 	.word	0x00000040
        /*0824*/ 	.short	0x010a
        /*0826*/ 	.byte	0xff
	.zero		1


	//   ....[111]....
        /*0828*/ 	.word	0x00010090
        /*082c*/ 	.word	0x0000007b
        /*0830*/ 	.word	0x00000040
        /*0834*/ 	.short	0x010a
        /*0836*/ 	.byte	0xff
	.zero		1


	//   ....[112]....
        /*0838*/ 	.word	0x00010950
        /*083c*/ 	.word	0x0000007c
        /*0840*/ 	.word	0x00000000
        /*0844*/ 	.short	0x0101
        /*0846*/ 	.byte	0xff
	.zero		1


	//   ....[113]....
        /*0848*/ 	.word	0x00010970
        /*084c*/ 	.word	0x0000007b
        /*0850*/ 	.word	0x00000040
        /*0854*/ 	.short	0x010a
        /*0856*/ 	.byte	0xff
	.zero		1


	//   ....[114]....
        /*0858*/ 	.word	0x00010a40
        /*085c*/ 	.word	0x0000007b
        /*0860*/ 	.word	0x00000040
        /*0864*/ 	.short	0x010a
        /*0866*/ 	.byte	0xff
	.zero		1


	//   ....[115]....
        /*0868*/ 	.word	0x00011300
        /*086c*/ 	.word	0x0000007c
        /*0870*/ 	.word	0x00000000
        /*0874*/ 	.short	0x0101
        /*0876*/ 	.byte	0xff
	.zero		1


	//   ....[116]....
        /*0878*/ 	.word	0x00011320
        /*087c*/ 	.word	0x0000007b
        /*0880*/ 	.word	0x00000040
        /*0884*/ 	.short	0x010a
        /*0886*/ 	.byte	0xff
	.zero		1


	//   ....[117]....
        /*0888*/ 	.word	0x000113f0
        /*088c*/ 	.word	0x0000007b
        /*0890*/ 	.word	0x00000040
        /*0894*/ 	.short	0x010a
        /*0896*/ 	.byte	0xff
	.zero		1


	//   ....[118]....
        /*0898*/ 	.word	0x000116d0
        /*089c*/ 	.word	0x00000075
        /*08a0*/ 	.word	0x00000000
        /*08a4*/ 	.short	0x0101
        /*08a6*/ 	.byte	0xff
	.zero		1


	//   ....[119]....
        /*08a8*/ 	.word	0x00011cc0
        /*08ac*/ 	.word	0x00000002
        /*08b0*/ 	.word	0x00000000
        /*08b4*/ 	.short	0x0101
        /*08b6*/ 	.byte	0xff
	.zero		1


	//   ....[120]....
        /*08b8*/ 	.word	0x00011f00
        /*08bc*/ 	.word	0x00000000
        /*08c0*/ 	.word	0x00000000
        /*08c4*/ 	.short	0x0101
        /*08c6*/ 	.byte	0xff
	.zero		1


	//   ....[121]....
        /*08c8*/ 	.word	0x00011f20
        /*08cc*/ 	.word	0x0000001f
        /*08d0*/ 	.word	0x00000020
        /*08d4*/ 	.short	0x010a
        /*08d6*/ 	.byte	0xff
	.zero		1


	//   ....[122]....
        /*08d8*/ 	.word	0x00011f70
        /*08dc*/ 	.word	0x0000001f
        /*08e0*/ 	.word	0x00000020
        /*08e4*/ 	.short	0x010a
        /*08e6*/ 	.byte	0xff
	.zero		1


	//   ....[123]....
        /*08e8*/ 	.word	0x00011fc0
        /*08ec*/ 	.word	0x0000000a
        /*08f0*/ 	.word	0x00000090
        /*08f4*/ 	.short	0x010a
        /*08f6*/ 	.byte	0xff
	.zero		1


	//   ....[124]....
        /*08f8*/ 	.word	0x00012010
        /*08fc*/ 	.word	0x00000003
        /*0900*/ 	.word	0x00000000
        /*0904*/ 	.short	0x010a
        /*0906*/ 	.byte	0xff
	.zero		1


	//   ....[125]....
        /*0908*/ 	.word	0x00012060
        /*090c*/ 	.word	0x00000002
        /*0910*/ 	.word	0x00000000
        /*0914*/ 	.short	0x010a
        /*0916*/ 	.byte	0xff
	.zero		1


	//   ....[126]....
        /*0918*/ 	.word	0x000120b0
        /*091c*/ 	.word	0x00000000
        /*0920*/ 	.word	0x00000000
        /*0924*/ 	.short	0x010a
        /*0926*/ 	.byte	0xff
	.zero		1


	//   ....[127]....
        /*0928*/ 	.word	0x00012100
        /*092c*/ 	.word	0x00000000
        /*0930*/ 	.word	0x00000098
        /*0934*/ 	.short	0x010a
        /*0936*/ 	.byte	0xff
	.zero		1


	//   ....[128]....
        /*0938*/ 	.word	0x00012150
        /*093c*/ 	.word	0x00000000
        /*0940*/ 	.word	0x00000090
        /*0944*/ 	.short	0x010a
        /*0946*/ 	.byte	0xff
	.zero		1


	//   ....[129]....
        /*0948*/ 	.word	0x000121a0
        /*094c*/ 	.word	0x00000000
        /*0950*/ 	.word	0x00000008
        /*0954*/ 	.short	0x010a
        /*0956*/ 	.byte	0xff
	.zero		1


	//   ....[130]....
        /*0958*/ 	.word	0x00012270
        /*095c*/ 	.word	0x00000000
        /*0960*/ 	.word	0x00000008
        /*0964*/ 	.short	0x010a
        /*0966*/ 	.byte	0xff
	.zero		1


	//   ....[131]....
        /*0968*/ 	.word	0x000122c0
        /*096c*/ 	.word	0x00000000
        /*0970*/ 	.word	0x00000090
        /*0974*/ 	.short	0x010a
        /*0976*/ 	.byte	0xff
	.zero		1


	//   ....[132]....
        /*0978*/ 	.word	0x00012310
        /*097c*/ 	.word	0x00000014
        /*0980*/ 	.word	0x000000b0
        /*0984*/ 	.short	0x010a
        /*0986*/ 	.byte	0xff
	.zero		1


	//   ....[133]....
        /*0988*/ 	.word	0x00012360
        /*098c*/ 	.word	0x00000012
        /*0990*/ 	.word	0x00000000
        /*0994*/ 	.short	0x010a
        /*0996*/ 	.byte	0xff
	.zero		1


	//   ....[134]....
        /*0998*/ 	.word	0x000123b0
        /*099c*/ 	.word	0x00000004
        /*09a0*/ 	.word	0x00000000
        /*09a4*/ 	.short	0x010a
        /*09a6*/ 	.byte	0xff
	.zero		1


	//   ....[135]....
        /*09a8*/ 	.word	0x00012400
        /*09ac*/ 	.word	0x00000000
        /*09b0*/ 	.word	0x000000c0
        /*09b4*/ 	.short	0x010a
        /*09b6*/ 	.byte	0xff
	.zero		1


	//   ....[136]....
        /*09b8*/ 	.word	0x00012450
        /*09bc*/ 	.word	0x0000001b
        /*09c0*/ 	.word	0x00000090
        /*09c4*/ 	.short	0x010a
        /*09c6*/ 	.byte	0xff
	.zero		1


	//   ....[137]....
        /*09c8*/ 	.word	0x000124a0
        /*09cc*/ 	.word	0x0000001b
        /*09d0*/ 	.word	0x00000088
        /*09d4*/ 	.short	0x010a
        /*09d6*/ 	.byte	0xff
	.zero		1


	//   ....[138]....
        /*09d8*/ 	.word	0x000124f0
        /*09dc*/ 	.word	0x0000001b
        /*09e0*/ 	.word	0x00000060
        /*09e4*/ 	.short	0x010a
        /*09e6*/ 	.byte	0xff
	.zero		1


	//   ....[139]....
        /*09e8*/ 	.word	0x00012540
        /*09ec*/ 	.word	0x0000001b
        /*09f0*/ 	.word	0x00000068
        /*09f4*/ 	.short	0x010a
        /*09f6*/ 	.byte	0xff
	.zero		1


	//   ....[140]....
        /*09f8*/ 	.word	0x00012590
        /*09fc*/ 	.word	0x0000001b
        /*0a00*/ 	.word	0x00000070
        /*0a04*/ 	.short	0x010a
        /*0a06*/ 	.byte	0xff
	.zero		1


	//   ....[141]....
        /*0a08*/ 	.word	0x000125e0
        /*0a0c*/ 	.word	0x0000001b
        /*0a10*/ 	.word	0x00000078
        /*0a14*/ 	.short	0x010a
        /*0a16*/ 	.byte	0xff
	.zero		1


	//   ....[142]....
        /*0a18*/ 	.word	0x00012630
        /*0a1c*/ 	.word	0x0000001b
        /*0a20*/ 	.word	0x00000060
        /*0a24*/ 	.short	0x010a
        /*0a26*/ 	.byte	0xff
	.zero		1


	//   ....[143]....
        /*0a28*/ 	.word	0x00012680
        /*0a2c*/ 	.word	0x0000001b
        /*0a30*/ 	.word	0x00000068
        /*0a34*/ 	.short	0x010a
        /*0a36*/ 	.byte	0xff
	.zero		1


	//   ....[144]....
        /*0a38*/ 	.word	0x000126d0
        /*0a3c*/ 	.word	0x0000001b
        /*0a40*/ 	.word	0x00000070
        /*0a44*/ 	.short	0x010a
        /*0a46*/ 	.byte	0xff
	.zero		1


	//   ....[145]....
        /*0a48*/ 	.word	0x00012720
        /*0a4c*/ 	.word	0x0000001b
        /*0a50*/ 	.word	0x00000078
        /*0a54*/ 	.short	0x010a
        /*0a56*/ 	.byte	0xff
	.zero		1


	//   ....[146]....
        /*0a58*/ 	.word	0x00012770
        /*0a5c*/ 	.word	0x0000001b
        /*0a60*/ 	.word	0x00000060
        /*0a64*/ 	.short	0x010a
        /*0a66*/ 	.byte	0xff
	.zero		1


	//   ....[147]....
        /*0a68*/ 	.word	0x000127c0
        /*0a6c*/ 	.word	0x0000001b
        /*0a70*/ 	.word	0x00000068
        /*0a74*/ 	.short	0x010a
        /*0a76*/ 	.byte	0xff
	.zero		1


	//   ....[148]....
        /*0a78*/ 	.word	0x00012810
        /*0a7c*/ 	.word	0x0000001b
        /*0a80*/ 	.word	0x00000070
        /*0a84*/ 	.short	0x010a
        /*0a86*/ 	.byte	0xff
	.zero		1


	//   ....[149]....
        /*0a88*/ 	.word	0x00012860
        /*0a8c*/ 	.word	0x0000005d
        /*0a90*/ 	.word	0x00000090
        /*0a94*/ 	.short	0x010a
        /*0a96*/ 	.byte	0xff
	.zero		1


	//   ....[150]....
        /*0a98*/ 	.word	0x000128b0
        /*0a9c*/ 	.word	0x0000005d
        /*0aa0*/ 	.word	0x00000040
        /*0aa4*/ 	.short	0x010a
        /*0aa6*/ 	.byte	0xff
	.zero		1


	//   ....[151]....
        /*0aa8*/ 	.word	0x00012900
        /*0aac*/ 	.word	0x00000075
        /*0ab0*/ 	.word	0x000000a0
        /*0ab4*/ 	.short	0x010a
        /*0ab6*/ 	.byte	0xff
	.zero		1


	//   ....[152]....
        /*0ab8*/ 	.word	0x00012950
        /*0abc*/ 	.word	0x00000079
        /*0ac0*/ 	.word	0x00000040
        /*0ac4*/ 	.short	0x010a
        /*0ac6*/ 	.byte	0xff
	.zero		1


	//   ....[153]....
        /*0ac8*/ 	.word	0x000129a0
        /*0acc*/ 	.word	0x00000079
        /*0ad0*/ 	.word	0x00000040
        /*0ad4*/ 	.short	0x010a
        /*0ad6*/ 	.byte	0xff
	.zero		1


	//   ....[154]....
        /*0ad8*/ 	.word	0x000129f0
        /*0adc*/ 	.word	0x0000007b
        /*0ae0*/ 	.word	0x00000040
        /*0ae4*/ 	.short	0x010a
        /*0ae6*/ 	.byte	0xff
	.zero		1


	//   ....[155]....
        /*0ae8*/ 	.word	0x00012a40
        /*0aec*/ 	.word	0x0000007b
        /*0af0*/ 	.word	0x00000040
        /*0af4*/ 	.short	0x010a
        /*0af6*/ 	.byte	0xff
	.zero		1


	//   ....[156]....
        /*0af8*/ 	.word	0x00012a90
        /*0afc*/ 	.word	0x0000007b
        /*0b00*/ 	.word	0x00000040
        /*0b04*/ 	.short	0x010a
        /*0b06*/ 	.byte	0xff
	.zero		1


	//   ....[157]....
        /*0b08*/ 	.word	0x00012ae0
        /*0b0c*/ 	.word	0x0000007b
        /*0b10*/ 	.word	0x00000040
        /*0b14*/ 	.short	0x010a
        /*0b16*/ 	.byte	0xff
	.zero		1


	//   ....[158]....
        /*0b18*/ 	.word	0x00012b30
        /*0b1c*/ 	.word	0x0000007b
        /*0b20*/ 	.word	0x00000040
        /*0b24*/ 	.short	0x010a
        /*0b26*/ 	.byte	0xff
	.zero		1


	//----- nvinfo : EIATTR_NUM_MBARRIERS
	.align		4
.L_47:
        /*0b28*/ 	.byte	0x03, 0x38
        /*0b2a*/ 	.short	0x0019


	//----- nvinfo : EIATTR_EXIT_INSTR_OFFSETS
	.align		4
        /*0b2c*/ 	.byte	0x04, 0x1c
        /*0b2e*/ 	.short	(.L_49 - .L_48)


	//   ....[0]....
.L_48:
        /*0b30*/ 	.word	0x00008ab0


	//   ....[1]....
        /*0b34*/ 	.word	0x00008d60


	//   ....[2]....
        /*0b38*/ 	.word	0x00008db0


	//   ....[3]....
        /*0b3c*/ 	.word	0x0000a640


	//   ....[4]....
        /*0b40*/ 	.word	0x0000c0a0


	//   ....[5]....
        /*0b44*/ 	.word	0x0000c0d0


	//   ....[6]....
        /*0b48*/ 	.word	0x00011df0


	//   ....[7]....
        /*0b4c*/ 	.word	0x00011e70


	//   ....[8]....
        /*0b50*/ 	.word	0x00011ea0


	//   ....[9]....
        /*0b54*/ 	.word	0x00011f10


	//----- nvinfo : EIATTR_MAX_THREADS
	.align		4
.L_49:
        /*0b58*/ 	.byte	0x04, 0x05
        /*0b5a*/ 	.short	(.L_51 - .L_50)
.L_50:
        /*0b5c*/ 	.word	0x00000100
        /*0b60*/ 	.word	0x00000001
        /*0b64*/ 	.word	0x00000001


	//----- nvinfo : EIATTR_CRS_STACK_SIZE
	.align		4
.L_51:
        /*0b68*/ 	.byte	0x04, 0x1e
        /*0b6a*/ 	.short	(.L_53 - .L_52)
.L_52:
        /*0b6c*/ 	.word	0x00000000


	//----- nvinfo : EIATTR_CBANK_PARAM_SIZE
	.align		4
.L_53:
        /*0b70*/ 	.byte	0x03, 0x19
        /*0b72*/ 	.short	0x0900


	//----- nvinfo : EIATTR_PARAM_CBANK
	.align		4
        /*0b74*/ 	.byte	0x04, 0x0a
        /*0b76*/ 	.short	(.L_55 - .L_54)
	.align		4
.L_54:
        /*0b78*/ 	.word	index@(.nv.constant0._ZN7cutlass13device_kernelINS_4conv6kernel13ConvUniversalINS1_16ConvProblemShapeILNS1_8OperatorE1ELi3EEENS1_10collective14CollectiveConvINS1_47MainloopSm100TmaUmmaWarpSpecializedImplicitGemmILS5_1ELi4ELi3ELi1ELi2EN4cute5tupleIJNSA_1CILi2EEENSC_ILi1EEESE_EEEEENSB_IJNSC_ILi256EEENSC_ILi128EEENSB_IJNSC_ILi64EEEEEEEEENS_10tfloat32_tESM_NSA_8TiledMMAINSA_8MMA_AtomIJNSA_23SM100_MMA_TF32_2x1SM_SSISM_SM_fLi256ELi128ELNSA_4UMMA5MajorE0ELSR_1ELNSQ_7ScaleInE0ELSS_0EEEEEENSA_6LayoutINSB_IJSE_SE_SE_EEENSB_IJNSC_ILi0EEESX_SX_EEEEENSB_IJNSA_10UnderscoreES10_S10_EEEEENS7_6detail27Sm100ImplicitGemmTileTraitsINSA_25SM100_TMA_2SM_LOAD_IM2COLENSA_14ComposedLayoutINSA_7SwizzleILi3ELi4ELi3EEENSA_18smem_ptr_flag_bitsILi32EEENSV_INSB_IJNSC_ILi8EEENSC_ILi32EEEEEENSB_IJS1C_SE_EEEEEEEvEENS14_INSA_18SM100_TMA_2SM_LOADENS16_INS17_ILi2ELi5ELi2EEES1A_NSV_INSB_IJS1C_NSC_ILi4EEEEEENSB_IJSE_S1C_EEEEEEEvEEEENS_8epilogue10collective18CollectiveEpilogueINS1R_23Sm100TmaWarpSpecializedILi4ELi2ELi16ELb1ELb0EEEJNSB_IJSI_SI_SK_EEENSB_IJNSV_ISI_SE_EENSV_INSC_ILi16EEESE_EEEEESM_NSB_IJNSB_IJllllEEESE_SX_EEESM_S22_NS1R_6fusion15FusionCallbacksIS1V_NS23_17LinearCombinationISM_fSM_fLNS_15FloatRoundStyleE2EEES1W_S20_JEEENSA_5SM1004TMEM4LOAD26SM100_TMEM_LOAD_32dp32b16xENSA_20SM90_TMA_LOAD_IM2COLENS16_INS17_ILi2ELi4ELi3EEES1A_NSV_INSB_IJS1B_S1Y_EEENSB_IJS1Y_SE_EEEEEEENSA_39AutoVectorizingCopyWithAssumedAlignmentILi128EEENSA_21SM90_TMA_STORE_IM2COLES2I_S2K_S2K_EEEvvEEEEvNT_6ParamsE)
        /*0b7c*/ 	.short	0x0380
        /*0b7e*/ 	.short	0x0900


	//----- nvinfo : EIATTR_SW_WAR
	.align		4
.L_55:
        /*0b80*/ 	.byte	0x04, 0x36
        /*0b82*/ 	.short	(.L_57 - .L_56)
.L_56:
        /*0b84*/ 	.word	0x00000008
.L_57:


//--------------------- .nv.callgraph             --------------------------
	.section	.nv.callgraph,"",@"SHT_CUDA_CALLGRAPH"
	.align	4
	.sectionentsize	8
	.align		4
        /*0000*/ 	.word	0x00000000
	.align		4
        /*0004*/ 	.word	0xffffffff
	.align		4
        /*0008*/ 	.word	index@(_ZN7cutlass13device_kernelINS_4conv6kernel13ConvUniversalINS1_16ConvProblemShapeILNS1_8OperatorE1ELi3EEENS1_10collective14CollectiveConvINS1_47MainloopSm100TmaUmmaWarpSpecializedImplicitGemmILS5_1ELi4ELi3ELi1ELi2EN4cute5tupleIJNSA_1CILi2EEENSC_ILi1EEESE_EEEEENSB_IJNSC_ILi256EEENSC_ILi128EEENSB_IJNSC_ILi64EEEEEEEEENS_10tfloat32_tESM_NSA_8TiledMMAINSA_8MMA_AtomIJNSA_23SM100_MMA_TF32_2x1SM_SSISM_SM_fLi256ELi128ELNSA_4UMMA5MajorE0ELSR_1ELNSQ_7ScaleInE0ELSS_0EEEEEENSA_6LayoutINSB_IJSE_SE_SE_EEENSB_IJNSC_ILi0EEESX_SX_EEEEENSB_IJNSA_10UnderscoreES10_S10_EEEEENS7_6detail27Sm100ImplicitGemmTileTraitsINSA_25SM100_TMA_2SM_LOAD_IM2COLENSA_14ComposedLayoutINSA_7SwizzleILi3ELi4ELi3EEENSA_18smem_ptr_flag_bitsILi32EEENSV_INSB_IJNSC_ILi8EEENSC_ILi32EEEEEENSB_IJS1C_SE_EEEEEEEvEENS14_INSA_18SM100_TMA_2SM_LOADENS16_INS17_ILi2ELi5ELi2EEES1A_NSV_INSB_IJS1C_NSC_ILi4EEEEEENSB_IJSE_S1C_EEEEEEEvEEEENS_8epilogue10collective18CollectiveEpilogueINS1R_23Sm100TmaWarpSpecializedILi4ELi2ELi16ELb1ELb0EEEJNSB_IJSI_SI_SK_EEENSB_IJNSV_ISI_SE_EENSV_INSC_ILi16EEESE_EEEEESM_NSB_IJNSB_IJllllEEESE_SX_EEESM_S22_NS1R_6fusion15FusionCallbacksIS1V_NS23_17LinearCombinationISM_fSM_fLNS_15FloatRoundStyleE2EEES1W_S20_JEEENSA_5SM1004TMEM4LOAD26SM100_TMEM_LOAD_32dp32b16xENSA_20SM90_TMA_LOAD_IM2COLENS16_INS17_ILi2ELi4ELi3EEES1A_NSV_INSB_IJS1B_S1Y_EEENSB_IJS1Y_SE_EEEEEEENSA_39AutoVectorizingCopyWithAssumedAlignmentILi128EEENSA_21SM90_TMA_STORE_IM2COLES2I_S2K_S2K_EEEvvEEEEvNT_6ParamsE)
	.align		4
        /*000c*/ 	.word	index@(__assertfail)
	.align		4
        /*0010*/ 	.word	0x00000000
	.align		4
        /*0014*/ 	.word	0xfffffffe
	.align		4
        /*0018*/ 	.word	0x00000000
	.align		4
        /*001c*/ 	.word	0xfffffffd
	.align		4
        /*0020*/ 	.word	0x00000000
	.align		4
        /*0024*/ 	.word	0xfffffffc


//--------------------- .nv.constant4             --------------------------
	.section	.nv.constant4,"a",@progbits
	.align	8
	.align		8
.nv.constant4:
        /*0000*/ 	.dword	__assertfail
	.align		8
        /*0008*/ 	.dword	__unnamed_1
	.align		8
        /*0010*/ 	.dword	__unnamed_2
	.align		8
        /*0018*/ 	.dword	_ZN39_INTERNAL_72604039_4_k_cu_a7856314_38864cuda3std3__45__cpo5beginE
	.align		8
        /*0020*/ 	.dword	_ZN39_INTERNAL_72604039_4_k_cu_a7856314_38864cuda3std3__45__cpo3endE
	.align		8
        /*0028*/ 	.dword	_ZN39_INTERNAL_72604039_4_k_cu_a7856314_38864cuda3std3__45__cpo6cbeginE
	.align		8
        /*0030*/ 	.dword	_ZN39_INTERNAL_72604039_4_k_cu_a7856314_38864cuda3std3__45__cpo4cendE
	.align		8
        /*0038*/ 	.dword	_ZN39_INTERNAL_72604039_4_k_cu_a7856314_38864cuda3std3__441_GLOBAL__N__72604039_4_k_cu_a7856314_38866ignoreE
	.align		8
        /*0040*/ 	.dword	_ZN39_INTERNAL_72604039_4_k_cu_a7856314_38864cuda3std3__419piecewise_constructE
	.align		8
        /*0048*/ 	.dword	_ZN39_INTERNAL_72604039_4_k_cu_a7856314_38864cuda3std3__48in_placeE
	.align		8
        /*0050*/ 	.dword	_ZN39_INTERNAL_72604039_4_k_cu_a7856314_38864cuda3std6ranges3__45__cpo4swapE
	.align		8
        /*0058*/ 	.dword	_ZN39_INTERNAL_72604039_4_k_cu_a7856314_38864cuda3std6ranges3__45__cpo9iter_moveE
	.align		8
        /*0060*/ 	.dword	_ZN39_INTERNAL_72604039_4_k_cu_a7856314_38864cute7productE
	.align		8
        /*0068*/ 	.dword	_ZN39_INTERNAL_72604039_4_k_cu_a7856314_38864cute1_E
	.align		8
        /*0070*/ 	.dword	$str$27
	.align		8
        /*0078*/ 	.dword	$str$28
	.align		8
        /*0080*/ 	.dword	$str$29
	.align		8
        /*0088*/ 	.dword	$str$30


//--------------------- .text._ZN7cutlass13device_kernelINS_4conv6kernel13ConvUniversalINS1_16ConvProblemShapeILNS1_8OperatorE1ELi3EEENS1_10collective14CollectiveConvINS1_47MainloopSm100TmaUmmaWarpSpecializedImplicitGemmILS5_1ELi4ELi3ELi1ELi2EN4cute5tupleIJNSA_1CILi2EEENSC_ILi1EEESE_EEEEENSB_IJNSC_ILi256EEENSC_ILi128EEENSB_IJNSC_ILi64EEEEEEEEENS_10tfloat32_tESM_NSA_8TiledMMAINSA_8MMA_AtomIJNSA_23SM100_MMA_TF32_2x1SM_SSISM_SM_fLi256ELi128ELNSA_4UMMA5MajorE0ELSR_1ELNSQ_7ScaleInE0ELSS_0EEEEEENSA_6LayoutINSB_IJSE_SE_SE_EEENSB_IJNSC_ILi0EEESX_SX_EEEEENSB_IJNSA_10UnderscoreES10_S10_EEEEENS7_6detail27Sm100ImplicitGemmTileTraitsINSA_25SM100_TMA_2SM_LOAD_IM2COLENSA_14ComposedLayoutINSA_7SwizzleILi3ELi4ELi3EEENSA_18smem_ptr_flag_bitsILi32EEENSV_INSB_IJNSC_ILi8EEENSC_ILi32EEEEEENSB_IJS1C_SE_EEEEEEEvEENS14_INSA_18SM100_TMA_2SM_LOADENS16_INS17_ILi2ELi5ELi2EEES1A_NSV_INSB_IJS1C_NSC_ILi4EEEEEENSB_IJSE_S1C_EEEEEEEvEEEENS_8epilogue10collective18CollectiveEpilogueINS1R_23Sm100TmaWarpSpecializedILi4ELi2ELi16ELb1ELb0EEEJNSB_IJSI_SI_SK_EEENSB_IJNSV_ISI_SE_EENSV_INSC_ILi16EEESE_EEEEESM_NSB_IJNSB_IJllllEEESE_SX_EEESM_S22_NS1R_6fusion15FusionCallbacksIS1V_NS23_17LinearCombinationISM_fSM_fLNS_15FloatRoundStyleE2EEES1W_S20_JEEENSA_5SM1004TMEM4LOAD26SM100_TMEM_LOAD_32dp32b16xENSA_20SM90_TMA_LOAD_IM2COLENS16_INS17_ILi2ELi4ELi3EEES1A_NSV_INSB_IJS1B_S1Y_EEENSB_IJS1Y_SE_EEEEEEENSA_39AutoVectorizingCopyWithAssumedAlignmentILi128EEENSA_21SM90_TMA_STORE_IM2COLES2I_S2K_S2K_EEEvvEEEEvNT_6ParamsE --------------------------
	.section	.text._ZN7cutlass13device_kernelINS_4conv6kernel13ConvUniversalINS1_16ConvProblemShapeILNS1_8OperatorE1ELi3EEENS1_10collective14CollectiveConvINS1_47MainloopSm100TmaUmmaWarpSpecializedImplicitGemmILS5_1ELi4ELi3ELi1ELi2EN4cute5tupleIJNSA_1CILi2EEENSC_ILi1EEESE_EEEEENSB_IJNSC_ILi256EEENSC_ILi128EEENSB_IJNSC_ILi64EEEEEEEEENS_10tfloat32_tESM_NSA_8TiledMMAINSA_8MMA_AtomIJNSA_23SM100_MMA_TF32_2x1SM_SSISM_SM_fLi256ELi128ELNSA_4UMMA5MajorE0ELSR_1ELNSQ_7ScaleInE0ELSS_0EEEEEENSA_6LayoutINSB_IJSE_SE_SE_EEENSB_IJNSC_ILi0EEESX_SX_EEEEENSB_IJNSA_10UnderscoreES10_S10_EEEEENS7_6detail27Sm100ImplicitGemmTileTraitsINSA_25SM100_TMA_2SM_LOAD_IM2COLENSA_14ComposedLayoutINSA_7SwizzleILi3ELi4ELi3EEENSA_18smem_ptr_flag_bitsILi32EEENSV_INSB_IJNSC_ILi8EEENSC_ILi32EEEEEENSB_IJS1C_SE_EEEEEEEvEENS14_INSA_18SM100_TMA_2SM_LOADENS16_INS17_ILi2ELi5ELi2EEES1A_NSV_INSB_IJS1C_NSC_ILi4EEEEEENSB_IJSE_S1C_EEEEEEEvEEEENS_8epilogue10collective18CollectiveEpilogueINS1R_23Sm100TmaWarpSpecializedILi4ELi2ELi16ELb1ELb0EEEJNSB_IJSI_SI_SK_EEENSB_IJNSV_ISI_SE_EENSV_INSC_ILi16EEESE_EEEEESM_NSB_IJNSB_IJllllEEESE_SX_EEESM_S22_NS1R_6fusion15FusionCallbacksIS1V_NS23_17LinearCombinationISM_fSM_fLNS_15FloatRoundStyleE2EEES1W_S20_JEEENSA_5SM1004TMEM4LOAD26SM100_TMEM_LOAD_32dp32b16xENSA_20SM90_TMA_LOAD_IM2COLENS16_INS17_ILi2ELi4ELi3EEES1A_NSV_INSB_IJS1B_S1Y_EEENSB_IJS1Y_SE_EEEEEEENSA_39AutoVectorizingCopyWithAssumedAlignmentILi128EEENSA_21SM90_TMA_STORE_IM2COLES2I_S2K_S2K_EEEvvEEEEvNT_6ParamsE,"ax",@progbits
	.align	128
.text._ZN7cutlass13device_kernelINS_4conv6kernel13ConvUniversalINS1_16ConvProblemShapeILNS1_8OperatorE1ELi3EEENS1_10collective14CollectiveConvINS1_47MainloopSm100TmaUmmaWarpSpecializedImplicitGemmILS5_1ELi4ELi3ELi1ELi2EN4cute5tupleIJNSA_1CILi2EEENSC_ILi1EEESE_EEEEENSB_IJNSC_ILi256EEENSC_ILi128EEENSB_IJNSC_ILi64EEEEEEEEENS_10tfloat32_tESM_NSA_8TiledMMAINSA_8MMA_AtomIJNSA_23SM100_MMA_TF32_2x1SM_SSISM_SM_fLi256ELi128ELNSA_4UMMA5MajorE0ELSR_1ELNSQ_7ScaleInE0ELSS_0EEEEEENSA_6LayoutINSB_IJSE_SE_SE_EEENSB_IJNSC_ILi0EEESX_SX_EEEEENSB_IJNSA_10UnderscoreES10_S10_EEEEENS7_6detail27Sm100ImplicitGemmTileTraitsINSA_25SM100_TMA_2SM_LOAD_IM2COLENSA_14ComposedLayoutINSA_7SwizzleILi3ELi4ELi3EEENSA_18smem_ptr_flag_bitsILi32EEENSV_INSB_IJNSC_ILi8EEENSC_ILi32EEEEEENSB_IJS1C_SE_EEEEEEEvEENS14_INSA_18SM100_TMA_2SM_LOADENS16_INS17_ILi2ELi5ELi2EEES1A_NSV_INSB_IJS1C_NSC_ILi4EEEEEENSB_IJSE_S1C_EEEEEEEvEEEENS_8epilogue10collective18CollectiveEpilogueINS1R_23Sm100TmaWarpSpecializedILi4ELi2ELi16ELb1ELb0EEEJNSB_IJSI_SI_SK_EEENSB_IJNSV_ISI_SE_EENSV_INSC_ILi16EEESE_EEEEESM_NSB_IJNSB_IJllllEEESE_SX_EEESM_S22_NS1R_6fusion15FusionCallbacksIS1V_NS23_17LinearCombinationISM_fSM_fLNS_15FloatRoundStyleE2EEES1W_S20_JEEENSA_5SM1004TMEM4LOAD26SM100_TMEM_LOAD_32dp32b16xENSA_20SM90_TMA_LOAD_IM2COLENS16_INS17_ILi2ELi4ELi3EEES1A_NSV_INSB_IJS1B_S1Y_EEENSB_IJS1Y_SE_EEEEEEENSA_39AutoVectorizingCopyWithAssumedAlignmentILi128EEENSA_21SM90_TMA_STORE_IM2COLES2I_S2K_S2K_EEEvvEEEEvNT_6ParamsE:
        .type           _ZN7cutlass13device_kernelINS_4conv6kernel13ConvUniversalINS1_16ConvProblemShapeILNS1_8OperatorE1ELi3EEENS1_10collective14CollectiveConvINS1_47MainloopSm100TmaUmmaWarpSpecializedImplicitGemmILS5_1ELi4ELi3ELi1ELi2EN4cute5tupleIJNSA_1CILi2EEENSC_ILi1EEESE_EEEEENSB_IJNSC_ILi256EEENSC_ILi128EEENSB_IJNSC_ILi64EEEEEEEEENS_10tfloat32_tESM_NSA_8TiledMMAINSA_8MMA_AtomIJNSA_23SM100_MMA_TF32_2x1SM_SSISM_SM_fLi256ELi128ELNSA_4UMMA5MajorE0ELSR_1ELNSQ_7ScaleInE0ELSS_0EEEEEENSA_6LayoutINSB_IJSE_SE_SE_EEENSB_IJNSC_ILi0EEESX_SX_EEEEENSB_IJNSA_10UnderscoreES10_S10_EEEEENS7_6detail27Sm100ImplicitGemmTileTraitsINSA_25SM100_TMA_2SM_LOAD_IM2COLENSA_14ComposedLayoutINSA_7SwizzleILi3ELi4ELi3EEENSA_18smem_ptr_flag_bitsILi32EEENSV_INSB_IJNSC_ILi8EEENSC_ILi32EEEEEENSB_IJS1C_SE_EEEEEEEvEENS14_INSA_18SM100_TMA_2SM_LOADENS16_INS17_ILi2ELi5ELi2EEES1A_NSV_INSB_IJS1C_NSC_ILi4EEEEEENSB_IJSE_S1C_EEEEEEEvEEEENS_8epilogue10collective18CollectiveEpilogueINS1R_23Sm100TmaWarpSpecializedILi4ELi2ELi16ELb1ELb0EEEJNSB_IJSI_SI_SK_EEENSB_IJNSV_ISI_SE_EENSV_INSC_ILi16EEESE_EEEEESM_NSB_IJNSB_IJllllEEESE_SX_EEESM_S22_NS1R_6fusion15FusionCallbacksIS1V_NS23_17LinearCombinationISM_fSM_fLNS_15FloatRoundStyleE2EEES1W_S20_JEEENSA_5SM1004TMEM4LOAD26SM100_TMEM_LOAD_32dp32b16xENSA_20SM90_TMA_LOAD_IM2COLENS16_INS17_ILi2ELi4ELi3EEES1A_NSV_INSB_IJS1B_S1Y_EEENSB_IJS1Y_SE_EEEEEEENSA_39AutoVectorizingCopyWithAssumedAlignmentILi128EEENSA_21SM90_TMA_STORE_IM2COLES2I_S2K_S2K_EEEvvEEEEvNT_6ParamsE,@function
        .size           _ZN7cutlass13device_kernelINS_4conv6kernel13ConvUniversalINS1_16ConvProblemShapeILNS1_8OperatorE1ELi3EEENS1_10collective14CollectiveConvINS1_47MainloopSm100TmaUmmaWarpSpecializedImplicitGemmILS5_1ELi4ELi3ELi1ELi2EN4cute5tupleIJNSA_1CILi2EEENSC_ILi1EEESE_EEEEENSB_IJNSC_ILi256EEENSC_ILi128EEENSB_IJNSC_ILi64EEEEEEEEENS_10tfloat32_tESM_NSA_8TiledMMAINSA_8MMA_AtomIJNSA_23SM100_MMA_TF32_2x1SM_SSISM_SM_fLi256ELi128ELNSA_4UMMA5MajorE0ELSR_1ELNSQ_7ScaleInE0ELSS_0EEEEEENSA_6LayoutINSB_IJSE_SE_SE_EEENSB_IJNSC_ILi0EEESX_SX_EEEEENSB_IJNSA_10UnderscoreES10_S10_EEEEENS7_6detail27Sm100ImplicitGemmTileTraitsINSA_25SM100_TMA_2SM_LOAD_IM2COLENSA_14ComposedLayoutINSA_7SwizzleILi3ELi4ELi3EEENSA_18smem_ptr_flag_bitsILi32EEENSV_INSB_IJNSC_ILi8EEENSC_ILi32EEEEEENSB_IJS1C_SE_EEEEEEEvEENS14_INSA_18SM100_TMA_2SM_LOADENS16_INS17_ILi2ELi5ELi2EEES1A_NSV_INSB_IJS1C_NSC_ILi4EEEEEENSB_IJSE_S1C_EEEEEEEvEEEENS_8epilogue10collective18CollectiveEpilogueINS1R_23Sm100TmaWarpSpecializedILi4ELi2ELi16ELb1ELb0EEEJNSB_IJSI_SI_SK_EEENSB_IJNSV_ISI_SE_EENSV_INSC_ILi16EEESE_EEEEESM_NSB_IJNSB_IJllllEEESE_SX_EEESM_S22_NS1R_6fusion15FusionCallbacksIS1V_NS23_17LinearCombinationISM_fSM_fLNS_15FloatRoundStyleE2EEES1W_S20_JEEENSA_5SM1004TMEM4LOAD26SM100_TMEM_LOAD_32dp32b16xENSA_20SM90_TMA_LOAD_IM2COLENS16_INS17_ILi2ELi4ELi3EEES1A_NSV_INSB_IJS1B_S1Y_EEENSB_IJS1Y_SE_EEEEEEENSA_39AutoVectorizingCopyWithAssumedAlignmentILi128EEENSA_21SM90_TMA_STORE_IM2COLES2I_S2K_S2K_EEEvvEEEEvNT_6ParamsE,(.L_x_204 - _ZN7cutlass13device_kernelINS_4conv6kernel13ConvUniversalINS1_16ConvProblemShapeILNS1_8OperatorE1ELi3EEENS1_10collective14CollectiveConvINS1_47MainloopSm100TmaUmmaWarpSpecializedImplicitGemmILS5_1ELi4ELi3ELi1ELi2EN4cute5tupleIJNSA_1CILi2EEENSC_ILi1EEESE_EEEEENSB_IJNSC_ILi256EEENSC_ILi128EEENSB_IJNSC_ILi64EEEEEEEEENS_10tfloat32_tESM_NSA_8TiledMMAINSA_8MMA_AtomIJNSA_23SM100_MMA_TF32_2x1SM_SSISM_SM_fLi256ELi128ELNSA_4UMMA5MajorE0ELSR_1ELNSQ_7ScaleInE0ELSS_0EEEEEENSA_6LayoutINSB_IJSE_SE_SE_EEENSB_IJNSC_ILi0EEESX_SX_EEEEENSB_IJNSA_10UnderscoreES10_S10_EEEEENS7_6detail27Sm100ImplicitGemmTileTraitsINSA_25SM100_TMA_2SM_LOAD_IM2COLENSA_14ComposedLayoutINSA_7SwizzleILi3ELi4ELi3EEENSA_18smem_ptr_flag_bitsILi32EEENSV_INSB_IJNSC_ILi8EEENSC_ILi32EEEEEENSB_IJS1C_SE_EEEEEEEvEENS14_INSA_18SM100_TMA_2SM_LOADENS16_INS17_ILi2ELi5ELi2EEES1A_NSV_INSB_IJS1C_NSC_ILi4EEEEEENSB_IJSE_S1C_EEEEEEEvEEEENS_8epilogue10collective18CollectiveEpilogueINS1R_23Sm100TmaWarpSpecializedILi4ELi2ELi16ELb1ELb0EEEJNSB_IJSI_SI_SK_EEENSB_IJNSV_ISI_SE_EENSV_INSC_ILi16EEESE_EEEEESM_NSB_IJNSB_IJllllEEESE_SX_EEESM_S22_NS1R_6fusion15FusionCallbacksIS1V_NS23_17LinearCombinationISM_fSM_fLNS_15FloatRoundStyleE2EEES1W_S20_JEEENSA_5SM1004TMEM4LOAD26SM100_TMEM_LOAD_32dp32b16xENSA_20SM90_TMA_LOAD_IM2COLENS16_INS17_ILi2ELi4ELi3EEES1A_NSV_INSB_IJS1B_S1Y_EEENSB_IJS1Y_SE_EEEEEEENSA_39AutoVectorizingCopyWithAssumedAlignmentILi128EEENSA_21SM90_TMA_STORE_IM2COLES2I_S2K_S2K_EEEvvEEEEvNT_6ParamsE)
        .other          _ZN7cutlass13device_kernelINS_4conv6kernel13ConvUniversalINS1_16ConvProblemShapeILNS1_8OperatorE1ELi3EEENS1_10collective14CollectiveConvINS1_47MainloopSm100TmaUmmaWarpSpecializedImplicitGemmILS5_1ELi4ELi3ELi1ELi2EN4cute5tupleIJNSA_1CILi2EEENSC_ILi1EEESE_EEEEENSB_IJNSC_ILi256EEENSC_ILi128EEENSB_IJNSC_ILi64EEEEEEEEENS_10tfloat32_tESM_NSA_8TiledMMAINSA_8MMA_AtomIJNSA_23SM100_MMA_TF32_2x1SM_SSISM_SM_fLi256ELi128ELNSA_4UMMA5MajorE0ELSR_1ELNSQ_7ScaleInE0ELSS_0EEEEEENSA_6LayoutINSB_IJSE_SE_SE_EEENSB_IJNSC_ILi0EEESX_SX_EEEEENSB_IJNSA_10UnderscoreES10_S10_EEEEENS7_6detail27Sm100ImplicitGemmTileTraitsINSA_25SM100_TMA_2SM_LOAD_IM2COLENSA_14ComposedLayoutINSA_7SwizzleILi3ELi4ELi3EEENSA_18smem_ptr_flag_bitsILi32EEENSV_INSB_IJNSC_ILi8EEENSC_ILi32EEEEEENSB_IJS1C_SE_EEEEEEEvEENS14_INSA_18SM100_TMA_2SM_LOADENS16_INS17_ILi2ELi5ELi2EEES1A_NSV_INSB_IJS1C_NSC_ILi4EEEEEENSB_IJSE_S1C_EEEEEEEvEEEENS_8epilogue10collective18CollectiveEpilogueINS1R_23Sm100TmaWarpSpecializedILi4ELi2ELi16ELb1ELb0EEEJNSB_IJSI_SI_SK_EEENSB_IJNSV_ISI_SE_EENSV_INSC_ILi16EEESE_EEEEESM_NSB_IJNSB_IJllllEEESE_SX_EEESM_S22_NS1R_6fusion15FusionCallbacksIS1V_NS23_17LinearCombinationISM_fSM_fLNS_15FloatRoundStyleE2EEES1W_S20_JEEENSA_5SM1004TMEM4LOAD26SM100_TMEM_LOAD_32dp32b16xENSA_20SM90_TMA_LOAD_IM2COLENS16_INS17_ILi2ELi4ELi3EEES1A_NSV_INSB_IJS1B_S1Y_EEENSB_IJS1Y_SE_EEEEEEENSA_39AutoVectorizingCopyWithAssumedAlignmentILi128EEENSA_21SM90_TMA_STORE_IM2COLES2I_S2K_S2K_EEEvvEEEEvNT_6ParamsE,@"STO_CUDA_ENTRY STV_DEFAULT"
_ZN7cutlass13device_kernelINS_4conv6kernel13ConvUniversalINS1_16ConvProblemShapeILNS1_8OperatorE1ELi3EEENS1_10collective14CollectiveConvINS1_47MainloopSm100TmaUmmaWarpSpecializedImplicitGemmILS5_1ELi4ELi3ELi1ELi2EN4cute5tupleIJNSA_1CILi2EEENSC_ILi1EEESE_EEEEENSB_IJNSC_ILi256EEENSC_ILi128EEENSB_IJNSC_ILi64EEEEEEEEENS_10tfloat32_tESM_NSA_8TiledMMAINSA_8MMA_AtomIJNSA_23SM100_MMA_TF32_2x1SM_SSISM_SM_fLi256ELi128ELNSA_4UMMA5MajorE0ELSR_1ELNSQ_7ScaleInE0ELSS_0EEEEEENSA_6LayoutINSB_IJSE_SE_SE_EEENSB_IJNSC_ILi0EEESX_SX_EEEEENSB_IJNSA_10UnderscoreES10_S10_EEEEENS7_6detail27Sm100ImplicitGemmTileTraitsINSA_25SM100_TMA_2SM_LOAD_IM2COLENSA_14ComposedLayoutINSA_7SwizzleILi3ELi4ELi3EEENSA_18smem_ptr_flag_bitsILi32EEENSV_INSB_IJNSC_ILi8EEENSC_ILi32EEEEEENSB_IJS1C_SE_EEEEEEEvEENS14_INSA_18SM100_TMA_2SM_LOADENS16_INS17_ILi2ELi5ELi2EEES1A_NSV_INSB_IJS1C_NSC_ILi4EEEEEENSB_IJSE_S1C_EEEEEEEvEEEENS_8epilogue10collective18CollectiveEpilogueINS1R_23Sm100TmaWarpSpecializedILi4ELi2ELi16ELb1ELb0EEEJNSB_IJSI_SI_SK_EEENSB_IJNSV_ISI_SE_EENSV_INSC_ILi16EEESE_EEEEESM_NSB_IJNSB_IJllllEEESE_SX_EEESM_S22_NS1R_6fusion15FusionCallbacksIS1V_NS23_17LinearCombinationISM_fSM_fLNS_15FloatRoundStyleE2EEES1W_S20_JEEENSA_5SM1004TMEM4LOAD26SM100_TMEM_LOAD_32dp32b16xENSA_20SM90_TMA_LOAD_IM2COLENS16_INS17_ILi2ELi4ELi3EEES1A_NSV_INSB_IJS1B_S1Y_EEENSB_IJS1Y_SE_EEEEEEENSA_39AutoVectorizingCopyWithAssumedAlignmentILi128EEENSA_21SM90_TMA_STORE_IM2COLES2I_S2K_S2K_EEEvvEEEEvNT_6ParamsE:
[----:B------:R-:W1:Y:S08]  /*0000*/  LDC R1, c[0x0][0x37c] ;  /* 0x0000df00ff017b82 */ /* 0x000e700000000800 */
[----:B------:R-:W2:Y:S01]  /*0010*/  LDC.64 R2, c[0x0][0x990] ;  /* 0x00026400ff027b82 */ /* 0x000ea20000000a00 */
[----:B------:R-:W3:Y:S01]  /*0020*/  S2R R100, SR_TID.X ;  /* 0x0000000000647919 */ /* 0x000ee20000002100 */
[----:B------:R-:W-:Y:S01]  /*0030*/  ELECT P2, URZ, PT ;  /* 0x0000000000ff782f */ /* 0x000fe20003840000 */
[----:B-1----:R-:W-:Y:S01]  /*0040*/  VIADD R1, R1, 0xfffffff8 ;  /* 0xfffffff801017836 */ /* 0x002fe20000000000 */
[----:B------:R-:W-:Y:S01]  /*0050*/  PRMT R87, RZ, 0x7610, R87 ;  /* 0x00007610ff577816 */ /* 0x000fe20000000057 */
[----:B------:R-:W1:Y:S03]  /*0060*/  S2R R85, SR_CgaCtaId ;  /* 0x0000000000557919 */ /* 0x000e660000008800 */
[----:B------:R-:W4:Y:S01]  /*0070*/  LDC.64 R88, c[0x0][0x358] ;  /* 0x0000d600ff587b82 */ /* 0x000f220000000a00 */
[----:B--2---:R-:W-:-:S04]  /*0080*/  ISETP.NE.U32.AND P0, PT, R2, RZ, PT ;  /* 0x000000ff0200720c */ /* 0x004fc80003f05070 */
[----:B------:R-:W-:Y:S02]  /*0090*/  ISETP.NE.AND.EX P0, PT, R3, RZ, PT, P0 ;  /* 0x000000ff0300720c */ /* 0x000fe40003f05300 */
[----:B---3--:R-:W-:Y:S02]  /*00a0*/  SHF.R.U32.HI R102, RZ, 0x5, R100 ;  /* 0x00000005ff667819 */ /* 0x008fe40000011664 */
[----:B-1----:R-:W-:-:S03]  /*00b0*/  LOP3.LUT R11, R85, 0x1, RZ, 0xc0, !PT ;  /* 0x00000001550b7812 */ /* 0x002fc600078ec0ff */
[----:B------:R1:W2:Y:S01]  /*00c0*/  SHFL.IDX PT, R0, R102, RZ, 0x1f ;  /* 0x00001fff66007589 */ /* 0x0002a200000e0000 */
[----:B------:R-:W-:-:S05]  /*00d0*/  LOP3.LUT R10, R85, 0x1, RZ, 0x3c, !PT ;  /* 0x00000001550a7812 */ /* 0x000fca00078e3cff */
[----:B------:R-:W-:Y:S05]  /*00e0*/  @P0 BRA `(.L_x_0) ;  /* 0x0000000000300947 */ /* 0x000fea0003800000 */
[----:B------:R-:W3:Y:S02]  /*00f0*/  LDC.64 R4, c[0x0][0x988] ;  /* 0x00026200ff047b82 */ /* 0x000ee40000000a00 */
[----:B---3--:R-:W-:-:S04]  /*0100*/  ISETP.NE.U32.AND P0, PT, R4, RZ, PT ;  /* 0x000000ff0400720c */ /* 0x008fc80003f05070 */
[----:B------:R-:W-:-:S13]  /*0110*/  ISETP.NE.AND.EX P0, PT, R5, RZ, PT, P0 ;  /* 0x000000ff0500720c */ /* 0x000fda0003f05300 */
[----:B------:R-:W-:Y:S05]  /*0120*/  @!P0 BRA `(.L_x_1) ;  /* 0x0000000000188947 */ /* 0x000fea0003800000 */
[----:B------:R-:W3:Y:S01]  /*0130*/  LDC.64 R4, c[0x0][0x988] ;  /* 0x00026200ff047b82 */ /* 0x000ee20000000a00 */
[----:B----4-:R-:W-:Y:S02]  /*0140*/  R2UR UR4, R88 ;  /* 0x00000000580472ca */ /* 0x010fe400000e0000 */
[----:B------:R-:W-:-:S13]  /*0150*/  R2UR UR5, R89 ;  /* 0x00000000590572ca */ /* 0x000fda00000e0000 */
[----:B---3--:R3:W5:Y:S01]  /*0160*/  LDG.E R35, desc[UR4][R4.64] ;  /* 0x0000000404237981 */ /* 0x008762000c1e1900 */
[----:B------:R-:W-:Y:S01]  /*0170*/  IMAD.MOV.U32 R87, RZ, RZ, 0x1 ;  /* 0x00000001ff577424 */ /* 0x000fe200078e00ff */
[----:B------:R-:W-:Y:S05]  /*0180*/  BRA `(.L_x_0) ;  /* 0x0000000000087947 */ /* 0x000fea0003800000 */
.L_x_1:
[----:B------:R-:W3:Y:S01]  /*0190*/  LDC R35, c[0x0][0x980] ;  /* 0x00026000ff237b82 */ /* 0x000ee20000000800 */
[----:B------:R-:W-:-:S03]  /*01a0*/  HFMA2 R87, -RZ, RZ, 0, 5.9604644775390625e-08 ;  /* 0x00000001ff577431 */ /* 0x000fc600000001ff */
.L_x_0:
[----:B---3--:R-:W3:Y:S02]  /*01b0*/  LDC.64 R4, c[0x0][0x9b0] ;  /* 0x00026c00ff047b82 */ /* 0x008ee40000000a00 */
[----:B---3--:R-:W-:-:S04]  /*01c0*/  ISETP.NE.U32.AND P0, PT, R4, RZ, PT ;  /* 0x000000ff0400720c */ /* 0x008fc80003f05070 */
[----:B------:R-:W-:-:S13]  /*01d0*/  ISETP.NE.AND.EX P0, PT, R5, RZ, PT, P0 ;  /* 0x000000ff0500720c */ /* 0x000fda0003f05300 */
        /* <DEDUP_REMOVED lines=9> */
[----:B------:R-:W-:Y:S05]  /*0270*/  BRA `(.L_x_2) ;  /* 0x0000000000047947 */ /* 0x000fea0003800000 */
.L_x_3:
[----:B------:R-:W3:Y:S02]  /*0280*/  LDC R33, c[0x0][0x9a0] ;  /* 0x00026800ff217b82 */ /* 0x000ee40000000800 */
.L_x_2:
[----:B---3--:R-:W3:Y:S01]  /*0290*/  LDC.64 R4, c[0x0][0x988] ;  /* 0x00026200ff047b82 */ /* 0x008ee20000000a00 */
[----:B--2---:R-:W-:Y:S01]  /*02a0*/  ISETP.NE.OR P0, PT, R0, 0x1, !P2 ;  /* 0x000000010000780c */ /* 0x004fe20005705670 */
[----:B------:R-:W-:Y:S01]  /*02b0*/  BSSY.RECONVERGENT B0, `(.L_x_4) ;  /* 0x0000016000007945 */ /* 0x000fe20003800200 */
[----:B------:R-:W-:Y:S02]  /*02c0*/  ISETP.EQ.U32.AND P1, PT, R2, RZ, PT ;  /* 0x000000ff0200720c */ /* 0x000fe40003f22070 */
[----:B------:R-:W-:Y:S02]  /*02d0*/  PLOP3.LUT P6, PT, PT, PT, PT, 0x80, 0x8 ;  /* 0x000000000008781c */ /* 0x000fe40003fcf070 */
[----:B------:R-:W-:Y:S02]  /*02e0*/  ISETP.NE.OR P4, PT, R0, 0x3, !P2 ;  /* 0x000000030000780c */ /* 0x000fe40005785670 */
[----:B------:R-:W-:Y:S02]  /*02f0*/  P2R R12, PR, RZ, 0x40 ;  /* 0x00000040ff0c7803 */ /* 0x000fe40000000000 */
[----:B---3--:R-:W-:-:S04]  /*0300*/  ISETP.NE.U32.AND P3, PT, R4, RZ, PT ;  /* 0x000000ff0400720c */ /* 0x008fc80003f65070 */
[----:B------:R-:W-:-:S04]  /*0310*/  ISETP.NE.AND.EX P3, PT, R5, RZ, PT, P3 ;  /* 0x000000ff0500720c */ /* 0x000fc80003f65330 */
[----:B------:R-:W-:-:S04]  /*0320*/  ISETP.EQ.OR.EX P5, PT, R3, RZ, !P3, P1 ;  /* 0x000000ff0300720c */ /* 0x000fc80005fa2710 */
[----:B------:R-:W-:Y:S01]  /*0330*/  P2R R103, PR, RZ, 0x20 ;  /* 0x00000020ff677803 */ /* 0x000fe20000000000 */
[----:B------:R-:W-:Y:S08]  /*0340*/  @P0 BRA `(.L_x_5) ;  /* 0x0000000000300947 */ /* 0x000ff00003800000 */
[----:B------:R-:W2:Y:S02]  /*0350*/  LDC.64 R8, c[0x0][0x348] ;  /* 0x0000d200ff087b82 */ /* 0x000ea40000000a00 */
[C---:B--2---:R-:W-:Y:S02]  /*0360*/  IADD3 R7, P1, PT, R8.reuse, 0x80, RZ ;  /* 0x0000008008077810 */ /* 0x044fe40007f3e0ff */
[----:B------:R-:W-:Y:S02]  /*0370*/  IADD3 R5, P0, PT, R8, 0x200, RZ ;  /* 0x0000020008057810 */ /* 0x000fe40007f1e0ff */
[----:B------:R-:W-:Y:S01]  /*0380*/  R2UR UR6, R7 ;  /* 0x00000000070672ca */ /* 0x000fe200000e0000 */
[--C-:B------:R-:W-:Y:S01]  /*0390*/  IMAD.X R6, RZ, RZ, R9.reuse, P1 ;  /* 0x000000ffff067224 */ /* 0x100fe200008e0609 */
[----:B------:R-:W-:Y:S01]  /*03a0*/  R2UR UR4, R5 ;  /* 0x00000000050472ca */ /* 0x000fe200000e0000 */
[----:B------:R-:W-:-:S03]  /*03b0*/  IMAD.X R4, RZ, RZ, R9, P0 ;  /* 0x000000ffff047224 */ /* 0x000fc600000e0609 */
[----:B------:R-:W-:Y:S02]  /*03c0*/  R2UR UR7, R6 ;  /* 0x00000000060772ca */ /* 0x000fe400000e0000 */
[----:B------:R-:W-:-:S11]  /*03d0*/  R2UR UR5, R4 ;  /* 0x00000000040572ca */ /* 0x000fd600000e0000 */
[----:B------:R2:W-:Y:S02]  /*03e0*/  UTMACCTL.PF [UR6] ;  /* 0x00000000060079b9 */ /* 0x0005e40008040000 */
[----:B------:R2:W-:Y:S02]  /*03f0*/  UTMACCTL.PF [UR4] ;  /* 0x00000000040079b9 */ /* 0x0005e40008040000 */
[----:B--2---:R-:W-:Y:S01]  /*0400*/  NOP ;  /* 0x0000000000007918 */ /* 0x004fe20000000000 */
.L_x_5:
[----:B------:R-:W-:Y:S05]  /*0410*/  BSYNC.RECONVERGENT B0 ;  /* 0x0000000000007941 */ /* 0x000fea0003800200 */
.L_x_4:
[----:B------:R-:W-:Y:S04]  /*0420*/  BSSY.RECONVERGENT B0, `(.L_x_6) ;  /* 0x000000e000007945 */ /* 0x000fe80003800200 */
[----:B------:R-:W-:Y:S05]  /*0430*/  @P4 BRA `(.L_x_7) ;  /* 0x0000000000304947 */ /* 0x000fea0003800000 */
        /* <DEDUP_REMOVED lines=12> */
.L_x_7:
[----:B------:R-:W-:Y:S05]  /*0500*/  BSYNC.RECONVERGENT B0 ;  /* 0x0000000000007941 */ /* 0x000fea0003800200 */
.L_x_6:
[----:B------:R-:W-:Y:S05]  /*0510*/  @!P5 BRA `(.L_x_8) ;  /* 0x000000000020d947 */ /* 0x000fea0003800000 */
[----:B------:R-:W-:Y:S02]  /*0520*/  ISETP.NE.U32.AND P1, PT, R2, RZ, PT ;  /* 0x000000ff0200720c */ /* 0x000fe40003f25070 */
[----:B-----5:R-:W-:Y:S02]  /*0530*/  FSETP.NEU.AND P0, PT, R35, RZ, PT ;  /* 0x000000ff2300720b */ /* 0x020fe40003f0d000 */
[----:B------:R-:W-:Y:S02]  /*0540*/  ISETP.NE.AND.EX P1, PT, R3, RZ, PT, P1 ;  /* 0x000000ff0300720c */ /* 0x000fe40003f25310 */
[----:B------:R-:W-:-:S11]  /*0550*/  SEL R2, RZ, 0xffffffff, P3 ;  /* 0xffffffffff027807 */ /* 0x000fd60001800000 */
[----:B------:R-:W-:-:S04]  /*0560*/  @!P1 SEL R2, RZ, 0xffffffff, P0 ;  /* 0xffffffffff029807 */ /* 0x000fc80000000000 */
[----:B------:R-:W-:-:S04]  /*0570*/  LOP3.LUT R2, R2, 0x1, RZ, 0xc0, !PT ;  /* 0x0000000102027812 */ /* 0x000fc800078ec0ff */
[----:B------:R-:W-:-:S04]  /*0580*/  ISETP.NE.U32.AND P0, PT, R2, 0x1, PT ;  /* 0x000000010200780c */ /* 0x000fc80003f05070 */
[----:B------:R-:W-:-:S09]  /*0590*/  P2R R12, PR, RZ, 0x1 ;  /* 0x00000001ff0c7803 */ /* 0x000fd20000000000 */
.L_x_8:
[----:B------:R-:W2:Y:S01]  /*05a0*/  SHFL.IDX PT, R2, R102, RZ, 0x1f ;  /* 0x00001fff66027589 */ /* 0x000ea200000e0000 */
[----:B------:R-:W-:-:S04]  /*05b0*/  ISETP.NE.AND P1, PT, R0, 0x2, PT ;  /* 0x000000020000780c */ /* 0x000fc80003f25270 */
[----:B------:R-:W-:Y:S02]  /*05c0*/  SEL R17, RZ, 0x1, P1 ;  /* 0x00000001ff117807 */ /* 0x000fe40000800000 */
[----:B--2---:R-:W-:-:S13]  /*05d0*/  ISETP.NE.AND P0, PT, R2, RZ, PT ;  /* 0x000000ff0200720c */ /* 0x004fda0003f05270 */
[----:B------:R-:W-:Y:S05]  /*05e0*/  @P0 BRA `(.L_x_9) ;  /* 0x0000000000480947 */ /* 0x000fea0003800000 */
[----:B------:R-:W-:Y:S01]  /*05f0*/  ELECT P0, URZ, PT ;  /* 0x0000000000ff782f */ /* 0x000fe20003800000 */
[----:B------:R-:W-:Y:S02]  /*0600*/  UMOV UR4, 0x1 ;  /* 0x0000000100047882 */ /* 0x000fe40000000000 */
[----:B------:R-:W-:-:S04]  /*0610*/  UIADD3 UR6, UPT, UPT, -UR4, 0x100000, URZ ;  /* 0x0010000004067890 */ /* 0x000fc8000fffe1ff */
[----:B------:R-:W-:Y:S02]  /*0620*/  USHF.L.U32 UR7, UR6, 0xb, URZ ;  /* 0x0000000b06077899 */ /* 0x000fe400080006ff */
[----:B------:R-:W-:-:S04]  /*0630*/  USHF.L.U32 UR6, UR6, 0x1, URZ ;  /* 0x0000000106067899 */ /* 0x000fc800080006ff */
[----:B------:R-:W-:-:S04]  /*0640*/  @P0 MOV R2, 0x400 ;  /* 0x0000040000020802 */ /* 0x000fc80000000f00 */
[----:B------:R-:W-:-:S04]  /*0650*/  @P0 LEA R2, R85, R2, 0x18 ;  /* 0x0000000255020211 */ /* 0x000fc800078ec0ff */
[----:B------:R-:W-:Y:S01]  /*0660*/  @P0 R2UR UR5, R2 ;  /* 0x00000000020502ca */ /* 0x000fe200000e0000 */
[----:B------:R-:W2:-:S12]  /*0670*/  FENCE.VIEW.ASYNC.S ;  /* 0x00000000000073c6 */ /* 0x000e980000000000 */
[----:B--2---:R2:W3:Y:S01]  /*0680*/  SYNCS.EXCH.64 URZ, [UR5], UR6 ;  /* 0x0000000605ff75b2 */ /* 0x0044e20008000100 */
[----:B------:R2:W1:Y:S01]  /*0690*/  SYNCS.EXCH.64 URZ, [UR5+0x20], UR6 ;  /* 0x0000200605ff75b2 */ /* 0x0004620008000100 */
[----:B------:R2:W1:Y:S01]  /*06a0*/  SYNCS.EXCH.64 URZ, [UR5+0x8], UR6 ;  /* 0x0000080605ff75b2 */ /* 0x0004620008000100 */
[----:B------:R2:W1:Y:S01]  /*06b0*/  SYNCS.EXCH.64 URZ, [UR5+0x28], UR6 ;  /* 0x0000280605ff75b2 */ /* 0x0004620008000100 */
[----:B------:R2:W1:Y:S01]  /*06c0*/  SYNCS.EXCH.64 URZ, [UR5+0x10], UR6 ;  /* 0x0000100605ff75b2 */ /* 0x0004620008000100 */
[----:B------:R2:W1:Y:S01]  /*06d0*/  SYNCS.EXCH.64 URZ, [UR5+0x30], UR6 ;  /* 0x0000300605ff75b2 */ /* 0x0004620008000100 */
[----:B------:R2:W1:Y:S01]  /*06e0*/  SYNCS.EXCH.64 URZ, [UR5+0x18], UR6 ;  /* 0x0000180605ff75b2 */ /* 0x0004620008000100 */
[----:B------:R2:W1:Y:S01]  /*06f0*/  SYNCS.EXCH.64 URZ, [UR5+0x38], UR6 ;  /* 0x0000380605ff75b2 */ /* 0x0004620008000100 */
[----:B------:R-:W-:Y:S01]  /*0700*/  NOP ;  /* 0x0000000000007918 */ /* 0x000fe20000000000 */
.L_x_9:
[----:B------:R-:W4:Y:S01]  /*0710*/  SHFL.IDX PT, R2, R102, RZ, 0x1f ;  /* 0x00001fff66027589 */ /* 0x000f2200000e0000 */
[----:B------:R-:W-:Y:S01]  /*0720*/  NOP ;  /* 0x0000000000007918 */ /* 0x000fe20000000000 */
[----:B----4-:R-:W-:-:S13]  /*0730*/  ISETP.NE.AND P0, PT, R2, 0x1, PT ;  /* 0x000000010200780c */ /* 0x010fda0003f05270 */
[----:B------:R-:W-:Y:S05]  /*0740*/  @P0 BRA `(.L_x_10) ;  /* 0x0000000000580947 */ /* 0x000fea0003800000 */
[----:B------:R-:W-:Y:S01]  /*0750*/  ELECT P0, URZ, PT ;  /* 0x0000000000ff782f */ /* 0x000fe20003800000 */
[----:B--2---:R-:W-:Y:S01]  /*0760*/  UMOV UR6, 0x20 ;  /* 0x0000002000067882 */ /* 0x004fe20000000000 */
[----:B------:R-:W-:Y:S01]  /*0770*/  UMOV UR4, 0x80 ;  /* 0x0000008000047882 */ /* 0x000fe20000000000 */
[----:B------:R-:W-:-:S04]  /*0780*/  UIADD3 UR6, UPT, UPT, -UR6, 0x100000, URZ ;  /* 0x0010000006067890 */ /* 0x000fc8000fffe1ff */
[----:B------:R-:W-:Y:S02]  /*0790*/  USHF.L.U32 UR7, UR6, 0xb, URZ ;  /* 0x0000000b06077899 */ /* 0x000fe400080006ff */
[----:B------:R-:W-:Y:S02]  /*07a0*/  USHF.L.U32 UR6, UR6, 0x1, URZ ;  /* 0x0000000106067899 */ /* 0x000fe400080006ff */
[----:B------:R-:W-:-:S04]  /*07b0*/  UIADD3 UR8, UPT, UPT, -UR4, 0x100000, URZ ;  /* 0x0010000004087890 */ /* 0x000fc8000fffe1ff */
[----:B------:R-:W-:Y:S02]  /*07c0*/  USHF.L.U32 UR9, UR8, 0xb, URZ ;  /* 0x0000000b08097899 */ /* 0x000fe400080006ff */
[----:B------:R-:W-:Y:S01]  /*07d0*/  USHF.L.U32 UR8, UR8, 0x1, URZ ;  /* 0x0000000108087899 */ /* 0x000fe200080006ff */
[----:B------:R-:W-:-:S04]  /*07e0*/  @P0 MOV R2, 0x400 ;  /* 0x0000040000020802 */ /* 0x000fc80000000f00 */
[----:B------:R-:W-:-:S04]  /*07f0*/  @P0 LEA R2, R85, R2, 0x18 ;  /* 0x0000000255020211 */ /* 0x000fc800078ec0ff */
[----:B------:R-:W-:Y:S01]  /*0800*/  @P0 R2UR UR5, R2 ;  /* 0x00000000020502ca */ /* 0x000fe200000e0000 */
[----:B------:R-:W2:-:S12]  /*0810*/  FENCE.VIEW.ASYNC.S ;  /* 0x00000000000073c6 */ /* 0x000e980000000000 */
[----:B--2---:R4:W2:Y:S01]  /*0820*/  SYNCS.EXCH.64 URZ, [UR5+0x40], UR6 ;  /* 0x0000400605ff75b2 */ /* 0x0048a20008000100 */
[----:B------:R4:W1:Y:S01]  /*0830*/  SYNCS.EXCH.64 URZ, [UR5+0x60], UR8 ;  /* 0x0000600805ff75b2 */ /* 0x0008620008000100 */
[----:B------:R4:W1:Y:S01]  /*0840*/  SYNCS.EXCH.64 URZ, [UR5+0x48], UR6 ;  /* 0x0000480605ff75b2 */ /* 0x0008620008000100 */
[----:B------:R4:W1:Y:S01]  /*0850*/  SYNCS.EXCH.64 URZ, [UR5+0x68], UR8 ;  /* 0x0000680805ff75b2 */ /* 0x0008620008000100 */
[----:B------:R4:W1:Y:S01]  /*0860*/  SYNCS.EXCH.64 URZ, [UR5+0x50], UR6 ;  /* 0x0000500605ff75b2 */ /* 0x0008620008000100 */
[----:B------:R4:W1:Y:S01]  /*0870*/  SYNCS.EXCH.64 URZ, [UR5+0x70], UR8 ;  /* 0x0000700805ff75b2 */ /* 0x0008620008000100 */
[----:B------:R4:W1:Y:S01]  /*0880*/  SYNCS.EXCH.64 URZ, [UR5+0x58], UR6 ;  /* 0x0000580605ff75b2 */ /* 0x0008620008000100 */
[----:B------:R4:W1:Y:S02]  /*0890*/  SYNCS.EXCH.64 URZ, [UR5+0x78], UR8 ;  /* 0x0000780805ff75b2 */ /* 0x0008640008000100 */
[----:B----4-:R-:W-:Y:S01]  /*08a0*/  NOP ;  /* 0x0000000000007918 */ /* 0x010fe20000000000 */
.L_x_10:
[----:B------:R-:W4:Y:S01]  /*08b0*/  SHFL.IDX PT, R2, R102, RZ, 0x1f ;  /* 0x00001fff66027589 */ /* 0x000f2200000e0000 */
[----:B------:R-:W-:Y:S01]  /*08c0*/  NOP ;  /* 0x0000000000007918 */ /* 0x000fe20000000000 */
[----:B----4-:R-:W-:-:S13]  /*08d0*/  ISETP.NE.AND P0, PT, R2, 0x3, PT ;  /* 0x000000030200780c */ /* 0x010fda0003f05270 */
[----:B------:R-:W-:Y:S05]  /*08e0*/  @P0 BRA `(.L_x_11) ;  /* 0x0000000000300947 */ /* 0x000fea0003800000 */
[----:B------:R-:W-:Y:S01]  /*08f0*/  ELECT P0, URZ, PT ;  /* 0x0000000000ff782f */ /* 0x000fe20003800000 */
[----:B------:R-:W-:Y:S02]  /*0900*/  UMOV UR4, 0x20 ;  /* 0x0000002000047882 */ /* 0x000fe40000000000 */
[----:B--2---:R-:W-:-:S04]  /*0910*/  UIADD3 UR6, UPT, UPT, -UR4, 0x100000, URZ ;  /* 0x0010000004067890 */ /* 0x004fc8000fffe1ff */
[----:B------:R-:W-:Y:S02]  /*0920*/  USHF.L.U32 UR7, UR6, 0xb, URZ ;  /* 0x0000000b06077899 */ /* 0x000fe400080006ff */
[----:B------:R-:W-:-:S04]  /*0930*/  USHF.L.U32 UR6, UR6, 0x1, URZ ;  /* 0x0000000106067899 */ /* 0x000fc800080006ff */
[----:B------:R-:W-:-:S04]  /*0940*/  @P0 MOV R2, 0x400 ;  /* 0x0000040000020802 */ /* 0x000fc80000000f00 */
[----:B------:R-:W-:-:S04]  /*0950*/  @P0 LEA R2, R85, R2, 0x18 ;  /* 0x0000000255020211 */ /* 0x000fc800078ec0ff */
[----:B------:R-:W-:Y:S01]  /*0960*/  @P0 R2UR UR5, R2 ;  /* 0x00000000020502ca */ /* 0x000fe200000e0000 */
[----:B------:R-:W2:-:S12]  /*0970*/  FENCE.VIEW.ASYNC.S ;  /* 0x00000000000073c6 */ /* 0x000e980000000000 */
[----:B--2---:R4:W2:Y:S01]  /*0980*/  SYNCS.EXCH.64 URZ, [UR5+0x80], UR6 ;  /* 0x0000800605ff75b2 */ /* 0x0048a20008000100 */
[----:B------:R4:W1:Y:S02]  /*0990*/  SYNCS.EXCH.64 URZ, [UR5+0x88], UR6 ;  /* 0x0000880605ff75b2 */ /* 0x0008640008000100 */
[----:B----4-:R-:W-:Y:S01]  /*09a0*/  NOP ;  /* 0x0000000000007918 */ /* 0x010fe20000000000 */
.L_x_11:
[----:B------:R-:W4:Y:S01]  /*09b0*/  SHFL.IDX PT, R2, R102, RZ, 0x1f ;  /* 0x00001fff66027589 */ /* 0x000f2200000e0000 */
[----:B------:R-:W-:Y:S01]  /*09c0*/  NOP ;  /* 0x0000000000007918 */ /* 0x000fe20000000000 */
[----:B----4-:R-:W-:-:S13]  /*09d0*/  ISETP.NE.AND P0, PT, R2, 0x4, PT ;  /* 0x000000040200780c */ /* 0x010fda0003f05270 */
[----:B------:R-:W-:Y:S05]  /*09e0*/  @P0 BRA `(.L_x_12) ;  /* 0x00000000004c0947 */ /* 0x000fea0003800000 */
[----:B------:R-:W-:Y:S02]  /*09f0*/  ELECT P0, URZ, PT ;  /* 0x0000000000ff782f */ /* 0x000fe40003800000 */
[----:B------:R-:W-:Y:S01]  /*0a00*/  ISETP.NE.AND P1, PT, R12, RZ, PT ;  /* 0x000000ff0c00720c */ /* 0x000fe20003f25270 */
[----:B--2---:R-:W-:Y:S02]  /*0a10*/  UMOV UR6, 0x1 ;  /* 0x0000000100067882 */ /* 0x004fe40000000000 */
[----:B------:R-:W-:-:S04]  /*0a20*/  UIADD3 UR6, UPT, UPT, -UR6, 0x100000, URZ ;  /* 0x0010000006067890 */ /* 0x000fc8000fffe1ff */
[----:B------:R-:W-:Y:S02]  /*0a30*/  USHF.L.U32 UR7, UR6, 0xb, URZ ;  /* 0x0000000b06077899 */ /* 0x000fe400080006ff */
[----:B------:R-:W-:Y:S02]  /*0a40*/  USHF.L.U32 UR6, UR6, 0x1, URZ ;  /* 0x0000000106067899 */ /* 0x000fe400080006ff */
[----:B------:R-:W-:-:S05]  /*0a50*/  @P0 IMAD.MOV.U32 R2, RZ, RZ, 0x1e0 ;  /* 0x000001e0ff020424 */ /* 0x000fca00078e00ff */
[----:B------:R-:W-:-:S04]  /*0a60*/  @P0 SEL R2, R2, 0x1a0, P1 ;  /* 0x000001a002020807 */ /* 0x000fc80000800000 */
[----:B------:R-:W-:Y:S02]  /*0a70*/  @P0 R2UR UR4, R2 ;  /* 0x00000000020402ca */ /* 0x000fe400000e0000 */
[----:B------:R-:W-:-:S04]  /*0a80*/  @P0 MOV R2, 0x400 ;  /* 0x0000040000020802 */ /* 0x000fc80000000f00 */
[----:B------:R-:W-:-:S04]  /*0a90*/  @P0 LEA R2, R85, R2, 0x18 ;  /* 0x0000000255020211 */ /* 0x000fc800078ec0ff */
[----:B------:R-:W-:-:S03]  /*0aa0*/  @P0 R2UR UR5, R2 ;  /* 0x00000000020502ca */ /* 0x000fc600000e0000 */
[----:B------:R-:W-:-:S04]  /*0ab0*/  UIADD3 UR8, UPT, UPT, -UR4, 0x100000, URZ ;  /* 0x0010000004087890 */ /* 0x000fc8000fffe1ff */
[----:B------:R-:W-:Y:S02]  /*0ac0*/  USHF.L.U32 UR9, UR8, 0xb, URZ ;  /* 0x0000000b08097899 */ /* 0x000fe400080006ff */
[----:B------:R-:W-:Y:S01]  /*0ad0*/  USHF.L.U32 UR8, UR8, 0x1, URZ ;  /* 0x0000000108087899 */ /* 0x000fe200080006ff */
[----:B------:R-:W2:Y:S03]  /*0ae0*/  FENCE.VIEW.ASYNC.S ;  /* 0x00000000000073c6 */ /* 0x000ea60000000000 */
[----:B--2---:R4:W2:Y:S08]  /*0af0*/  SYNCS.EXCH.64 URZ, [UR5+0x90], UR6 ;  /* 0x0000900605ff75b2 */ /* 0x0048b00008000100 */
[----:B------:R4:W1:Y:S02]  /*0b00*/  SYNCS.EXCH.64 URZ, [UR5+0x98], UR8 ;  /* 0x0000980805ff75b2 */ /* 0x0008640008000100 */
[----:B----4-:R-:W-:Y:S01]  /*0b10*/  NOP ;  /* 0x0000000000007918 */ /* 0x010fe20000000000 */
.L_x_12:
[----:B------:R-:W4:Y:S01]  /*0b20*/  SHFL.IDX PT, R2, R102, RZ, 0x1f ;  /* 0x00001fff66027589 */ /* 0x000f2200000e0000 */
[----:B------:R-:W-:Y:S01]  /*0b30*/  ISETP.NE.AND P6, PT, R0, 0x2, PT ;  /* 0x000000020000780c */ /* 0x000fe20003fc5270 */
[----:B------:R-:W-:-:S03]  /*0b40*/  NOP ;  /* 0x0000000000007918 */ /* 0x000fc60000000000 */
[----:B------:R-:W-:-:S04]  /*0b50*/  ISETP.NE.OR P1, PT, R11, RZ, P6 ;  /* 0x000000ff0b00720c */ /* 0x000fc80003725670 */
[----:B------:R-:W-:Y:S02]  /*0b60*/  PLOP3.LUT P1, PT, P1, P2, PT, 0xf2, 0x2f ;  /* 0x00000000002f781c */ /* 0x000fe40000f25e72 */
[----:B------:R-:W-:Y:S02]  /*0b70*/  ISETP.NE.OR P2, PT, R0, RZ, !P2 ;  /* 0x000000ff0000720c */ /* 0x000fe40005745670 */
[----:B----4-:R-:W-:-:S11]  /*0b80*/  ISETP.NE.AND P0, PT, R2, 0x5, PT ;  /* 0x000000050200780c */ /* 0x010fd60003f05270 */
[----:B------:R-:W-:-:S04]  /*0b90*/  @!P2 MOV R2, 0x400 ;  /* 0x000004000002a802 */ /* 0x000fc80000000f00 */
[----:B------:R-:W-:Y:S01]  /*0ba0*/  @!P2 LEA R2, R85, R2, 0x18 ;  /* 0x000000025502a211 */ /* 0x000fe200078ec0ff */
[----:B------:R-:W-:Y:S06]  /*0bb0*/  @P0 BRA `(.L_x_13) ;  /* 0x0000000000480947 */ /* 0x000fec0003800000 */
        /* <DEDUP_REMOVED lines=16> */
[----:B------:R4:W1:Y:S02]  /*0cc0*/  SYNCS.EXCH.64 URZ, [UR5+0xb8], UR8 ;  /* 0x0000b80805ff75b2 */ /* 0x0008640008000100 */
[----:B----4-:R-:W-:Y:S01]  /*0cd0*/  NOP ;  /* 0x0000000000007918 */ /* 0x010fe20000000000 */
.L_x_13:
[----:B------:R-:W4:Y:S01]  /*0ce0*/  LDC R3, c[0x0][0x36c] ;  /* 0x0000db00ff037b82 */ /* 0x000f220000000800 */
[----:B------:R-:W-:Y:S01]  /*0cf0*/  VOTEU.ALL UP0, P2 ;  /* 0x0000000000ff7886 */ /* 0x000fe20001000000 */
[----:B------:R-:W-:Y:S01]  /*0d00*/  UMOV UR4, 0x20 ;  /* 0x0000002000047882 */ /* 0x000fe20000000000 */
[----:B--2---:R-:W-:Y:S01]  /*0d10*/  @!P2 R2UR UR5, R2 ;  /* 0x000000000205a2ca */ /* 0x004fe200000e0000 */
[----:B------:R-:W-:Y:S01]  /*0d20*/  NOP ;  /* 0x0000000000007918 */ /* 0x000fe20000000000 */
[----:B------:R-:W-:Y:S01]  /*0d30*/  ISETP.NE.AND P4, PT, R0, RZ, PT ;  /* 0x000000ff0000720c */ /* 0x000fe20003f85270 */
[----:B------:R-:W-:-:S04]  /*0d40*/  @!UP0 UIADD3 UR6, UPT, UPT, -UR4, 0x100000, URZ ;  /* 0x0010000004068890 */ /* 0x000fc8000fffe1ff */
[----:B------:R-:W-:Y:S02]  /*0d50*/  @!UP0 USHF.L.U32 UR7, UR6, 0xb, URZ ;  /* 0x0000000b06078899 */ /* 0x000fe400080006ff */
[----:B------:R-:W-:Y:S01]  /*0d60*/  @!UP0 USHF.L.U32 UR6, UR6, 0x1, URZ ;  /* 0x0000000106068899 */ /* 0x000fe200080006ff */
[----:B------:R-:W-:Y:S01]  /*0d70*/  LOP3.LUT R6, R100, 0x1f, RZ, 0xc0, !PT ;  /* 0x0000001f64067812 */ /* 0x000fe200078ec0ff */
[----:B------:R-:W-:Y:S01]  /*0d80*/  VOTEU.ALL UP0, P2 ;  /* 0x0000000000ff7886 */ /* 0x000fe20001000000 */
[----:B------:R-:W2:Y:S09]  /*0d90*/  FENCE.VIEW.ASYNC.S ;  /* 0x00000000000073c6 */ /* 0x000eb20000000000 */
[----:B--2---:R2:W1:Y:S01]  /*0da0*/  @!UP0 SYNCS.EXCH.64 URZ, [UR5+0xc0], UR6 ;  /* 0x0000c00605ff85b2 */ /* 0x0044620008000100 */
[----:B----4-:R-:W-:-:S13]  /*0db0*/  ISETP.EQ.U32.AND P0, PT, R3, 0x1, PT ;  /* 0x000000010300780c */ /* 0x010fda0003f02070 */
[----:B-12---:R-:W-:Y:S05]  /*0dc0*/  @!P0 BRA `(.L_x_14) ;  /* 0x0000000000088947 */ /* 0x006fea0003800000 */
[----:B---3--:R-:W-:Y:S01]  /*0dd0*/  UCGABAR_ARV ;  /* 0x00000000000079c7 */ /* 0x008fe20008000000 */
[----:B------:R-:W-:Y:S05]  /*0de0*/  BRA `(.L_x_15) ;  /* 0x0000000000047947 */ /* 0x000fea0003800000 */
.L_x_14:
[----:B---3--:R-:W-:Y:S01]  /*0df0*/  NOP ;  /* 0x0000000000007918 */ /* 0x008fe20000000000 */
.L_x_15:
[----:B------:R-:W1:Y:S01]  /*0e00*/  S2R R7, SR_CTAID.X ;  /* 0x0000000000077919 */ /* 0x000e620000002500 */
[----:B------:R-:W-:-:S05]  /*0e10*/  CS2R.32 R2, SR_CgaSize ;  /* 0x0000000000027805 */ /* 0x000fca0000008a00 */
[----:B------:R-:W-:-:S06]  /*0e20*/  IMAD R2, R2, -0xa0, RZ ;  /* 0xffffff6002027824 */ /* 0x000fcc00078e02ff */
[----:B------:R-:W2:Y:S01]  /*0e30*/  LDC R2, c[0x0][R2+0x2b0] ;  /* 0x0000ac0002027b82 */ /* 0x000ea20000000800 */
[----:B------:R-:W-:Y:S01]  /*0e40*/  PRMT R9, RZ, 0x7610, R9 ;  /* 0x00007610ff097816 */ /* 0x000fe20000000009 */
[----:B------:R-:W3:Y:S01]  /*0e50*/  S2R R16, SR_CTAID.Y ;  /* 0x0000000000107919 */ /* 0x000ee20000002600 */
[----:B------:R-:W-:Y:S01]  /*0e60*/  PRMT R8, RZ, 0x7610, R8 ;  /* 0x00007610ff087816 */ /* 0x000fe20000000008 */
[----:B------:R-:W4:Y:S01]  /*0e70*/  S2R R41, SR_CTAID.Z ;  /* 0x0000000000297919 */ /* 0x000f220000002700 */
[----:B------:R-:W-:-:S05]  /*0e80*/  CS2R.32 R3, SR_CgaSize ;  /* 0x0000000000037805 */ /* 0x000fca0000008a00 */
[----:B------:R-:W-:-:S06]  /*0e90*/  IMAD R3, R3, -0xa0, RZ ;  /* 0xffffff6003037824 */ /* 0x000fcc00078e02ff */
[----:B------:R-:W4:Y:S01]  /*0ea0*/  LDC R3, c[0x0][R3+0x2b4] ;  /* 0x0000ad0003037b82 */ /* 0x000f220000000800 */
[----:B------:R-:W-:-:S05]  /*0eb0*/  CS2R.32 R84, SR_CgaSize ;  /* 0x0000000000547805 */ /* 0x000fca0000008a00 */
[----:B------:R-:W-:-:S06]  /*0ec0*/  IMAD R84, R84, -0xa0, RZ ;  /* 0xffffff6054547824 */ /* 0x000fcc00078e02ff */
[----:B------:R-:W4:Y:S08]  /*0ed0*/  LDC R84, c[0x0][R84+0x2a4] ;  /* 0x0000a90054547b82 */ /* 0x000f300000000800 */
[----:B------:R-:W4:Y:S01]  /*0ee0*/  LDC R14, c[0x0][0xc24] ;  /* 0x00030900ff0e7b82 */ /* 0x000f220000000800 */
[----:B-1----:R-:W-:-:S07]  /*0ef0*/  I2FP.F32.U32 R5, R7 ;  /* 0x0000000700057245 */ /* 0x002fce0000201000 */
[----:B------:R-:W1:Y:S01]  /*0f00*/  LDC R26, c[0x0][0xc24] ;  /* 0x00030900ff1a7b82 */ /* 0x000e620000000800 */
[----:B------:R-:W-:Y:S02]  /*0f10*/  MOV R19, R7 ;  /* 0x0000000700137202 */ /* 0x000fe40000000f00 */
[----:B---3--:R-:W-:Y:S01]  /*0f20*/  I2FP.F32.U32 R4, R16 ;  /* 0x0000001000047245 */ /* 0x008fe20000201000 */
[----:B--2---:R-:W-:Y:S01]  /*0f30*/  FMUL R5, R2, R5 ;  /* 0x0000000502057220 */ /* 0x004fe20000400000 */
[----:B------:R-:W-:-:S05]  /*0f40*/  CS2R.32 R2, SR_CgaSize ;  /* 0x0000000000027805 */ /* 0x000fca0000008a00 */
[----:B------:R-:W-:-:S06]  /*0f50*/  IMAD R2, R2, -0xa0, RZ ;  /* 0xffffff6002027824 */ /* 0x000fcc00078e02ff */
[----:B------:R-:W2:Y:S01]  /*0f60*/  LDC R2, c[0x0][R2+0x2a0] ;  /* 0x0000a80002027b82 */ /* 0x000ea20000000800 */
[----:B----4-:R-:W-:Y:S01]  /*0f70*/  FMUL R4, R3, R4 ;  /* 0x0000000403047220 */ /* 0x010fe20000400000 */
[----:B------:R-:W3:Y:S06]  /*0f80*/  F2I.U32.TRUNC.NTZ R86, R5 ;  /* 0x0000000500567305 */ /* 0x000eec000020f000 */
[----:B------:R-:W4:Y:S02]  /*0f90*/  LDC R13, c[0x0][0xc30] ;  /* 0x00030c00ff0d7b82 */ /* 0x000f240000000800 */
[----:B------:R-:W2:Y:S01]  /*0fa0*/  F2I.U32.TRUNC.NTZ R3, R4 ;  /* 0x0000000400037305 */ /* 0x000ea2000020f000 */
[----:B---3--:R-:W-:-:S05]  /*0fb0*/  IADD3 R86, PT, PT, -R86, RZ, RZ ;  /* 0x000000ff56567210 */ /* 0x008fca0007ffe1ff */
[----:B--2---:R-:W-:Y:S01]  /*0fc0*/  IMAD R86, R2, R86, R7 ;  /* 0x0000005602567224 */ /* 0x004fe200078e0207 */
[----:B------:R-:W-:-:S05]  /*0fd0*/  IADD3 R3, PT, PT, -R3, RZ, RZ ;  /* 0x000000ff03037210 */ /* 0x000fca0007ffe1ff */
[----:B------:R-:W-:Y:S01]  /*0fe0*/  IMAD R84, R84, R3, R16 ;  /* 0x0000000354547224 */ /* 0x000fe200078e0210 */
[----:B-1----:R-:W-:Y:S06]  /*0ff0*/  @P4 BRA `(.L_x_16) ;  /* 0x0000000000284947 */ /* 0x002fec0003800000 */
[----:B------:R-:W-:Y:S01]  /*1000*/  ISETP.NE.AND P2, PT, R84, RZ, PT ;  /* 0x000000ff5400720c */ /* 0x000fe20003f45270 */
[----:B------:R-:W-:Y:S01]  /*1010*/  IMAD.MOV.U32 R2, RZ, RZ, 0x3 ;  /* 0x00000003ff027424 */ /* 0x000fe200078e00ff */
[C---:B------:R-:W-:Y:S02]  /*1020*/  LOP3.LUT R3, R86.reuse, 0xfffffffe, RZ, 0xc0, !PT ;  /* 0xfffffffe56037812 */ /* 0x040fe400078ec0ff */
[----:B------:R-:W-:Y:S02]  /*1030*/  ISETP.LT.U32.OR P2, PT, R86, 0x2, !P2 ;  /* 0x000000025600780c */ /* 0x000fe40005741470 */
[----:B------:R-:W-:Y:S02]  /*1040*/  SHF.L.U32 R2, R2, R3, RZ ;  /* 0x0000000302027219 */ /* 0x000fe400000006ff */
[----:B------:R-:W-:Y:S02]  /*1050*/  SEL R5, RZ, 0x1, !P2 ;  /* 0x00000001ff057807 */ /* 0x000fe40005000000 */
[----:B------:R-:W-:-:S02]  /*1060*/  SEL R4, RZ, 0x2, !P2 ;  /* 0x00000002ff047807 */ /* 0x000fc40005000000 */
[----:B------:R-:W-:-:S03]  /*1070*/  PRMT R8, R2, 0x7610, R8 ;  /* 0x0000761002087816 */ /* 0x000fc60000000008 */
[----:B------:R-:W-:-:S05]  /*1080*/  IMAD.IADD R4, R5, 0x1, R4 ;  /* 0x0000000105047824 */ /* 0x000fca00078e0204 */
[----:B------:R-:W-:-:S07]  /*1090*/  PRMT R9, R4, 0x7610, R9 ;  /* 0x0000761004097816 */ /* 0x000fce0000000009 */
.L_x_16:
[----:B------:R-:W-:-:S13]  /*10a0*/  ISETP.GE.AND P2, PT, R14, 0x1, PT ;  /* 0x000000010e00780c */ /* 0x000fda0003f46270 */
[----:B------:R-:W-:Y:S05]  /*10b0*/  @!P2 BRA `(.L_x_17) ;  /* 0x0000000000b8a947 */ /* 0x000fea0003800000 */
[----:B------:R-:W1:Y:S08]  /*10c0*/  LDC.64 R2, c[0x0][0xc10] ;  /* 0x00030400ff027b82 */ /* 0x000e700000000a00 */
[----:B------:R-:W2:Y:S08]  /*10d0*/  LDC R18, c[0x0][0xc0c] ;  /* 0x00030300ff127b82 */ /* 0x000eb00000000800 */
[----:B------:R-:W3:Y:S01]  /*10e0*/  LDC R15, c[0x0][0x370] ;  /* 0x0000dc00ff0f7b82 */ /* 0x000ee20000000800 */
[----:B-1----:R-:W-:-:S07]  /*10f0*/  IMAD.HI.U32 R4, R7, R2, RZ ;  /* 0x0000000207047227 */ /* 0x002fce00078e00ff */
[----:B------:R-:W1:Y:S01]  /*1100*/  LDC R19, c[0x0][0x374] ;  /* 0x0000dd00ff137b82 */ /* 0x000e620000000800 */
[----:B------:R-:W-:Y:S02]  /*1110*/  SHF.R.U32.HI R4, RZ, R3, R4 ;  /* 0x00000003ff047219 */ /* 0x000fe40000011604 */
[----:B--2---:R-:W-:-:S04]  /*1120*/  ISETP.NE.AND P2, PT, R18, 0x1, PT ;  /* 0x000000011200780c */ /* 0x004fc80003f45270 */
[----:B------:R-:W-:Y:S02]  /*1130*/  SEL R21, R7, R4, !P2 ;  /* 0x0000000407157207 */ /* 0x000fe40005000000 */
[----:B------:R-:W2:Y:S01]  /*1140*/  LDC.64 R4, c[0x0][0xc18] ;  /* 0x00030600ff047b82 */ /* 0x000ea20000000a00 */
[----:B---3--:R-:W-:-:S06]  /*1150*/  IMAD.HI.U32 R2, R15, R2, RZ ;  /* 0x000000020f027227 */ /* 0x008fcc00078e00ff */
[----:B------:R-:W-:Y:S02]  /*1160*/  @P2 SHF.R.U32.HI R15, RZ, R3, R2 ;  /* 0x00000003ff0f2219 */ /* 0x000fe40000011602 */
[----:B------:R-:W3:Y:S01]  /*1170*/  LDC R2, c[0x0][0xc20] ;  /* 0x00030800ff027b82 */ /* 0x000ee20000000800 */
[----:B--2---:R-:W-:Y:S01]  /*1180*/  ISETP.NE.AND P2, PT, R4, 0x1, PT ;  /* 0x000000010400780c */ /* 0x004fe20003f45270 */
[----:B------:R-:W-:-:S04]  /*1190*/  IMAD.HI.U32 R3, R16, R5, RZ ;  /* 0x0000000510037227 */ /* 0x000fc800078e00ff */
[----:B-1----:R-:W-:Y:S01]  /*11a0*/  IMAD.HI.U32 R5, R19, R5, RZ ;  /* 0x0000000513057227 */ /* 0x002fe200078e00ff */
[----:B---3--:R-:W-:-:S07]  /*11b0*/  SHF.R.U32.HI R3, RZ, R2, R3 ;  /* 0x00000002ff037219 */ /* 0x008fce0000011603 */
[----:B------:R-:W-:Y:S02]  /*11c0*/  @P2 SHF.R.U32.HI R19, RZ, R2, R5 ;  /* 0x00000002ff132219 */ /* 0x000fe40000011605 */
[----:B------:R-:W-:Y:S02]  /*11d0*/  SEL R5, R16, R3, !P2 ;  /* 0x0000000310057207 */ /* 0x000fe40005000000 */
[----:B------:R-:W1:Y:S01]  /*11e0*/  LDC.64 R2, c[0x0][0xc28] ;  /* 0x00030a00ff027b82 */ /* 0x000e620000000a00 */
[----:B------:R-:W-:Y:S01]  /*11f0*/  ISETP.NE.AND P2, PT, R14, 0x1, PT ;  /* 0x000000010e00780c */ /* 0x000fe20003f45270 */
[----:B-1----:R-:W-:-:S04]  /*1200*/  IMAD.HI.U32 R20, R19, R2, RZ ;  /* 0x0000000213147227 */ /* 0x002fc800078e00ff */
[----:B------:R-:W-:-:S08]  /*1210*/  IMAD.HI.U32 R22, R15, R2, RZ ;  /* 0x000000020f167227 */ /* 0x000fd000078e00ff */
[-C--:B------:R-:W-:Y:S02]  /*1220*/  @P2 SHF.R.U32.HI R19, RZ, R3.reuse, R20 ;  /* 0x00000003ff132219 */ /* 0x080fe40000011614 */
[----:B------:R-:W-:-:S03]  /*1230*/  @P2 SHF.R.U32.HI R15, RZ, R3, R22 ;  /* 0x00000003ff0f2219 */ /* 0x000fc60000011616 */
[-C--:B------:R-:W-:Y:S02]  /*1240*/  IMAD R20, R19, R14.reuse, RZ ;  /* 0x0000000e13147224 */ /* 0x080fe400078e02ff */
[----:B------:R-:W-:-:S03]  /*1250*/  IMAD R22, R15, R14, RZ ;  /* 0x0000000e0f167224 */ /* 0x000fc600078e02ff */
[C---:B------:R-:W-:Y:S01]  /*1260*/  ISETP.GE.AND P5, PT, R5.reuse, R20, PT ;  /* 0x000000140500720c */ /* 0x040fe20003fa6270 */
[----:B------:R-:W-:-:S03]  /*1270*/  IMAD.HI.U32 R20, R5, R2, RZ ;  /* 0x0000000205147227 */ /* 0x000fc600078e00ff */
[----:B------:R-:W-:Y:S02]  /*1280*/  ISETP.GE.OR P5, PT, R21, R22, P5 ;  /* 0x000000161500720c */ /* 0x000fe40002fa6670 */
[----:B------:R-:W-:-:S11]  /*1290*/  SHF.R.U32.HI R20, RZ, R3, R20 ;  /* 0x00000003ff147219 */ /* 0x000fd60000011614 */
[----:B------:R-:W-:-:S05]  /*12a0*/  @!P5 IMAD.HI.U32 R2, R21, R2, RZ ;  /* 0x000000021502d227 */ /* 0x000fca00078e00ff */
[----:B------:R-:W-:Y:S02]  /*12b0*/  @!P5 SHF.R.U32.HI R2, RZ, R3, R2 ;  /* 0x00000003ff02d219 */ /* 0x000fe40000011602 */
[----:B------:R-:W-:Y:S02]  /*12c0*/  SEL R3, R5, R20, !P2 ;  /* 0x0000001405037207 */ /* 0x000fe40005000000 */
[----:B------:R-:W-:Y:S02]  /*12d0*/  @!P5 SEL R20, R21, R2, !P2 ;  /* 0x000000021514d207 */ /* 0x000fe40005000000 */
[C---:B------:R-:W-:Y:S02]  /*12e0*/  IADD3 R2, PT, PT, -R3.reuse, RZ, RZ ;  /* 0x000000ff03027210 */ /* 0x040fe40007ffe1ff */
[----:B------:R-:W-:-:S03]  /*12f0*/  @!P5 IADD3 R3, PT, PT, R3, -R20, RZ ;  /* 0x800000140303d210 */ /* 0x000fc60007ffe0ff */
[----:B------:R-:W-:-:S04]  /*1300*/  IMAD R2, R14, R2, R5 ;  /* 0x000000020e027224 */ /* 0x000fc800078e0205 */
[----:B------:R-:W-:Y:S01]  /*1310*/  @!P5 IMAD R20, R2, R15, R20 ;  /* 0x0000000f0214d224 */ /* 0x000fe200078e0214 */
[----:B------:R-:W-:Y:S01]  /*1320*/  IADD3 R2, PT, PT, -R21, RZ, RZ ;  /* 0x000000ff15027210 */ /* 0x000fe20007ffe1ff */
[----:B------:R-:W-:Y:S02]  /*1330*/  IMAD.MOV R15, RZ, RZ, -R5 ;  /* 0x000000ffff0f7224 */ /* 0x000fe400078e0a05 */
[----:B------:R-:W-:Y:S02]  /*1340*/  @!P5 IMAD R5, R3, R14, R21 ;  /* 0x0000000e0305d224 */ /* 0x000fe400078e0215 */
[----:B------:R-:W-:Y:S02]  /*1350*/  @!P5 IMAD.MOV.U32 R21, RZ, RZ, R20 ;  /* 0x000000ffff15d224 */ /* 0x000fe400078e0014 */
[----:B------:R-:W-:Y:S02]  /*1360*/  IMAD R15, R4, R15, R16 ;  /* 0x0000000f040f7224 */ /* 0x000fe400078e0210 */
[----:B------:R-:W-:-:S02]  /*1370*/  IMAD R2, R18, R2, R7 ;  /* 0x0000000212027224 */ /* 0x000fc400078e0207 */
[----:B------:R-:W-:Y:S02]  /*1380*/  IMAD R16, R5, R4, R15 ;  /* 0x0000000405107224 */ /* 0x000fe400078e020f */
[----:B------:R-:W-:-:S07]  /*1390*/  IMAD R19, R21, R18, R2 ;  /* 0x0000001215137224 */ /* 0x000fce00078e0202 */
.L_x_17:
[----:B----4-:R-:W-:-:S13]  /*13a0*/  ISETP.NE.AND P2, PT, R13, 0x1, PT ;  /* 0x000000010d00780c */ /* 0x010fda0003f45270 */
[----:B------:R-:W-:Y:S05]  /*13b0*/  @P2 BRA `(.L_x_18) ;  /* 0x0000000000402947 */ /* 0x000fea0003800000 */
[----:B------:R-:W1:Y:S08]  /*13c0*/  LDC.64 R2, c[0x0][0xc18] ;  /* 0x00030600ff027b82 */ /* 0x000e700000000a00 */
[----:B------:R-:W2:Y:S08]  /*13d0*/  LDC R4, c[0x0][0xc20] ;  /* 0x00030800ff047b82 */ /* 0x000eb00000000800 */
[----:B------:R-:W3:Y:S01]  /*13e0*/  LDC R14, c[0x0][0xc0c] ;  /* 0x00030300ff0e7b82 */ /* 0x000ee20000000800 */
[----:B-1----:R-:W-:Y:S01]  /*13f0*/  IMAD.HI.U32 R3, R16, R3, RZ ;  /* 0x0000000310037227 */ /* 0x002fe200078e00ff */
[----:B------:R-:W-:-:S04]  /*1400*/  ISETP.NE.AND P2, PT, R2, 0x1, PT ;  /* 0x000000010200780c */ /* 0x000fc80003f45270 */
[----:B--2---:R-:W-:Y:S02]  /*1410*/  SHF.R.U32.HI R3, RZ, R4, R3 ;  /* 0x00000004ff037219 */ /* 0x004fe40000011603 */
[----:B------:R-:W1:Y:S02]  /*1420*/  LDC.64 R4, c[0x0][0xc10] ;  /* 0x00030400ff047b82 */ /* 0x000e640000000a00 */
[----:B------:R-:W-:Y:S02]  /*1430*/  SEL R3, R16, R3, !P2 ;  /* 0x0000000310037207 */ /* 0x000fe40005000000 */
[----:B---3--:R-:W-:Y:S01]  /*1440*/  ISETP.NE.AND P2, PT, R14, 0x1, PT ;  /* 0x000000010e00780c */ /* 0x008fe20003f45270 */
[----:B-1----:R-:W-:-:S05]  /*1450*/  IMAD.HI.U32 R4, R19, R4, RZ ;  /* 0x0000000413047227 */ /* 0x002fca00078e00ff */
[----:B------:R-:W-:-:S04]  /*1460*/  SHF.R.U32.HI R4, RZ, R5, R4 ;  /* 0x00000005ff047219 */ /* 0x000fc80000011604 */
[----:B------:R-:W-:-:S05]  /*1470*/  SEL R18, R19, R4, !P2 ;  /* 0x0000000413127207 */ /* 0x000fca0005000000 */
[----:B------:R-:W-:Y:S02]  /*1480*/  IMAD.IADD R4, R3, 0x1, -R18 ;  /* 0x0000000103047824 */ /* 0x000fe400078e0a12 */
[----:B------:R-:W-:Y:S02]  /*1490*/  IMAD.IADD R3, R18, 0x1, -R3 ;  /* 0x0000000112037824 */ /* 0x000fe400078e0a03 */
[----:B------:R-:W-:Y:S02]  /*14a0*/  IMAD R19, R4, R14, R19 ;  /* 0x0000000e04137224 */ /* 0x000fe400078e0213 */
[----:B------:R-:W-:Y:S02]  /*14b0*/  IMAD R16, R3, R2, R16 ;  /* 0x0000000203107224 */ /* 0x000fe400078e0210 */
.L_x_18:
[----:B------:R-:W-:Y:S05]  /*14c0*/  @!P0 BRA `(.L_x_19) ;  /* 0x00000000000c8947 */ /* 0x000fea0003800000 */
[----:B------:R-:W-:Y:S01]  /*14d0*/  UCGABAR_WAIT ;  /* 0x0000000000007dc7 */ /* 0x000fe20008000000 */
[----:B------:R-:W-:Y:S01]  /*14e0*/  CCTL.IVALL ;  /* 0x00000000ff00798f */ /* 0x000fe20002000000 */
[----:B------:R-:W-:Y:S05]  /*14f0*/  BRA `(.L_x_20) ;  /* 0x0000000000047947 */ /* 0x000fea0003800000 */
.L_x_19:
[----:B------:R-:W-:Y:S06]  /*1500*/  BAR.SYNC.DEFER_BLOCKING 0x0 ;  /* 0x0000000000007b1d */ /* 0x000fec0000010000 */
.L_x_20:
[----:B------:R-:W-:Y:S05]  /*1510*/  @P6 BRA `(.L_x_21) ;  /* 0x00000074006c6947 */ /* 0x000fea0003800000 */
[----:B------:R-:W1:Y:S01]  /*1520*/  LDC R8, c[0x0][0x388] ;  /* 0x0000e200ff087b82 */ /* 0x000e620000000800 */
[C---:B------:R-:W-:Y:S01]  /*1530*/  IMAD.SHL.U32 R23, R7.reuse, 0x40, RZ ;  /* 0x0000004007177824 */ /* 0x040fe200078e00ff */
[----:B------:R-:W-:Y:S01]  /*1540*/  ISETP.NE.AND P5, PT, R12, RZ, PT ;  /* 0x000000ff0c00720c */ /* 0x000fe20003fa5270 */
[----:B------:R-:W-:Y:S01]  /*1550*/  HFMA2 R20, -RZ, RZ, 0, 0 ;  /* 0x00000000ff147431 */ /* 0x000fe200000001ff */
[----:B------:R-:W-:Y:S01]  /*1560*/  ISETP.NE.AND P0, PT, R0, RZ, PT ;  /* 0x000000ff0000720c */ /* 0x000fe20003f05270 */
[----:B------:R-:W-:Y:S01]  /*1570*/  IMAD.SHL.U32 R22, R7, 0x80, RZ ;  /* 0x0000008007167824 */ /* 0x000fe200078e00ff */
[----:B------:R-:W-:Y:S01]  /*1580*/  ISETP.EQ.OR P2, PT, R6, RZ, P1 ;  /* 0x000000ff0600720c */ /* 0x000fe20000f42670 */
[----:B------:R-:W-:Y:S01]  /*1590*/  IMAD.MOV.U32 R21, RZ, RZ, 0x1 ;  /* 0x00000001ff157424 */ /* 0x000fe200078e00ff */
[----:B------:R-:W2:Y:S01]  /*15a0*/  LDC R4, c[0x0][0x38c] ;  /* 0x0000e300ff047b82 */ /* 0x000ea20000000800 */
[----:B------:R-:W-:Y:S01]  /*15b0*/  PLOP3.LUT P3, PT, P5, PT, PT, 0x8, 0x80 ;  /* 0x000000000080781c */ /* 0x000fe20002f6e170 */
[----:B------:R-:W-:Y:S01]  /*15c0*/  IMAD.MOV.U32 R31, RZ, RZ, RZ ;  /* 0x000000ffff1f7224 */ /* 0x000fe200078e00ff */
[----:B------:R-:W-:Y:S01]  /*15d0*/  MOV R27, RZ ;  /* 0x000000ff001b7202 */ /* 0x000fe20000000f00 */
[----:B------:R-:W-:Y:S01]  /*15e0*/  IMAD.MOV.U32 R18, RZ, RZ, RZ ;  /* 0x000000ffff127224 */ /* 0x000fe200078e00ff */
[----:B------:R-:W-:-:S02]  /*15f0*/  SEL R12, R17, 0x2, P0 ;  /* 0x00000002110c7807 */ /* 0x000fc40000000000 */
[----:B------:R-:W-:Y:S01]  /*1600*/  LOP3.LUT R23, R23, 0x40, RZ, 0xc0, !PT ;  /* 0x0000004017177812 */ /* 0x000fe200078ec0ff */
[----:B------:R-:W3:Y:S01]  /*1610*/  LDC.64 R2, c[0x0][0x390] ;  /* 0x0000e400ff027b82 */ /* 0x000ee20000000a00 */
[----:B-1----:R-:W-:-:S07]  /*1620*/  VIADD R8, R8, 0x3f ;  /* 0x0000003f08087836 */ /* 0x002fce0000000000 */
[----:B------:R-:W1:Y:S01]  /*1630*/  LDC R13, c[0x0][0x370] ;  /* 0x0000dc00ff0d7b82 */ /* 0x000e620000000800 */
[----:B------:R-:W-:-:S04]  /*1640*/  SHF.R.S32.HI R5, RZ, 0x1f, R8 ;  /* 0x0000001fff057819 */ /* 0x000fc80000011408 */
[----:B------:R-:W-:-:S03]  /*1650*/  LEA.HI R5, R5, R8, RZ, 0x6 ;  /* 0x0000000805057211 */ /* 0x000fc600078f30ff */
[----:B------:R-:W4:Y:S01]  /*1660*/  LDC.64 R28, c[0x0][0x348] ;  /* 0x0000d200ff1c7b82 */ /* 0x000f220000000a00 */
[----:B------:R-:W-:-:S05]  /*1670*/  SHF.R.S32.HI R5, RZ, 0x6, R5 ;  /* 0x00000006ff057819 */ /* 0x000fca0000011405 */
[----:B--2---:R-:W-:Y:S02]  /*1680*/  IMAD R5, R5, R4, RZ ;  /* 0x0000000405057224 */ /* 0x004fe400078e02ff */
[----:B------:R-:W2:Y:S02]  /*1690*/  LDC R14, c[0x0][0x374] ;  /* 0x0000dd00ff0e7b82 */ /* 0x000ea40000000800 */
[----:B---3--:R-:W-:-:S04]  /*16a0*/  IMAD R2, R5, R2, RZ ;  /* 0x0000000205027224 */ /* 0x008fc800078e02ff */
[----:B------:R-:W-:-:S05]  /*16b0*/  IMAD R24, R2, R3, RZ ;  /* 0x0000000302187224 */ /* 0x000fca00078e02ff */
[C---:B------:R-:W-:Y:S02]  /*16c0*/  ISETP.NE.AND P4, PT, R24.reuse, RZ, PT ;  /* 0x000000ff1800720c */ /* 0x040fe40003f85270 */
[----:B------:R-:W-:-:S05]  /*16d0*/  VIMNMX.U32 R25, PT, PT, R24, 0x4, PT ;  /* 0x0000000418197848 */ /* 0x000fca0003fe0000 */
[----:B------:R-:W-:-:S06]  /*16e0*/  VIADD R11, R25, 0xffffffff ;  /* 0xffffffff190b7836 */ /* 0x000fcc0000000000 */
[----:B------:R-:W-:Y:S01]  /*16f0*/  @!P4 IMAD.MOV R11, RZ, RZ, R25 ;  /* 0x000000ffff0bc224 */ /* 0x000fe200078e0219 */
[----:B------:R-:W-:-:S03]  /*1700*/  IADD3 R25, PT, PT, R24, -R25, RZ ;  /* 0x8000001918197210 */ /* 0x000fc60007ffe0ff */
[----:B------:R-:W-:-:S07]  /*1710*/  VIADD R11, R11, 0x1 ;  /* 0x000000010b0b7836 */ /* 0x000fce0000000000 */
.L_x_39:
[----:B------:R-:W3:Y:S01]  /*1720*/  S2R R10, SR_CgaCtaId ;  /* 0x00000000000a7919 */ /* 0x000ee20000008800 */
[----:B------:R-:W-:Y:S01]  /*1730*/  R2UR UR5, R16 ;  /* 0x00000000100572ca */ /* 0x000fe200000e0000 */
[----:B------:R-:W-:Y:S01]  /*1740*/  IMAD.MOV.U32 R16, RZ, RZ, RZ ;  /* 0x000000ffff107224 */ /* 0x000fe200078e00ff */
[----:B------:R-:W-:Y:S02]  /*1750*/  R2UR UR4, R23 ;  /* 0x00000000170472ca */ /* 0x000fe400000e0000 */
[----:B------:R-:W-:Y:S02]  /*1760*/  MOV R3, 0x400 ;  /* 0x0000040000037802 */ /* 0x000fe40000000f00 */
[----:B------:R-:W-:Y:S02]  /*1770*/  ISETP.NE.AND P0, PT, R24, RZ, PT ;  /* 0x000000ff1800720c */ /* 0x000fe40003f05270 */
[----:B------:R-:W-:Y:S02]  /*1780*/  LEA.HI R5, R19, R19, RZ, 0x1 ;  /* 0x0000001313057211 */ /* 0x000fe400078f08ff */
[----:B------:R-:W-:-:S03]  /*1790*/  SHF.L.U32 R0, R21, 0x1f, RZ ;  /* 0x0000001f15007819 */ /* 0x000fc600000006ff */
[----:B------:R-:W-:Y:S02]  /*17a0*/  IMAD.SHL.U32 R5, R5, 0x80, RZ ;  /* 0x0000008005057824 */ /* 0x000fe400078e00ff */
[----:B------:R-:W-:-:S03]  /*17b0*/  ULEA UR4, UR5, UR4, 0x7 ;  /* 0x0000000405047291 */ /* 0x000fc6000f8e38ff */
[----:B------:R-:W-:Y:S01]  /*17c0*/  UMOV UR5, URZ ;  /* 0x000000ff00057c82 */ /* 0x000fe20008000000 */
[----:B------:R-:W-:Y:S01]  /*17d0*/  LOP3.LUT R5, R5, 0xffffff00, RZ, 0xc0, !PT ;  /* 0xffffff0005057812 */ /* 0x000fe200078ec0ff */
[----:B------:R-:W-:Y:S02]  /*17e0*/  IMAD.U32 R4, RZ, RZ, UR5 ;  /* 0x00000005ff047e24 */ /* 0x000fe4000f8e00ff */
[----:B------:R-:W-:Y:S01]  /*17f0*/  IMAD.U32 R19, RZ, RZ, UR4 ;  /* 0x00000004ff137e24 */ /* 0x000fe2000f8e00ff */
[----:B------:R-:W-:Y:S01]  /*1800*/  UMOV UR4, URZ ;  /* 0x000000ff00047c82 */ /* 0x000fe20008000000 */
[----:B------:R-:W-:Y:S01]  /*1810*/  LOP3.LUT R32, R5, 0x80, R22, 0xf8, !PT ;  /* 0x0000008005207812 */ /* 0x000fe200078ef816 */
[----:B------:R-:W-:Y:S02]  /*1820*/  IMAD.U32 R75, RZ, RZ, UR4 ;  /* 0x00000004ff4b7e24 */ /* 0x000fe4000f8e00ff */
[----:B------:R-:W-:Y:S01]  /*1830*/  IMAD.U32 R74, RZ, RZ, UR4 ;  /* 0x00000004ff4a7e24 */ /* 0x000fe2000f8e00ff */
[----:B---3--:R-:W-:-:S05]  /*1840*/  LEA R10, R10, R3, 0x18 ;  /* 0x000000030a0a7211 */ /* 0x008fca00078ec0ff */
[----:B------:R-:W-:-:S04]  /*1850*/  IMAD R3, R31, 0x8, R10 ;  /* 0x000000081f037824 */ /* 0x000fc800078e020a */
[----:B-1----:R3:W1:Y:S01]  /*1860*/  SYNCS.PHASECHK.TRANS64.TRYWAIT P4, [R3+URZ+0x20], R0 ;  /* 0x00002000030075a7 */ /* 0x00266200080811ff */
[----:B------:R-:W-:Y:S05]  /*1870*/  @!P0 BRA `(.L_x_22) ;  /* 0x0000003400548947 */ /* 0x000fea0003800000 */
[----:B---3--:R-:W3:Y:S01]  /*1880*/  LDC.64 R2, c[0x0][0x480] ;  /* 0x00012000ff027b82 */ /* 0x008ee20000000a00 */
[C---:B------:R-:W-:Y:S01]  /*1890*/  VIADD R43, R32.reuse, 0x20 ;  /* 0x00000020202b7836 */ /* 0x040fe20000000000 */
[C---:B------:R-:W-:Y:S01]  /*18a0*/  IADD3 R40, PT, PT, R32.reuse, 0x30, RZ ;  /* 0x0000003020287810 */ /* 0x040fe20007ffe0ff */
[C---:B------:R-:W-:Y:S01]  /*18b0*/  VIADD R18, R32.reuse, 0x58 ;  /* 0x0000005820127836 */ /* 0x040fe20000000000 */
[C---:B------:R-:W-:Y:S01]  /*18c0*/  IADD3 R16, PT, PT, R32.reuse, 0x60, RZ ;  /* 0x0000006020107810 */ /* 0x040fe20007ffe0ff */
[C---:B------:R-:W-:Y:S01]  /*18d0*/  VIADD R6, R32.reuse, 0x70 ;  /* 0x0000007020067836 */ /* 0x040fe20000000000 */
[----:B------:R-:W-:Y:S01]  /*18e0*/  R2UR UR49, R19 ;  /* 0x00000000133172ca */ /* 0x000fe200000e0000 */
[C---:B------:R-:W-:Y:S01]  /*18f0*/  VIADD R34, R32.reuse, 0x48 ;  /* 0x0000004820227836 */ /* 0x040fe20000000000 */
[----:B------:R-:W2:Y:S01]  /*1900*/  LDC.64 R8, c[0x0][0x488] ;  /* 0x00012200ff087b82 */ /* 0x000ea20000000a00 */
[C---:B------:R-:W-:Y:S02]  /*1910*/  VIADD R47, R32.reuse, 0x8 ;  /* 0x00000008202f7836 */ /* 0x040fe40000000000 */
[----:B------:R-:W-:-:S02]  /*1920*/  VIADD R46, R32, 0x10 ;  /* 0x00000010202e7836 */ /* 0x000fc40000000000 */
[C---:B------:R-:W-:Y:S02]  /*1930*/  VIADD R44, R32.reuse, 0x18 ;  /* 0x00000018202c7836 */ /* 0x040fe40000000000 */
[C---:B------:R-:W-:Y:S02]  /*1940*/  VIADD R42, R32.reuse, 0x28 ;  /* 0x00000028202a7836 */ /* 0x040fe40000000000 */
[C---:B------:R-:W-:Y:S02]  /*1950*/  VIADD R38, R32.reuse, 0x38 ;  /* 0x0000003820267836 */ /* 0x040fe40000000000 */
[C---:B------:R-:W-:Y:S02]  /*1960*/  VIADD R36, R32.reuse, 0x40 ;  /* 0x0000004020247836 */ /* 0x040fe40000000000 */
[C---:B------:R-:W-:Y:S02]  /*1970*/  VIADD R30, R32.reuse, 0x50 ;  /* 0x00000050201e7836 */ /* 0x040fe40000000000 */
[----:B------:R-:W-:Y:S01]  /*1980*/  VIADD R7, R32, 0x68 ;  /* 0x0000006820077836 */ /* 0x000fe20000000000 */
[----:B---3--:R-:W-:Y:S01]  /*1990*/  ISETP.NE.AND P0, PT, R2, 0x1, PT ;  /* 0x000000010200780c */ /* 0x008fe20003f05270 */
[----:B------:R-:W-:-:S04]  /*19a0*/  IMAD.HI.U32 R45, R43, R3, RZ ;  /* 0x000000032b2d7227 */ /* 0x000fc800078e00ff */
[----:B------:R-:W-:Y:S01]  /*19b0*/  IMAD.HI.U32 R49, R18, R3, RZ ;  /* 0x0000000312317227 */ /* 0x000fe200078e00ff */
[----:B--2---:R-:W-:-:S03]  /*19c0*/  SHF.R.U32.HI R4, RZ, R8, R45 ;  /* 0x00000008ff047219 */ /* 0x004fc6000001162d */
[----:B------:R-:W-:Y:S01]  /*19d0*/  VIADD R0, R32, 0x78 ;  /* 0x0000007820007836 */ /* 0x000fe20000000000 */
[----:B------:R-:W-:Y:S01]  /*19e0*/  SHF.R.U32.HI R49, RZ, R8, R49 ;  /* 0x00000008ff317219 */ /* 0x000fe20000011631 */
[----:B------:R-:W-:-:S03]  /*19f0*/  IMAD.HI.U32 R57, R6, R3, RZ ;  /* 0x0000000306397227 */ /* 0x000fc600078e00ff */
[----:B------:R-:W-:Y:S01]  /*1a00*/  SEL R49, R18, R49, !P0 ;  /* 0x0000003112317207 */ /* 0x000fe20004000000 */
[----:B------:R-:W-:-:S04]  /*1a10*/  IMAD.HI.U32 R5, R34, R3, RZ ;  /* 0x0000000322057227 */ /* 0x000fc800078e00ff */
[----:B------:R-:W-:Y:S01]  /*1a20*/  IMAD.HI.U32 R65, R47, R3, RZ ;  /* 0x000000032f417227 */ /* 0x000fe200078e00ff */
[----:B------:R-:W-:-:S03]  /*1a30*/  SHF.R.U32.HI R5, RZ, R8, R5 ;  /* 0x00000008ff057219 */ /* 0x000fc60000011605 */
[----:B------:R-:W-:Y:S01]  /*1a40*/  IMAD.HI.U32 R59, R46, R3, RZ ;  /* 0x000000032e3b7227 */ /* 0x000fe200078e00ff */
[----:B------:R-:W-:Y:S02]  /*1a50*/  SEL R52, R34, R5, !P0 ;  /* 0x0000000522347207 */ /* 0x000fe40004000000 */
[-C--:B------:R-:W-:Y:S01]  /*1a60*/  SHF.R.U32.HI R60, RZ, R8.reuse, R65 ;  /* 0x00000008ff3c7219 */ /* 0x080fe20000011641 */
[-C--:B------:R-:W-:Y:S01]  /*1a70*/  IMAD.HI.U32 R39, R44, R3.reuse, RZ ;  /* 0x000000032c277227 */ /* 0x080fe200078e00ff */
[----:B------:R-:W-:Y:S02]  /*1a80*/  SHF.R.U32.HI R59, RZ, R8, R59 ;  /* 0x00000008ff3b7219 */ /* 0x000fe4000001163b */
[----:B------:R-:W-:Y:S01]  /*1a90*/  SEL R60, R47, R60, !P0 ;  /* 0x0000003c2f3c7207 */ /* 0x000fe20004000000 */
[----:B------:R-:W-:Y:S01]  /*1aa0*/  IMAD.HI.U32 R37, R42, R3, RZ ;  /* 0x000000032a257227 */ /* 0x000fe200078e00ff */
[-C--:B------:R-:W-:Y:S02]  /*1ab0*/  SHF.R.U32.HI R39, RZ, R8.reuse, R39 ;  /* 0x00000008ff277219 */ /* 0x080fe40000011627 */
[----:B------:R-:W-:Y:S01]  /*1ac0*/  SEL R59, R46, R59, !P0 ;  /* 0x0000003b2e3b7207 */ /* 0x000fe20004000000 */
[----:B------:R-:W-:Y:S01]  /*1ad0*/  IMAD.HI.U32 R55, R40, R3, RZ ;  /* 0x0000000328377227 */ /* 0x000fe200078e00ff */
[----:B------:R-:W-:-:S02]  /*1ae0*/  SHF.R.U32.HI R37, RZ, R8, R37 ;  /* 0x00000008ff257219 */ /* 0x000fc40000011625 */
[----:B------:R-:W-:Y:S01]  /*1af0*/  SEL R58, R44, R39, !P0 ;  /* 0x000000272c3a7207 */ /* 0x000fe20004000000 */
[----:B-----5:R-:W-:Y:S01]  /*1b00*/  IMAD.HI.U32 R35, R38, R3, RZ ;  /* 0x0000000326237227 */ /* 0x020fe200078e00ff */
[-C--:B------:R-:W-:Y:S02]  /*1b10*/  SHF.R.U32.HI R55, RZ, R8.reuse, R55 ;  /* 0x00000008ff377219 */ /* 0x080fe40000011637 */
[----:B------:R-:W-:Y:S01]  /*1b20*/  SEL R56, R42, R37, !P0 ;  /* 0x000000252a387207 */ /* 0x000fe20004000000 */
[----:B------:R-:W-:Y:S01]  /*1b30*/  IMAD.HI.U32 R53, R36, R3, RZ ;  /* 0x0000000324357227 */ /* 0x000fe200078e00ff */
[----:B------:R-:W-:Y:S02]  /*1b40*/  SEL R55, R40, R55, !P0 ;  /* 0x0000003728377207 */ /* 0x000fe40004000000 */
[-C--:B------:R-:W-:Y:S01]  /*1b50*/  SHF.R.U32.HI R35, RZ, R8.reuse, R35 ;  /* 0x00000008ff237219 */ /* 0x080fe20000011623 */
[----:B------:R-:W-:Y:S01]  /*1b60*/  IMAD.HI.U32 R51, R30, R3, RZ ;  /* 0x000000031e337227 */ /* 0x000fe200078e00ff */
[----:B------:R-:W-:-:S02]  /*1b70*/  SHF.R.U32.HI R53, RZ, R8, R53 ;  /* 0x00000008ff357219 */ /* 0x000fc40000011635 */
[----:B------:R-:W-:Y:S01]  /*1b80*/  SEL R54, R38, R35, !P0 ;  /* 0x0000002326367207 */ /* 0x000fe20004000000 */
[----:B------:R-:W-:Y:S01]  /*1b90*/  IMAD.HI.U32 R33, R16, R3, RZ ;  /* 0x0000000310217227 */ /* 0x000fe200078e00ff */
        /* <DEDUP_REMOVED lines=9> */
[----:B------:R-:W-:Y:S02]  /*1c30*/  SHF.R.U32.HI R3, RZ, R8, R57 ;  /* 0x00000008ff037219 */ /* 0x000fe40000011639 */
[----:B------:R-:W-:Y:S01]  /*1c40*/  SEL R57, R43, R4, !P0 ;  /* 0x000000042b397207 */ /* 0x000fe20004000000 */
[----:B------:R-:W-:Y:S01]  /*1c50*/  IMAD.MOV R5, RZ, RZ, -R49 ;  /* 0x000000ffff057224 */ /* 0x000fe200078e0a31 */
[-C--:B------:R-:W-:Y:S01]  /*1c60*/  SHF.R.U32.HI R61, RZ, R8.reuse, R61 ;  /* 0x00000008ff3d7219 */ /* 0x080fe2000001163d */
[----:B------:R-:W-:Y:S01]  /*1c70*/  IMAD.MOV R45, RZ, RZ, -R60 ;  /* 0x000000ffff2d7224 */ /* 0x000fe200078e0a3c */
[----:B------:R-:W-:Y:S01]  /*1c80*/  SEL R3, R6, R3, !P0 ;  /* 0x0000000306037207 */ /* 0x000fe20004000000 */
[----:B------:R-:W-:Y:S01]  /*1c90*/  IMAD.MOV R4, RZ, RZ, -R57 ;  /* 0x000000ffff047224 */ /* 0x000fe200078e0a39 */
[----:B------:R-:W-:Y:S01]  /*1ca0*/  SEL R61, R32, R61, !P0 ;  /* 0x0000003d203d7207 */ /* 0x000fe20004000000 */
[C---:B------:R-:W-:Y:S01]  /*1cb0*/  IMAD R18, R2.reuse, R5, R18 ;  /* 0x0000000502127224 */ /* 0x040fe200078e0212 */
[----:B------:R-:W-:Y:S01]  /*1cc0*/  SHF.R.U32.HI R41, RZ, R8, R41 ;  /* 0x00000008ff297219 */ /* 0x000fe20000011629 */
[----:B------:R-:W-:-:S02]  /*1cd0*/  IMAD R43, R2, R4, R43 ;  /* 0x00000004022b7224 */ /* 0x000fc400078e022b */
[----:B------:R-:W2:Y:S01]  /*1ce0*/  LDC.64 R4, c[0x0][0x490] ;  /* 0x00012400ff047b82 */ /* 0x000ea20000000a00 */
[----:B------:R-:W-:Y:S01]  /*1cf0*/  IMAD.MOV R37, RZ, RZ, -R55 ;  /* 0x000000ffff257224 */ /* 0x000fe200078e0a37 */
[----:B------:R-:W-:Y:S01]  /*1d00*/  SEL R41, R0, R41, !P0 ;  /* 0x0000002900297207 */ /* 0x000fe20004000000 */
[----:B------:R-:W-:Y:S01]  /*1d10*/  IMAD R47, R2, R45, R47 ;  /* 0x0000002d022f7224 */ /* 0x000fe200078e022f */
[----:B------:R-:W-:Y:S01]  /*1d20*/  IADD3 R45, PT, PT, -R58, RZ, RZ ;  /* 0x000000ff3a2d7210 */ /* 0x000fe20007ffe1ff */
[----:B------:R-:W-:Y:S01]  /*1d30*/  IMAD R40, R2, R37, R40 ;  /* 0x0000002502287224 */ /* 0x000fe200078e0228 */
[----:B------:R-:W-:Y:S01]  /*1d40*/  IADD3 R37, PT, PT, -R52, RZ, RZ ;  /* 0x000000ff34257210 */ /* 0x000fe20007ffe1ff */
[----:B------:R-:W-:Y:S01]  /*1d50*/  IMAD.MOV R39, RZ, RZ, -R56 ;  /* 0x000000ffff277224 */ /* 0x000fe200078e0a38 */
[----:B------:R-:W-:Y:S01]  /*1d60*/  IADD3 R33, PT, PT, -R41, RZ, RZ ;  /* 0x000000ff29217210 */ /* 0x000fe20007ffe1ff */
[----:B------:R-:W-:Y:S01]  /*1d70*/  IMAD.MOV R35, RZ, RZ, -R51 ;  /* 0x000000ffff237224 */ /* 0x000fe200078e0a33 */
[----:B------:R-:W-:Y:S01]  /*1d80*/  R2UR UR31, R40 ;  /* 0x00000000281f72ca */ /* 0x000fe200000e0000 */
[C---:B------:R-:W-:Y:S01]  /*1d90*/  IMAD R44, R2.reuse, R45, R44 ;  /* 0x0000002d022c7224 */ /* 0x040fe200078e022c */
[----:B------:R-:W-:Y:S01]  /*1da0*/  R2UR UR41, R47 ;  /* 0x000000002f2972ca */ /* 0x000fe200000e0000 */
[----:B------:R-:W-:Y:S01]  /*1db0*/  IMAD R42, R2, R39, R42 ;  /* 0x00000027022a7224 */ /* 0x000fe200078e022a */
[----:B------:R-:W-:Y:S01]  /*1dc0*/  R2UR UR26, R43 ;  /* 0x000000002b1a72ca */ /* 0x000fe200000e0000 */
[----:B------:R-:W-:Y:S01]  /*1dd0*/  IMAD.MOV R45, RZ, RZ, -R54 ;  /* 0x000000ffff2d7224 */ /* 0x000fe200078e0a36 */
[----:B------:R-:W-:Y:S01]  /*1de0*/  R2UR UR39, R44 ;  /* 0x000000002c2772ca */ /* 0x000fe200000e0000 */
[----:B------:R-:W-:Y:S01]  /*1df0*/  IMAD.MOV R39, RZ, RZ, -R53 ;  /* 0x000000ffff277224 */ /* 0x000fe200078e0a35 */
[----:B------:R-:W-:Y:S01]  /*1e00*/  R2UR UR32, R42 ;  /* 0x000000002a2072ca */ /* 0x000fe200000e0000 */
[----:B------:R-:W-:Y:S01]  /*1e10*/  IMAD R34, R2, R37, R34 ;  /* 0x0000002502227224 */ /* 0x000fe200078e0222 */
[----:B------:R-:W-:Y:S01]  /*1e20*/  R2UR UR59, R18 ;  /* 0x00000000123b72ca */ /* 0x000fe200000e0000 */
[----:B------:R-:W-:-:S02]  /*1e30*/  IMAD R30, R2, R35, R30 ;  /* 0x00000023021e7224 */ /* 0x000fc400078e021e */
[----:B------:R-:W-:Y:S01]  /*1e40*/  IMAD.MOV R35, RZ, RZ, -R3 ;  /* 0x000000ffff237224 */ /* 0x000fe200078e0a03 */
[----:B------:R-:W-:Y:S01]  /*1e50*/  R2UR UR22, R34 ;  /* 0x00000000221672ca */ /* 0x000fe200000e0000 */
[C---:B------:R-:W-:Y:S01]  /*1e60*/  IMAD R38, R2.reuse, R45, R38 ;  /* 0x0000002d02267224 */ /* 0x040fe200078e0226 */
[----:B------:R-:W-:Y:S01]  /*1e70*/  SEL R45, R7, R50, !P0 ;  /* 0x00000032072d7207 */ /* 0x000fe20004000000 */
[----:B------:R-:W-:Y:S01]  /*1e80*/  IMAD R36, R2, R39, R36 ;  /* 0x0000002702247224 */ /* 0x000fe200078e0224 */
[----:B------:R-:W-:Y:S01]  /*1e90*/  ISETP.NE.AND P0, PT, R9, 0x1, PT ;  /* 0x000000010900780c */ /* 0x000fe20003f05270 */
[----:B------:R-:W-:Y:S01]  /*1ea0*/  IMAD.MOV R37, RZ, RZ, -R48 ;  /* 0x000000ffff257224 */ /* 0x000fe200078e0a30 */
[----:B------:R-:W-:Y:S01]  /*1eb0*/  R2UR UR29, R38 ;  /* 0x00000000261d72ca */ /* 0x000fe200000e0000 */
[----:B------:R-:W-:Y:S01]  /*1ec0*/  IMAD.MOV R39, RZ, RZ, -R61 ;  /* 0x000000ffff277224 */ /* 0x000fe200078e0a3d */
[----:B------:R-:W-:Y:S01]  /*1ed0*/  R2UR UR67, R30 ;  /* 0x000000001e4372ca */ /* 0x000fe200000e0000 */
[----:B------:R-:W-:Y:S01]  /*1ee0*/  IMAD R35, R2, R35, R6 ;  /* 0x0000002302237224 */ /* 0x000fe200078e0206 */
[----:B------:R-:W-:Y:S01]  /*1ef0*/  R2UR UR24, R36 ;  /* 0x00000000241872ca */ /* 0x000fe200000e0000 */
[----:B--2---:R-:W-:-:S03]  /*1f00*/  IMAD.HI.U32 R34, R61, R4, RZ ;  /* 0x000000043d227227 */ /* 0x004fc600078e00ff */
[----:B------:R-:W-:Y:S01]  /*1f10*/  R2UR UR35, R35 ;  /* 0x00000000232372ca */ /* 0x000fe200000e0000 */
[----:B------:R-:W-:Y:S01]  /*1f20*/  IMAD.HI.U32 R62, R60, R4, RZ ;  /* 0x000000043c3e7227 */ /* 0x000fe200078e00ff */
[----:B------:R-:W-:-:S03]  /*1f30*/  SHF.R.U32.HI R34, RZ, R5, R34 ;  /* 0x00000005ff227219 */ /* 0x000fc60000011622 */
[C---:B------:R-:W-:Y:S01]  /*1f40*/  IMAD R37, R2.reuse, R37, R16 ;  /* 0x0000002502257224 */ /* 0x040fe200078e0210 */
[----:B------:R-:W-:Y:S01]  /*1f50*/  SHF.R.U32.HI R35, RZ, R5, R62 ;  /* 0x00000005ff237219 */ /* 0x000fe2000001163e */
[----:B------:R-:W-:Y:S02]  /*1f60*/  IMAD R39, R2, R39, R32 ;  /* 0x0000002702277224 */ /* 0x000fe400078e0220 */
[-C--:B------:R-:W-:Y:S01]  /*1f70*/  IMAD.HI.U32 R38, R52, R4.reuse, RZ ;  /* 0x0000000434267227 */ /* 0x080fe200078e00ff */
[----:B------:R-:W-:Y:S02]  /*1f80*/  R2UR UR51, R37 ;  /* 0x00000000253372ca */ /* 0x000fe400000e0000 */
[----:B------:R-:W-:Y:S01]  /*1f90*/  R2UR UR42, R39 ;  /* 0x00000000272a72ca */ /* 0x000fe200000e0000 */
[----:B------:R-:W-:Y:S01]  /*1fa0*/  IMAD.MOV R8, RZ, RZ, -R45 ;  /* 0x000000ffff087224 */ /* 0x000fe200078e0a2d */
[----:B------:R-:W-:Y:S01]  /*1fb0*/  SHF.R.U32.HI R37, RZ, R5, R38 ;  /* 0x00000005ff257219 */ /* 0x000fe20000011626 */
[----:B------:R-:W-:Y:S01]  /*1fc0*/  IMAD.HI.U32 R16, R59, R4, RZ ;  /* 0x000000043b107227 */ /* 0x000fe200078e00ff */
[----:B------:R-:W-:-:S02]  /*1fd0*/  SEL R39, R61, R34, !P0 ;  /* 0x000000223d277207 */ /* 0x000fc40004000000 */
[----:B------:R-:W-:Y:S01]  /*1fe0*/  SEL R38, R60, R35, !P0 ;  /* 0x000000233c267207 */ /* 0x000fe20004000000 */
[----:B------:R-:W-:Y:S01]  /*1ff0*/  IMAD R33, R2, R33, R0 ;  /* 0x0000002102217224 */ /* 0x000fe200078e0200 */
[-C--:B------:R-:W-:Y:S01]  /*2000*/  SHF.R.U32.HI R16, RZ, R5.reuse, R16 ;  /* 0x00000005ff107219 */ /* 0x080fe20000011610 */
[----:B------:R-:W-:Y:S01]  /*2010*/  IMAD.HI.U32 R30, R48, R4, RZ ;  /* 0x00000004301e7227 */ /* 0x000fe200078e00ff */
[----:B------:R-:W-:Y:S02]  /*2020*/  R2UR UR45, R38 ;  /* 0x00000000262d72ca */ /* 0x000fe400000e0000 */
[----:B------:R-:W-:Y:S01]  /*2030*/  R2UR UR27, R33 ;  /* 0x00000000211b72ca */ /* 0x000fe200000e0000 */
[----:B------:R-:W-:Y:S01]  /*2040*/  IMAD R8, R2, R8, R7 ;  /* 0x0000000802087224 */ /* 0x000fe200078e0207 */
[----:B------:R-:W-:Y:S01]  /*2050*/  SHF.R.U32.HI R7, RZ, R5, R30 ;  /* 0x00000005ff077219 */ /* 0x000fe2000001161e */
[----:B------:R-:W-:Y:S01]  /*2060*/  IMAD.HI.U32 R50, R58, R4, RZ ;  /* 0x000000043a327227 */ /* 0x000fe200078e00ff */
[----:B------:R-:W-:-:S02]  /*2070*/  SEL R35, R59, R16, !P0 ;  /* 0x000000103b237207 */ /* 0x000fc40004000000 */
[----:B------:R-:W-:Y:S01]  /*2080*/  R2UR UR43, R8 ;  /* 0x00000000082b72ca */ /* 0x000fe200000e0000 */
[----:B------:R-:W-:Y:S01]  /*2090*/  IMAD.MOV R63, RZ, RZ, -R59 ;  /* 0x000000ffff3f7224 */ /* 0x000fe200078e0a3b */
[----:B------:R-:W-:Y:S01]  /*20a0*/  SHF.R.U32.HI R33, RZ, R5, R50 ;  /* 0x00000005ff217219 */ /* 0x000fe20000011632 */
[-C--:B------:R-:W-:Y:S01]  /*20b0*/  IMAD.HI.U32 R44, R56, R4.reuse, RZ ;  /* 0x00000004382c7227 */ /* 0x080fe200078e00ff */
[----:B------:R-:W-:Y:S02]  /*20c0*/  SEL R50, R52, R37, !P0 ;  /* 0x0000002534327207 */ /* 0x000fe40004000000 */
[----:B------:R-:W-:Y:S01]  /*20d0*/  R2UR UR47, R39 ;  /* 0x00000000272f72ca */ /* 0x000fe200000e0000 */
[----:B------:R-:W-:Y:S01]  /*20e0*/  IMAD.HI.U32 R40, R54, R4, RZ ;  /* 0x0000000436287227 */ /* 0x000fe200078e00ff */
[-C--:B------:R-:W-:Y:S01]  /*20f0*/  SHF.R.U32.HI R47, RZ, R5.reuse, R44 ;  /* 0x00000005ff2f7219 */ /* 0x080fe2000001162c */
[----:B------:R-:W2:Y:S01]  /*2100*/  LDC R37, c[0x0][0x4ec] ;  /* 0x00013b00ff257b82 */ /* 0x000ea20000000800 */
[----:B------:R-:W-:Y:S01]  /*2110*/  R2UR UR30, R35 ;  /* 0x00000000231e72ca */ /* 0x000fe200000e0000 */
[----:B------:R-:W-:Y:S01]  /*2120*/  IMAD.MOV R34, RZ, RZ, -R39 ;  /* 0x000000ffff227224 */ /* 0x000fe200078e0a27 */
[----:B------:R-:W-:Y:S01]  /*2130*/  SHF.R.U32.HI R43, RZ, R5, R40 ;  /* 0x00000005ff2b7219 */ /* 0x000fe20000011628 */
[----:B------:R-:W-:-:S02]  /*2140*/  IMAD R46, R2, R63, R46 ;  /* 0x0000003f022e7224 */ /* 0x000fc400078e022e */
[----:B------:R-:W-:Y:S02]  /*2150*/  IMAD.MOV R30, RZ, RZ, -R38 ;  /* 0x000000ffff1e7224 */ /* 0x000fe400078e0a26 */
[----:B------:R-:W-:Y:S01]  /*2160*/  IMAD.HI.U32 R8, R53, R4, RZ ;  /* 0x0000000435087227 */ /* 0x000fe200078e00ff */
[----:B------:R-:W-:-:S03]  /*2170*/  R2UR UR40, R46 ;  /* 0x000000002e2872ca */ /* 0x000fc600000e0000 */
[----:B------:R-:W-:Y:S01]  /*2180*/  IMAD.HI.U32 R36, R51, R4, RZ ;  /* 0x0000000433247227 */ /* 0x000fe200078e00ff */
[----:B------:R-:W-:-:S03]  /*2190*/  SHF.R.U32.HI R8, RZ, R5, R8 ;  /* 0x00000005ff087219 */ /* 0x000fc60000011608 */
[C---:B------:R-:W-:Y:S01]  /*21a0*/  IMAD R61, R9.reuse, R34, R61 ;  /* 0x00000022093d7224 */ /* 0x040fe200078e023d */
[----:B------:R-:W-:Y:S01]  /*21b0*/  SEL R34, R58, R33, !P0 ;  /* 0x000000213a227207 */ /* 0x000fe20004000000 */
[----:B------:R-:W-:Y:S01]  /*21c0*/  IMAD R60, R9, R30, R60 ;  /* 0x0000001e093c7224 */ /* 0x000fe200078e023c */
[----:B------:R-:W-:Y:S01]  /*21d0*/  SEL R30, R56, R47, !P0 ;  /* 0x0000002f381e7207 */ /* 0x000fe20004000000 */
[----:B------:R-:W-:Y:S01]  /*21e0*/  IMAD.HI.U32 R2, R49, R4, RZ ;  /* 0x0000000431027227 */ /* 0x000fe200078e00ff */
[----:B------:R-:W-:Y:S02]  /*21f0*/  SEL R8, R53, R8, !P0 ;  /* 0x0000000835087207 */ /* 0x000fe40004000000 */
[----:B------:R-:W-:Y:S01]  /*2200*/  R2UR UR48, R34 ;  /* 0x00000000223072ca */ /* 0x000fe200000e0000 */
[----:B------:R-:W-:Y:S01]  /*2210*/  IMAD.MOV R16, RZ, RZ, -R35 ;  /* 0x000000ffff107224 */ /* 0x000fe200078e0a23 */
[----:B------:R-:W-:Y:S01]  /*2220*/  SHF.R.U32.HI R2, RZ, R5, R2 ;  /* 0x00000005ff027219 */ /* 0x000fe20000011602 */
[----:B------:R-:W-:Y:S01]  /*2230*/  IMAD.HI.U32 R6, R57, R4, RZ ;  /* 0x0000000439067227 */ /* 0x000fe200078e00ff */
[----:B------:R-:W-:-:S02]  /*2240*/  R2UR UR14, R60 ;  /* 0x000000003c0e72ca */ /* 0x000fc400000e0000 */
[----:B--2---:R-:W-:Y:S01]  /*2250*/  R2UR UR16, R37 ;  /* 0x00000000251072ca */ /* 0x004fe200000e0000 */
[-C--:B------:R-:W-:Y:S01]  /*2260*/  IMAD.HI.U32 R18, R55, R4.reuse, RZ ;  /* 0x0000000437127227 */ /* 0x080fe200078e00ff */
[-C--:B------:R-:W-:Y:S02]  /*2270*/  SHF.R.U32.HI R6, RZ, R5.reuse, R6 ;  /* 0x00000005ff067219 */ /* 0x080fe40000011606 */
[----:B------:R-:W-:Y:S01]  /*2280*/  R2UR UR15, R61 ;  /* 0x000000003d0f72ca */ /* 0x000fe200000e0000 */
[----:B------:R-:W-:Y:S01]  /*2290*/  IMAD.HI.U32 R46, R45, R4, RZ ;  /* 0x000000042d2e7227 */ /* 0x000fe200078e00ff */
[-C--:B------:R-:W-:Y:S02]  /*22a0*/  SHF.R.U32.HI R18, RZ, R5.reuse, R18 ;  /* 0x00000005ff127219 */ /* 0x080fe40000011612 */
[----:B------:R-:W-:Y:S01]  /*22b0*/  SEL R33, R57, R6, !P0 ;  /* 0x0000000639217207 */ /* 0x000fe20004000000 */
[----:B------:R-:W-:Y:S01]  /*22c0*/  IMAD.HI.U32 R0, R3, R4, RZ ;  /* 0x0000000403007227 */ /* 0x000fe200078e00ff */
[----:B------:R-:W-:-:S02]  /*22d0*/  SHF.R.U32.HI R46, RZ, R5, R46 ;  /* 0x00000005ff2e7219 */ /* 0x000fc4000001162e */
[----:B------:R-:W-:Y:S01]  /*22e0*/  SEL R18, R55, R18, !P0 ;  /* 0x0000001237127207 */ /* 0x000fe20004000000 */
[----:B------:R-:W-:Y:S01]  /*22f0*/  IMAD.HI.U32 R42, R41, R4, RZ ;  /* 0x00000004292a7227 */ /* 0x000fe200078e00ff */
[----:B------:R-:W-:Y:S02]  /*2300*/  SHF.R.U32.HI R4, RZ, R5, R36 ;  /* 0x00000005ff047219 */ /* 0x000fe40000011624 */
[----:B------:R-:W-:Y:S01]  /*2310*/  SEL R36, R54, R43, !P0 ;  /* 0x0000002b36247207 */ /* 0x000fe20004000000 */
[----:B------:R-:W-:Y:S01]  /*2320*/  IMAD R59, R9, R16, R59 ;  /* 0x00000010093b7224 */ /* 0x000fe200078e023b */
[----:B------:R-:W-:Y:S01]  /*2330*/  SHF.R.U32.HI R0, RZ, R5, R0 ;  /* 0x00000005ff007219 */ /* 0x000fe20000011600 */
[----:B------:R-:W-:Y:S01]  /*2340*/  IMAD.MOV R43, RZ, RZ, -R34 ;  /* 0x000000ffff2b7224 */ /* 0x000fe200078e0a22 */
[----:B------:R-:W-:Y:S01]  /*2350*/  SEL R46, R45, R46, !P0 ;  /* 0x0000002e2d2e7207 */ /* 0x000fe20004000000 */
[----:B------:R-:W-:Y:S01]  /*2360*/  IMAD.MOV R16, RZ, RZ, -R30 ;  /* 0x000000ffff107224 */ /* 0x000fe200078e0a1e */
[----:B------:R-:W-:Y:S01]  /*2370*/  SEL R0, R3, R0, !P0 ;  /* 0x0000000003007207 */ /* 0x000fe20004000000 */
[----:B------:R-:W-:Y:S01]  /*2380*/  IMAD R58, R9, R43, R58 ;  /* 0x0000002b093a7224 */ /* 0x000fe200078e023a */
[----:B------:R-:W-:Y:S01]  /*2390*/  SEL R43, R49, R2, !P0 ;  /* 0x00000002312b7207 */ /* 0x000fe20004000000 */
[----:B------:R-:W-:Y:S01]  /*23a0*/  IMAD R56, R9, R16, R56 ;  /* 0x0000001009387224 */ /* 0x000fe200078e0238 */
[----:B------:R-:W-:Y:S01]  /*23b0*/  SEL R16, R48, R7, !P0 ;  /* 0x0000000730107207 */ /* 0x000fe20004000000 */
[----:B------:R-:W-:Y:S01]  /*23c0*/  IMAD.MOV R2, RZ, RZ, -R8 ;  /* 0x000000ffff027224 */ /* 0x000fe200078e0a08 */
[----:B------:R-:W-:Y:S01]  /*23d0*/  SHF.R.U32.HI R42, RZ, R5, R42 ;  /* 0x00000005ff2a7219 */ /* 0x000fe2000001162a */
[----:B------:R-:W-:Y:S01]  /*23e0*/  IMAD.MOV R6, RZ, RZ, -R18 ;  /* 0x000000ffff067224 */ /* 0x000fe200078e0a12 */
[----:B------:R-:W-:Y:S01]  /*23f0*/  IADD3 R40, PT, PT, -R33, RZ, RZ ;  /* 0x000000ff21287210 */ /* 0x000fe20007ffe1ff */
[----:B------:R-:W-:Y:S01]  /*2400*/  IMAD R53, R9, R2, R53 ;  /* 0x0000000209357224 */ /* 0x000fe200078e0235 */
[----:B------:R-:W-:Y:S01]  /*2410*/  SEL R47, R51, R4, !P0 ;  /* 0x00000004332f7207 */ /* 0x000fe20004000000 */
[----:B------:R-:W-:Y:S01]  /*2420*/  IMAD.MOV R2, RZ, RZ, -R16 ;  /* 0x000000ffff027224 */ /* 0x000fe200078e0a10 */
[----:B------:R-:W-:Y:S01]  /*2430*/  SEL R42, R41, R42, !P0 ;  /* 0x0000002a292a7207 */ /* 0x000fe20004000000 */
[----:B------:R-:W-:Y:S01]  /*2440*/  IMAD.MOV R5, RZ, RZ, -R36 ;  /* 0x000000ffff057224 */ /* 0x000fe200078e0a24 */
[----:B------:R-:W-:Y:S01]  /*2450*/  R2UR UR6, R53 ;  /* 0x00000000350672ca */ /* 0x000fe200000e0000 */
[C---:B------:R-:W-:Y:S01]  /*2460*/  IMAD R48, R9.reuse, R2, R48 ;  /* 0x0000000209307224 */ /* 0x040fe200078e0230 */
[----:B------:R-:W-:Y:S01]  /*2470*/  R2UR UR12, R58 ;  /* 0x000000003a0c72ca */ /* 0x000fe200000e0000 */
[----:B------:R-:W-:Y:S01]  /*2480*/  IMAD.MOV R2, RZ, RZ, -R46 ;  /* 0x000000ffff027224 */ /* 0x000fe200078e0a2e */
[----:B------:R-:W-:Y:S01]  /*2490*/  R2UR UR9, R56 ;  /* 0x00000000380972ca */ /* 0x000fe200000e0000 */
[----:B------:R-:W-:Y:S01]  /*24a0*/  IMAD.MOV R44, RZ, RZ, -R0 ;  /* 0x000000ffff2c7224 */ /* 0x000fe200078e0a00 */
[----:B------:R-:W-:Y:S01]  /*24b0*/  R2UR UR52, R48 ;  /* 0x00000000303472ca */ /* 0x000fe200000e0000 */
[----:B------:R-:W-:Y:S01]  /*24c0*/  IMAD R55, R9, R6, R55 ;  /* 0x0000000609377224 */ /* 0x000fe200078e0237 */
[----:B------:R-:W-:Y:S01]  /*24d0*/  IADD3 R6, PT, PT, -R47, RZ, RZ ;  /* 0x000000ff2f067210 */ /* 0x000fe20007ffe1ff */
[----:B------:R-:W-:Y:S01]  /*24e0*/  IMAD R57, R9, R40, R57 ;  /* 0x0000002809397224 */ /* 0x000fe200078e0239 */
[----:B------:R-:W-:Y:S01]  /*24f0*/  R2UR UR13, R59 ;  /* 0x000000003b0d72ca */ /* 0x000fe200000e0000 */
[----:B------:R-:W-:Y:S01]  /*2500*/  IMAD R54, R9, R5, R54 ;  /* 0x0000000509367224 */ /* 0x000fe200078e0236 */
[----:B------:R-:W-:Y:S01]  /*2510*/  R2UR UR8, R55 ;  /* 0x00000000370872ca */ /* 0x000fe200000e0000 */
[----:B------:R-:W-:Y:S01]  /*2520*/  IMAD R45, R9, R2, R45 ;  /* 0x00000002092d7224 */ /* 0x000fe200078e022d */
[----:B------:R-:W-:Y:S01]  /*2530*/  R2UR UR11, R57 ;  /* 0x00000000390b72ca */ /* 0x000fe200000e0000 */
[----:B------:R-:W-:Y:S01]  /*2540*/  IMAD R44, R9, R44, R3 ;  /* 0x0000002c092c7224 */ /* 0x000fe200078e0203 */
[----:B------:R-:W-:Y:S01]  /*2550*/  R2UR UR7, R54 ;  /* 0x00000000360772ca */ /* 0x000fe200000e0000 */
[----:B------:R-:W-:Y:S01]  /*2560*/  IMAD.MOV R5, RZ, RZ, -R50 ;  /* 0x000000ffff057224 */ /* 0x000fe200078e0a32 */
[----:B------:R-:W2:Y:S01]  /*2570*/  LDC.64 R2, c[0x0][0x498] ;  /* 0x00012600ff027b82 */ /* 0x000ea20000000a00 */
[----:B------:R-:W-:Y:S01]  /*2580*/  IMAD.MOV R4, RZ, RZ, -R43 ;  /* 0x000000ffff047224 */ /* 0x000fe200078e0a2b */
[----:B------:R-:W-:Y:S01]  /*2590*/  R2UR UR44, R45 ;  /* 0x000000002d2c72ca */ /* 0x000fe200000e0000 */
[----:B------:R-:W-:Y:S01]  /*25a0*/  IMAD.MOV R40, RZ, RZ, -R42 ;  /* 0x000000ffff287224 */ /* 0x000fe200078e0a2a */
[----:B------:R-:W-:Y:S01]  /*25b0*/  R2UR UR36, R44 ;  /* 0x000000002c2472ca */ /* 0x000fe200000e0000 */
[----:B------:R-:W-:-:S02]  /*25c0*/  IMAD R52, R9, R5, R52 ;  /* 0x0000000509347224 */ /* 0x000fc400078e0234 */
[C---:B------:R-:W-:Y:S02]  /*25d0*/  IMAD R51, R9.reuse, R6, R51 ;  /* 0x0000000609337224 */ /* 0x040fe400078e0233 */
[C---:B------:R-:W-:Y:S01]  /*25e0*/  IMAD R49, R9.reuse, R4, R49 ;  /* 0x0000000409317224 */ /* 0x040fe200078e0231 */
[----:B------:R-:W-:Y:S01]  /*25f0*/  R2UR UR5, R52 ;  /* 0x00000000340572ca */ /* 0x000fe200000e0000 */
[----:B------:R-:W-:Y:S01]  /*2600*/  IMAD R40, R9, R40, R41 ;  /* 0x0000002809287224 */ /* 0x000fe200078e0229 */
[----:B------:R-:W3:Y:S01]  /*2610*/  LDC.64 R4, c[0x0][0x4f0] ;  /* 0x00013c00ff047b82 */ /* 0x000ee20000000a00 */
[----:B------:R-:W-:Y:S02]  /*2620*/  R2UR UR68, R51 ;  /* 0x00000000334472ca */ /* 0x000fe400000e0000 */
[----:B------:R-:W-:Y:S02]  /*2630*/  R2UR UR60, R49 ;  /* 0x00000000313c72ca */ /* 0x000fe400000e0000 */
[----:B------:R-:W-:-:S03]  /*2640*/  R2UR UR28, R40 ;  /* 0x00000000281c72ca */ /* 0x000fc600000e0000 */
[----:B------:R-:W4:Y:S01]  /*2650*/  LDC R9, c[0x0][0x4a0] ;  /* 0x00012800ff097b82 */ /* 0x000f220000000800 */
[----:B--2---:R-:W-:Y:S01]  /*2660*/  IMAD.HI.U32 R52, R38, R3, RZ ;  /* 0x0000000326347227 */ /* 0x004fe200078e00ff */
[----:B------:R-:W-:-:S03]  /*2670*/  ISETP.NE.AND P0, PT, R2, 0x1, PT ;  /* 0x000000010200780c */ /* 0x000fc60003f05270 */
[----:B------:R-:W-:-:S03]  /*2680*/  IMAD.HI.U32 R72, R39, R3, RZ ;  /* 0x0000000327487227 */ /* 0x000fc600078e00ff */
[----:B------:R-:W2:Y:S01]  /*2690*/  LDC.64 R6, c[0x0][0x4c0] ;  /* 0x00013000ff067b82 */ /* 0x000ea20000000a00 */
[----:B------:R-:W-:-:S04]  /*26a0*/  IMAD.HI.U32 R66, R30, R3, RZ ;  /* 0x000000031e427227 */ /* 0x000fc800078e00ff */
[-C--:B------:R-:W-:Y:S01]  /*26b0*/  IMAD.HI.U32 R68, R34, R3.reuse, RZ ;  /* 0x0000000322447227 */ /* 0x080fe200078e00ff */
[----:B---3--:R-:W-:Y:S01]  /*26c0*/  R2UR UR4, R5 ;  /* 0x00000000050472ca */ /* 0x008fe200000e0000 */
[----:B------:R-:W-:Y:S01]  /*26d0*/  VOTEU.ANY UP0, P0 ;  /* 0x0000000000ff7886 */ /* 0x000fe20000000100 */
[----:B------:R-:W-:Y:S01]  /*26e0*/  R2UR UR17, R4 ;  /* 0x00000000041172ca */ /* 0x000fe200000e0000 */
[----:B------:R-:W-:Y:S01]  /*26f0*/  IMAD.HI.U32 R48, R33, R3, RZ ;  /* 0x0000000321307227 */ /* 0x000fe200078e00ff */
[----:B----4-:R-:W-:-:S03]  /*2700*/  SHF.R.U32.HI R52, RZ, R9, R52 ;  /* 0x00000009ff347219 */ /* 0x010fc60000011634 */
[----:B------:R-:W-:Y:S01]  /*2710*/  IMAD.HI.U32 R70, R35, R3, RZ ;  /* 0x0000000323467227 */ /* 0x000fe200078e00ff */
[----:B------:R-:W-:Y:S02]  /*2720*/  SHF.R.U32.HI R53, RZ, R9, R72 ;  /* 0x00000009ff357219 */ /* 0x000fe40000011648 */
[----:B------:R-:W-:Y:S01]  /*2730*/  R2UR UR38, R52 ;  /* 0x00000000342672ca */ /* 0x000fe200000e0000 */
[----:B------:R-:W-:Y:S01]  /*2740*/  IMAD.HI.U32 R40, R8, R3, RZ ;  /* 0x0000000308287227 */ /* 0x000fe200078e00ff */
[----:B------:R-:W-:Y:S02]  /*2750*/  SHF.R.U32.HI R45, RZ, R9, R66 ;  /* 0x00000009ff2d7219 */ /* 0x000fe40000011642 */
[----:B------:R-:W-:Y:S01]  /*2760*/  R2UR UR46, R53 ;  /* 0x00000000352e72ca */ /* 0x000fe200000e0000 */
[----:B------:R-:W-:Y:S01]  /*2770*/  IMAD.HI.U32 R44, R18, R3, RZ ;  /* 0x00000003122c7227 */ /* 0x000fe200078e00ff */
[----:B------:R-:W-:Y:S02]  /*2780*/  R2UR UR33, R45 ;  /* 0x000000002d2172ca */ /* 0x000fe400000e0000 */
[----:B------:R-:W-:Y:S01]  /*2790*/  SHF.R.U32.HI R49, RZ, R9, R68 ;  /* 0x00000009ff317219 */ /* 0x000fe20000011644 */
[----:B------:R-:W-:Y:S01]  /*27a0*/  IMAD.HI.U32 R64, R36, R3, RZ ;  /* 0x0000000324407227 */ /* 0x000fe200078e00ff */
[----:B------:R-:W-:-:S02]  /*27b0*/  SHF.R.U32.HI R48, RZ, R9, R48 ;  /* 0x00000009ff307219 */ /* 0x000fc40000011630 */
[----:B------:R-:W-:Y:S01]  /*27c0*/  SHF.R.U32.HI R51, RZ, R9, R70 ;  /* 0x00000009ff337219 */ /* 0x000fe20000011646 */
[----:B------:R-:W-:Y:S01]  /*27d0*/  USEL UR53, UR45, UR38, !UP0 ;  /* 0x000000262d357287 */ /* 0x000fe2000c000000 */
[----:B------:R-:W-:Y:S01]  /*27e0*/  R2UR UR45, R30 ;  /* 0x000000001e2d72ca */ /* 0x000fe200000e0000 */
[----:B------:R-:W-:Y:S01]  /*27f0*/  IMAD.HI.U32 R58, R16, R3, RZ ;  /* 0x00000003103a7227 */ /* 0x000fe200078e00ff */
[----:B------:R-:W-:Y:S01]  /*2800*/  R2UR UR37, R49 ;  /* 0x00000000312572ca */ /* 0x000fe200000e0000 */
[----:B------:R-:W-:Y:S01]  /*2810*/  USEL UR55, UR47, UR46, !UP0 ;  /* 0x0000002e2f377287 */ /* 0x000fe2000c000000 */
[----:B------:R-:W-:Y:S01]  /*2820*/  SHF.R.U32.HI R40, RZ, R9, R40 ;  /* 0x00000009ff287219 */ /* 0x000fe20000011628 */
[-C--:B------:R-:W-:Y:S01]  /*2830*/  IMAD.HI.U32 R56, R0, R3.reuse, RZ ;  /* 0x0000000300387227 */ /* 0x080fe200078e00ff */
[----:B------:R-:W-:Y:S02]  /*2840*/  R2UR UR34, R48 ;  /* 0x00000000302272ca */ /* 0x000fe400000e0000 */
[----:B------:R-:W-:Y:S01]  /*2850*/  R2UR UR47, R33 ;  /* 0x00000000212f72ca */ /* 0x000fe200000e0000 */
[----:B------:R-:W-:Y:S01]  /*2860*/  IMAD.HI.U32 R62, R50, R3, RZ ;  /* 0x00000003323e7227 */ /* 0x000fe200078e00ff */
[----:B------:R-:W-:-:S02]  /*2870*/  R2UR UR10, R51 ;  /* 0x00000000330a72ca */ /* 0x000fc400000e0000 */
[----:B------:R-:W-:Y:S01]  /*2880*/  R2UR UR23, R40 ;  /* 0x00000000281772ca */ /* 0x000fe200000e0000 */
[----:B------:R-:W-:Y:S01]  /*2890*/  USEL UR45, UR45, UR33, !UP0 ;  /* 0x000000212d2d7287 */ /* 0x000fe2000c000000 */
[----:B------:R-:W-:Y:S01]  /*28a0*/  R2UR UR33, R8 ;  /* 0x00000000082172ca */ /* 0x000fe200000e0000 */
[----:B------:R-:W-:Y:S01]  /*28b0*/  USEL UR48, UR48, UR37, !UP0 ;  /* 0x0000002530307287 */ /* 0x000fe2000c000000 */
[----:B------:R-:W-:Y:S01]  /*28c0*/  SHF.R.U32.HI R44, RZ, R9, R44 ;  /* 0x00000009ff2c7219 */ /* 0x000fe2000001162c */
[----:B------:R-:W-:Y:S01]  /*28d0*/  IMAD.HI.U32 R60, R47, R3, RZ ;  /* 0x000000032f3c7227 */ /* 0x000fe200078e00ff */
[----:B------:R-:W-:Y:S02]  /*28e0*/  SHF.R.U32.HI R41, RZ, R9, R64 ;  /* 0x00000009ff297219 */ /* 0x000fe40000011640 */
[----:B------:R-:W-:Y:S01]  /*28f0*/  R2UR UR21, R44 ;  /* 0x000000002c1572ca */ /* 0x000fe200000e0000 */
[----:B------:R-:W-:Y:S01]  /*2900*/  USEL UR47, UR47, UR34, !UP0 ;  /* 0x000000222f2f7287 */ /* 0x000fe2000c000000 */
[----:B------:R-:W-:Y:S01]  /*2910*/  R2UR UR37, R18 ;  /* 0x00000000122572ca */ /* 0x000fe200000e0000 */
[----:B------:R-:W-:Y:S01]  /*2920*/  IMAD.HI.U32 R4, R46, R3, RZ ;  /* 0x000000032e047227 */ /* 0x000fe200078e00ff */
[----:B--2---:R-:W-:Y:S01]  /*2930*/  R2UR UR19, R6 ;  /* 0x00000000061372ca */ /* 0x004fe200000e0000 */
[----:B------:R-:W-:Y:S01]  /*2940*/  USEL UR50, UR30, UR10, !UP0 ;  /* 0x0000000a1e327287 */ /* 0x000fe2000c000000 */
[----:B------:R-:W-:Y:S01]  /*2950*/  SHF.R.U32.HI R5, RZ, R9, R58 ;  /* 0x00000009ff057219 */ /* 0x000fe2000001163a */
[-C--:B------:R-:W-:Y:S01]  /*2960*/  IMAD.HI.U32 R6, R43, R3.reuse, RZ ;  /* 0x000000032b067227 */ /* 0x080fe200078e00ff */
[----:B------:R-:W-:Y:S01]  /*2970*/  R2UR UR20, R41 ;  /* 0x00000000291472ca */ /* 0x000fe200000e0000 */
[----:B------:R-:W-:Y:S01]  /*2980*/  USEL UR33, UR33, UR23, !UP0 ;  /* 0x0000001721217287 */ /* 0x000fe2000c000000 */
[----:B------:R-:W-:Y:S01]  /*2990*/  R2UR UR34, R36 ;  /* 0x00000000242272ca */ /* 0x000fe200000e0000 */
[----:B------:R-:W-:Y:S01]  /*29a0*/  IMAD.HI.U32 R54, R42, R3, RZ ;  /* 0x000000032a367227 */ /* 0x000fe200078e00ff */
[-C--:B------:R-:W-:Y:S01]  /*29b0*/  SHF.R.U32.HI R3, RZ, R9.reuse, R56 ;  /* 0x00000009ff037219 */ /* 0x080fe20000011638 */
[----:B------:R-:W-:Y:S01]  /*29c0*/  UIADD3 UR10, UPT, UPT, UR49, 0x20, URZ ;  /* 0x00000020310a7890 */ /* 0x000fe2000fffe0ff */
[----:B------:R-:W-:Y:S01]  /*29d0*/  R2UR UR54, R5 ;  /* 0x00000000053672ca */ /* 0x000fe200000e0000 */
[----:B------:R-:W-:Y:S01]  /*29e0*/  USEL UR37, UR37, UR21, !UP0 ;  /* 0x0000001525257287 */ /* 0x000fe2000c000000 */
[----:B------:R-:W-:Y:S01]  /*29f0*/  R2UR UR23, R16 ;  /* 0x00000000101772ca */ /* 0x000fe200000e0000 */
[----:B------:R-:W-:Y:S01]  /*2a00*/  UIMAD UR41, UR41, UR19, UR16 ;  /* 0x00000013292972a4 */ /* 0x000fe2000f8e0210 */
[----:B------:R-:W-:Y:S01]  /*2a10*/  R2UR UR38, R3 ;  /* 0x00000000032672ca */ /* 0x000fe200000e0000 */
[----:B------:R-:W-:Y:S01]  /*2a20*/  IMAD R3, RZ, RZ, -UR50 ;  /* 0x80000032ff037e24 */ /* 0x000fe2000f8e02ff */
[----:B------:R-:W-:Y:S01]  /*2a30*/  R2UR UR18, R7 ;  /* 0x00000000071272ca */ /* 0x000fe200000e0000 */
[----:B------:R-:W-:Y:S01]  /*2a40*/  UIMAD UR24, UR24, UR19, UR16 ;  /* 0x00000013181872a4 */ /* 0x000fe2000f8e0210 */
[----:B------:R-:W-:Y:S01]  /*2a50*/  SHF.R.U32.HI R7, RZ, R9, R60 ;  /* 0x00000009ff077219 */ /* 0x000fe2000001163c */
[C---:B------:R-:W-:Y:S01]  /*2a60*/  IMAD R35, R2.reuse, R3, R35 ;  /* 0x0000000302237224 */ /* 0x040fe200078e0223 */
[-C--:B------:R-:W-:Y:S01]  /*2a70*/  SHF.R.U32.HI R6, RZ, R9.reuse, R6 ;  /* 0x00000009ff067219 */ /* 0x080fe20000011606 */
[----:B------:R-:W-:Y:S01]  /*2a80*/  USEL UR34, UR34, UR20, !UP0 ;  /* 0x0000001422227287 */ /* 0x000fe2000c000000 */
[----:B------:R-:W-:Y:S01]  /*2a90*/  SHF.R.U32.HI R4, RZ, R9, R4 ;  /* 0x00000009ff047219 */ /* 0x000fe20000011604 */
[----:B------:R-:W-:Y:S01]  /*2aa0*/  IMAD.U32 R68, RZ, RZ, UR41 ;  /* 0x00000029ff447e24 */ /* 0x000fe2000f8e00ff */
[----:B------:R-:W-:Y:S01]  /*2ab0*/  IADD3 R3, PT, PT, RZ, -UR45, RZ ;  /* 0x8000002dff037c10 */ /* 0x000fe2000fffe0ff */
[----:B------:R-:W-:Y:S01]  /*2ac0*/  USEL UR54, UR23, UR54, !UP0 ;  /* 0x0000003617367287 */ /* 0x000fe2000c000000 */
[----:B------:R-:W-:Y:S01]  /*2ad0*/  R2UR UR70, R7 ;  /* 0x00000000074672ca */ /* 0x000fe200000e0000 */
[----:B------:R-:W-:Y:S01]  /*2ae0*/  UIMAD UR41, UR40, UR19, UR16 ;  /* 0x00000013282972a4 */ /* 0x000fe2000f8e0210 */
[----:B------:R-:W-:Y:S01]  /*2af0*/  R2UR UR21, R47 ;  /* 0x000000002f1572ca */ /* 0x000fe200000e0000 */
[----:B------:R-:W-:Y:S01]  /*2b00*/  IMAD R30, R2, R3, R30 ;  /* 0x00000003021e7224 */ /* 0x000fe200078e021e */
[----:B------:R-:W-:Y:S01]  /*2b10*/  R2UR UR62, R6 ;  /* 0x00000000063e72ca */ /* 0x000fe200000e0000 */
[----:B------:R-:W-:Y:S01]  /*2b20*/  IMAD R3, RZ, RZ, -UR33 ;  /* 0x80000021ff037e24 */ /* 0x000fe2000f8e02ff */
[----:B------:R-:W-:Y:S01]  /*2b30*/  R2UR UR20, R43 ;  /* 0x000000002b1472ca */ /* 0x000fe200000e0000 */
[----:B------:R-:W-:Y:S01]  /*2b40*/  UIMAD UR40, UR39, UR19, UR16 ;  /* 0x00000013272872a4 */ /* 0x000fe2000f8e0210 */
[----:B------:R-:W-:Y:S01]  /*2b50*/  R2UR UR46, R4 ;  /* 0x00000000042e72ca */ /* 0x000fe200000e0000 */
[----:B------:R-:W-:Y:S01]  /*2b60*/  IMAD R4, RZ, RZ, -UR55 ;  /* 0x80000037ff047e24 */ /* 0x000fe2000f8e02ff */
[----:B------:R-:W-:Y:S01]  /*2b70*/  SHF.R.U32.HI R37, RZ, R9, R62 ;  /* 0x00000009ff257219 */ /* 0x000fe2000001163e */
[C---:B------:R-:W-:Y:S01]  /*2b80*/  IMAD R8, R2.reuse, R3, R8 ;  /* 0x0000000302087224 */ /* 0x040fe200078e0208 */
[----:B------:R-:W-:Y:S01]  /*2b90*/  UIMAD UR39, UR26, UR19, UR16 ;  /* 0x000000131a2772a4 */ /* 0x000fe2000f8e0210 */
[----:B------:R-:W-:Y:S01]  /*2ba0*/  IMAD R39, R2, R4, R39 ;  /* 0x0000000402277224 */ /* 0x000fe200078e0227 */
[----:B------:R-:W-:Y:S01]  /*2bb0*/  SHF.R.U32.HI R9, RZ, R9, R54 ;  /* 0x00000009ff097219 */ /* 0x000fe20000011636 */
[----:B------:R-:W-:Y:S01]  /*2bc0*/  IMAD R4, RZ, RZ, -UR47 ;  /* 0x8000002fff047e24 */ /* 0x000fe2000f8e02ff */
[----:B------:R-:W-:Y:S01]  /*2bd0*/  R2UR UR25, R37 ;  /* 0x00000000251972ca */ /* 0x000fe200000e0000 */
[----:B------:R-:W-:Y:S01]  /*2be0*/  IMAD R3, RZ, RZ, -UR54 ;  /* 0x80000036ff037e24 */ /* 0x000fe2000f8e02ff */
[----:B------:R-:W-:Y:S01]  /*2bf0*/  R2UR UR26, R50 ;  /* 0x00000000321a72ca */ /* 0x000fe200000e0000 */
[----:B------:R-:W-:Y:S01]  /*2c00*/  IMAD.U32 R40, RZ, RZ, UR24 ;  /* 0x00000018ff287e24 */ /* 0x000fe2000f8e00ff */
[----:B------:R-:W-:Y:S01]  /*2c10*/  UIMAD UR24, UR22, UR19, UR16 ;  /* 0x00000013161872a4 */ /* 0x000fe2000f8e0210 */
[----:B------:R-:W-:Y:S01]  /*2c20*/  IMAD R33, R2, R4, R33 ;  /* 0x0000000402217224 */ /* 0x000fe200078e0221 */
[----:B------:R-:W-:Y:S01]  /*2c30*/  R2UR UR22, R46 ;  /* 0x000000002e1672ca */ /* 0x000fe200000e0000 */
[----:B------:R-:W-:Y:S01]  /*2c40*/  USEL UR70, UR21, UR70, !UP0 ;  /* 0x0000004615467287 */ /* 0x000fe2000c000000 */
[----:B------:R-:W-:Y:S01]  /*2c50*/  IMAD R5, RZ, RZ, -UR53 ;  /* 0x80000035ff057e24 */ /* 0x000fe2000f8e02ff */
[----:B------:R-:W-:Y:S01]  /*2c60*/  R2UR UR21, R0 ;  /* 0x00000000001572ca */ /* 0x000fe200000e0000 */
[----:B------:R-:W-:Y:S01]  /*2c70*/  USEL UR62, UR20, UR62, !UP0 ;  /* 0x0000003e143e7287 */ /* 0x000fe2000c000000 */
[----:B------:R-:W-:Y:S01]  /*2c80*/  IMAD R4, R2, R3, R16 ;  /* 0x0000000302047224 */ /* 0x000fe200078e0210 */
[----:B------:R-:W-:Y:S01]  /*2c90*/  R2UR UR30, R9 ;  /* 0x00000000091e72ca */ /* 0x000fe200000e0000 */
[----:B------:R-:W2:Y:S01]  /*2ca0*/  LDC R16, c[0x0][0x4c8] ;  /* 0x00013200ff107b82 */ /* 0x000ea20000000800 */
[----:B------:R-:W-:Y:S01]  /*2cb0*/  R2UR UR20, R42 ;  /* 0x000000002a1472ca */ /* 0x000fe200000e0000 */
[C---:B------:R-:W-:Y:S01]  /*2cc0*/  IMAD R38, R2.reuse, R5, R38 ;  /* 0x0000000502267224 */ /* 0x040fe200078e0226 */
[----:B------:R-:W-:Y:S01]  /*2cd0*/  UIMAD UR42, UR42, UR19, UR16 ;  /* 0x000000132a2a72a4 */ /* 0x000fe2000f8e0210 */
[----:B------:R-:W-:Y:S01]  /*2ce0*/  IMAD R5, RZ, RZ, -UR48 ;  /* 0x80000030ff057e24 */ /* 0x000fe2000f8e02ff */
[----:B------:R-:W-:Y:S01]  /*2cf0*/  UIMAD UR32, UR32, UR19, UR16 ;  /* 0x00000013202072a4 */ /* 0x000fe2000f8e0210 */
[----:B------:R-:W-:Y:S01]  /*2d00*/  IMAD R6, RZ, RZ, -UR70 ;  /* 0x80000046ff067e24 */ /* 0x000fe2000f8e02ff */
[----:B------:R-:W-:Y:S01]  /*2d10*/  UIMAD UR31, UR31, UR19, UR16 ;  /* 0x000000131f1f72a4 */ /* 0x000fe2000f8e0210 */
        /* <DEDUP_REMOVED lines=10> */
[C---:B------:R-:W-:Y:S01]  /*2dc0*/  IMAD R6, R2.reuse, R6, R47 ;  /* 0x0000000602067224 */ /* 0x040fe200078e022f */
[----:B------:R-:W-:Y:S01]  /*2dd0*/  UIMAD UR35, UR35, UR19, UR16 ;  /* 0x00000013232372a4 */ /* 0x000fe2000f8e0210 */
[C---:B------:R-:W-:Y:S01]  /*2de0*/  IMAD R5, R2.reuse, R5, R43 ;  /* 0x0000000502057224 */ /* 0x040fe200078e022b */
[----:B------:R-:W-:Y:S01]  /*2df0*/  UIMAD UR27, UR27, UR19, UR16 ;  /* 0x000000131b1b72a4 */ /* 0x000fe2000f8e0210 */
[C---:B------:R-:W-:Y:S01]  /*2e00*/  IMAD R9, R2.reuse, R9, R36 ;  /* 0x0000000902097224 */ /* 0x040fe200078e0224 */
[----:B------:R-:W-:Y:S01]  /*2e10*/  UIMAD UR16, UR15, UR18, UR17 ;  /* 0x000000120f1072a4 */ /* 0x000fe2000f8e0211 */
[----:B------:R-:W-:Y:S01]  /*2e20*/  IMAD.U32 R69, RZ, RZ, UR53 ;  /* 0x00000035ff457e24 */ /* 0x000fe2000f8e00ff */
[----:B------:R-:W-:Y:S01]  /*2e30*/  USEL UR25, UR26, UR25, !UP0 ;  /* 0x000000191a197287 */ /* 0x000fe2000c000000 */
[----:B------:R-:W-:Y:S01]  /*2e40*/  IMAD.U32 R53, RZ, RZ, UR45 ;  /* 0x0000002dff357e24 */ /* 0x000fe2000f8e00ff */
[----:B------:R-:W-:Y:S01]  /*2e50*/  UIMAD UR15, UR14, UR18, UR17 ;  /* 0x000000120e0f72a4 */ /* 0x000fe2000f8e0211 */
[----:B------:R-:W-:Y:S01]  /*2e60*/  IMAD.U32 R49, RZ, RZ, UR37 ;  /* 0x00000025ff317e24 */ /* 0x000fe2000f8e00ff */
[----:B------:R-:W-:Y:S01]  /*2e70*/  UIMAD UR14, UR13, UR18, UR17 ;  /* 0x000000120d0e72a4 */ /* 0x000fe2000f8e0211 */
[----:B------:R-:W-:Y:S01]  /*2e80*/  IMAD.U32 R71, RZ, RZ, UR16 ;  /* 0x00000010ff477e24 */ /* 0x000fe2000f8e00ff */
[----:B------:R-:W-:Y:S01]  /*2e90*/  USEL UR46, UR22, UR46, !UP0 ;  /* 0x0000002e162e7287 */ /* 0x000fe2000c000000 */
[----:B------:R-:W-:Y:S01]  /*2ea0*/  IMAD R7, RZ, RZ, -UR25 ;  /* 0x80000019ff077e24 */ /* 0x000fe2000f8e02ff */
[----:B------:R-:W-:Y:S01]  /*2eb0*/  UIMAD UR13, UR12, UR18, UR17 ;  /* 0x000000120c0d72a4 */ /* 0x000fe2000f8e0211 */
[----:B------:R-:W-:Y:S01]  /*2ec0*/  R2UR UR16, R39 ;  /* 0x00000000271072ca */ /* 0x000fe200000e0000 */
[----:B------:R-:W-:Y:S01]  /*2ed0*/  USEL UR38, UR21, UR38, !UP0 ;  /* 0x0000002615267287 */ /* 0x000fe2000c000000 */
[C---:B------:R-:W-:Y:S01]  /*2ee0*/  IMAD R7, R2.reuse, R7, R50 ;  /* 0x0000000702077224 */ /* 0x040fe200078e0232 */
[----:B------:R-:W-:Y:S01]  /*2ef0*/  UIMAD UR12, UR11, UR18, UR17 ;  /* 0x000000120b0c72a4 */ /* 0x000fe2000f8e0211 */
[----:B------:R-:W-:Y:S01]  /*2f00*/  IADD3 R3, PT, PT, RZ, -UR46, RZ ;  /* 0x8000002eff037c10 */ /* 0x000fe2000fffe0ff */
[----:B------:R-:W-:Y:S01]  /*2f10*/  USEL UR30, UR20, UR30, !UP0 ;  /* 0x0000001e141e7287 */ /* 0x000fe2000c000000 */
[----:B------:R-:W-:Y:S01]  /*2f20*/  MOV R63, UR14 ;  /* 0x0000000e003f7c02 */ /* 0x000fe20008000f00 */
        /* <DEDUP_REMOVED lines=9> */
[----:B------:R-:W-:Y:S01]  /*2fc0*/  R2UR UR14, R35 ;  /* 0x00000000230e72ca */ /* 0x000fe200000e0000 */
[----:B------:R-:W-:Y:S01]  /*2fd0*/  IMAD R2, R2, R43, R42 ;  /* 0x0000002b02027224 */ /* 0x000fe200078e022a */
[----:B------:R-:W-:Y:S01]  /*2fe0*/  MOV R43, UR8 ;  /* 0x00000008002b7c02 */ /* 0x000fe20008000f00 */
[----:B------:R-:W-:Y:S01]  /*2ff0*/  IMAD.U32 R51, RZ, RZ, UR11 ;  /* 0x0000000bff337e24 */ /* 0x000fe2000f8e00ff */
[----:B--2---:R-:W-:Y:S01]  /*3000*/  R2UR UR5, R16 ;  /* 0x00000000100572ca */ /* 0x004fe200000e0000 */
[----:B------:R-:W-:Y:S01]  /*3010*/  IMAD.U32 R35, RZ, RZ, UR6 ;  /* 0x00000006ff237e24 */ /* 0x000fe2000f8e00ff */
[----:B------:R-:W-:Y:S01]  /*3020*/  R2UR UR6, R7 ;  /* 0x00000000070672ca */ /* 0x000fe200000e0000 */
[----:B------:R-:W-:Y:S01]  /*3030*/  IMAD.U32 R39, RZ, RZ, UR7 ;  /* 0x00000007ff277e24 */ /* 0x000fe2000f8e00ff */
[----:B------:R-:W-:Y:S01]  /*3040*/  R2UR UR11, R30 ;  /* 0x000000001e0b72ca */ /* 0x000fe200000e0000 */
[----:B------:R-:W-:Y:S01]  /*3050*/  IMAD.U32 R67, RZ, RZ, UR15 ;  /* 0x0000000fff437e24 */ /* 0x000fe2000f8e00ff */
[----:B------:R-:W-:Y:S01]  /*3060*/  R2UR UR8, R9 ;  /* 0x00000000090872ca */ /* 0x000fe200000e0000 */
[----:B------:R-:W-:Y:S01]  /*3070*/  IMAD.U32 R59, RZ, RZ, UR13 ;  /* 0x0000000dff3b7e24 */ /* 0x000fe2000f8e00ff */
[----:B------:R-:W-:Y:S01]  /*3080*/  R2UR UR7, R8 ;  /* 0x00000000080772ca */ /* 0x000fe200000e0000 */
[----:B------:R-:W-:Y:S01]  /*3090*/  IMAD.U32 R55, RZ, RZ, UR12 ;  /* 0x0000000cff377e24 */ /* 0x000fe2000f8e00ff */
[----:B------:R-:W2:Y:S01]  /*30a0*/  LDC R30, c[0x0][0x38c] ;  /* 0x0000e300ff1e7b82 */ /* 0x000ea20000000800 */
[----:B------:R-:W-:Y:S01]  /*30b0*/  IMAD.U32 R47, RZ, RZ, UR9 ;  /* 0x00000009ff2f7e24 */ /* 0x000fe2000f8e00ff */
[----:B------:R-:W-:Y:S01]  /*30c0*/  R2UR UR15, R38 ;  /* 0x00000000260f72ca */ /* 0x000fe200000e0000 */
[----:B------:R-:W-:Y:S01]  /*30d0*/  IMAD.U32 R44, RZ, RZ, UR29 ;  /* 0x0000001dff2c7e24 */ /* 0x000fe2000f8e00ff */
[----:B------:R-:W-:Y:S01]  /*30e0*/  R2UR UR13, R34 ;  /* 0x00000000220d72ca */ /* 0x000fe200000e0000 */
[----:B------:R-:W-:Y:S01]  /*30f0*/  UIMAD UR6, UR6, UR5, UR4 ;  /* 0x00000005060672a4 */ /* 0x000fe2000f8e0204 */
[----:B------:R-:W-:Y:S01]  /*3100*/  R2UR UR12, R33 ;  /* 0x00000000210c72ca */ /* 0x000fe200000e0000 */
[----:B------:R-:W-:Y:S01]  /*3110*/  UIMAD UR16, UR16, UR5, UR4 ;  /* 0x00000005101072a4 */ /* 0x000fe2000f8e0204 */
[----:B------:R-:W3:Y:S01]  /*3120*/  LDC.64 R8, c[0x0][0x390] ;  /* 0x0000e400ff087b82 */ /* 0x000ee20000000a00 */
[----:B------:R-:W-:Y:S01]  /*3130*/  R2UR UR9, R18 ;  /* 0x00000000120972ca */ /* 0x000fe200000e0000 */
[----:B------:R-:W-:Y:S01]  /*3140*/  UIMAD UR14, UR14, UR5, UR4 ;  /* 0x000000050e0e72a4 */ /* 0x000fe2000f8e0204 */
        /* <DEDUP_REMOVED lines=12> */
[----:B------:R-:W-:Y:S01]  /*3210*/  IMAD.U32 R34, RZ, RZ, UR6 ;  /* 0x00000006ff227e24 */ /* 0x000fe2000f8e00ff */
[----:B------:R-:W-:Y:S01]  /*3220*/  UIMAD UR7, UR7, UR5, UR4 ;  /* 0x00000005070772a4 */ /* 0x000fe2000f8e0204 */
[----:B------:R-:W-:Y:S01]  /*3230*/  HFMA2 R16, -RZ, RZ, 0, 0 ;  /* 0x00000000ff107431 */ /* 0x000fe200000001ff */
[----:B------:R-:W-:Y:S01]  /*3240*/  UIMAD UR69, UR69, UR5, UR4 ;  /* 0x00000005454572a4 */ /* 0x000fe2000f8e0204 */
[----:B------:R-:W-:Y:S01]  /*3250*/  MOV R73, UR55 ;  /* 0x0000003700497c02 */ /* 0x000fe20008000f00 */
[----:B------:R-:W-:Y:S01]  /*3260*/  UIMAD UR61, UR61, UR5, UR4 ;  /* 0x000000053d3d72a4 */ /* 0x000fe2000f8e0204 */
[----:B------:R-:W-:Y:S01]  /*3270*/  IMAD.U32 R65, RZ, RZ, UR50 ;  /* 0x00000032ff417e24 */ /* 0x000fe2000f8e00ff */
[----:B------:R-:W-:Y:S01]  /*3280*/  UIMAD UR53, UR53, UR5, UR4 ;  /* 0x00000005353572a4 */ /* 0x000fe2000f8e0204 */
[----:B------:R-:W-:Y:S01]  /*3290*/  MOV R61, UR48 ;  /* 0x00000030003d7c02 */ /* 0x000fe20008000f00 */
[----:B------:R-:W-:Y:S01]  /*32a0*/  UIMAD UR45, UR45, UR5, UR4 ;  /* 0x000000052d2d72a4 */ /* 0x000fe2000f8e0204 */
[----:B------:R-:W-:Y:S01]  /*32b0*/  IMAD.U32 R57, RZ, RZ, UR47 ;  /* 0x0000002fff397e24 */ /* 0x000fe2000f8e00ff */
[----:B------:R-:W-:Y:S01]  /*32c0*/  UIMAD UR37, UR37, UR5, UR4 ;  /* 0x00000005252572a4 */ /* 0x000fe2000f8e0204 */
[----:B------:R-:W-:Y:S01]  /*32d0*/  IMAD.U32 R72, RZ, RZ, UR42 ;  /* 0x0000002aff487e24 */ /* 0x000fe2000f8e00ff */
[----:B------:R-:W-:Y:S01]  /*32e0*/  UIMAD UR29, UR29, UR5, UR4 ;  /* 0x000000051d1d72a4 */ /* 0x000fe2000f8e0204 */
[----:B------:R-:W-:Y:S01]  /*32f0*/  IMAD.U32 R64, RZ, RZ, UR41 ;  /* 0x00000029ff407e24 */ /* 0x000fe2000f8e00ff */
[----:B------:R-:W-:Y:S01]  /*3300*/  UMOV UR6, URZ ;  /* 0x000000ff00067c82 */ /* 0x000fe20008000000 */
[----:B------:R-:W-:Y:S01]  /*3310*/  UMOV UR5, URZ ;  /* 0x000000ff00057c82 */ /* 0x000fe20008000000 */
[----:B------:R-:W-:Y:S01]  /*3320*/  UMOV UR4, URZ ;  /* 0x000000ff00047c82 */ /* 0x000fe20008000000 */
[----:B------:R-:W-:Y:S01]  /*3330*/  IMAD.U32 R60, RZ, RZ, UR40 ;  /* 0x00000028ff3c7e24 */ /* 0x000fe2000f8e00ff */
[----:B------:R-:W-:Y:S01]  /*3340*/  MOV R45, UR34 ;  /* 0x00000022002d7c02 */ /* 0x000fe20008000f00 */
        /* <DEDUP_REMOVED lines=9> */
[----:B------:R-:W-:Y:S01]  /*33e0*/  UIMAD UR68, UR68, UR18, UR17 ;  /* 0x00000012444472a4 */ /* 0x000fe2000f8e0211 */
        /* <DEDUP_REMOVED lines=10> */
[----:B------:R-:W-:-:S02]  /*3490*/  IMAD.U32 R38, RZ, RZ, UR7 ;  /* 0x00000007ff267e24 */ /* 0x000fc4000f8e00ff */
[----:B------:R-:W-:Y:S02]  /*34a0*/  IMAD.MOV.U32 R33, RZ, RZ, R31 ;  /* 0x000000ffff217224 */ /* 0x000fe400078e001f */
[----:B------:R-:W-:Y:S02]  /*34b0*/  IMAD.IADD R18, R11, 0x1, R27 ;  /* 0x000000010b127824 */ /* 0x000fe400078e021b */
[----:B------:R-:W-:Y:S02]  /*34c0*/  IMAD.U32 R74, RZ, RZ, UR6 ;  /* 0x00000006ff4a7e24 */ /* 0x000fe4000f8e00ff */
[----:B------:R-:W-:Y:S02]  /*34d0*/  IMAD.U32 R75, RZ, RZ, UR4 ;  /* 0x00000004ff4b7e24 */ /* 0x000fe4000f8e00ff */
[----:B--23--:R-:W-:-:S07]  /*34e0*/  IMAD.U32 R4, RZ, RZ, UR5 ;  /* 0x00000005ff047e24 */ /* 0x00cfce000f8e00ff */
.L_x_28:
[----:B------:R-:W-:Y:S02]  /*34f0*/  @!P1 MOV R0, 0x18000 ;  /* 0x0001800000009802 */ /* 0x000fe40000000f00 */
[----:B------:R-:W-:Y:S01]  /*3500*/  LEA R31, R33, R10, 0x3 ;  /* 0x0000000a211f7211 */ /* 0x000fe200078e18ff */
[----:B-1----:R-:W-:Y:S06]  /*3510*/  @P4 BRA `(.L_x_23) ;  /* 0x00000000000c4947 */ /* 0x002fec0003800000 */
[----:B------:R-:W-:Y:S04]  /*3520*/  SHF.L.U32 R2, R21, 0x1f, RZ ;  /* 0x0000001f15027819 */ /* 0x000fe800000006ff */
[----:B------:R-:W1:Y:S02]  /*3530*/  SYNCS.PHASECHK.TRANS64.TRYWAIT P0, [R31+URZ+0x20], R2 ;  /* 0x000020021f0075a7 */ /* 0x000e6400080011ff */
[----:B-1----:R-:W-:Y:S05]  /*3540*/  @!P0 BRA `(.L_x_24) ;  /* 0x000000e800748947 */ /* 0x002fea0003800000 */
.L_x_23:
[----:B------:R2:W-:Y:S02]  /*3550*/  @!P1 SYNCS.ARRIVE.TRANS64 RZ, [R31+URZ], R0 ;  /* 0x000000001fff99a7 */ /* 0x0005e400080000ff */
[----:B--2---:R-:W-:Y:S04]  /*3560*/  LOP3.LUT R0, R12, 0x2, RZ, 0xfc, !PT ;  /* 0x000000020c007812 */ /* 0x004fe800078efcff */
[----:B------:R-:W-:Y:S11]  /*3570*/  ISETP.NE.AND P0, PT, R0, 0x2, PT ;  /* 0x000000020000780c */ /* 0x000ff60003f05270 */
[----:B------:R-:W-:Y:S02]  /*3580*/  @!UPT UIADD3 URZ, UPT, UPT, URZ, URZ, URZ ;  /* 0x000000fffffff290 */ /* 0x000fe4000fffe0ff */
[----:B------:R-:W-:Y:S05]  /*3590*/  @P0 BRA `(.L_x_25) ;  /* 0x0000000000040947 */ /* 0x000fea0003800000 */
[----:B------:R-:W-:Y:S05]  /*35a0*/  BPT.TRAP 0x1 ;  /* 0x000000040000795c */ /* 0x000fea0000300000 */
.L_x_25:
[----:B------:R-:W-:Y:S04]  /*35b0*/  BSSY.RECONVERGENT B0, `(.L_x_26) ;  /* 0x0000003000007945 */ /* 0x000fe80003800200 */
[----:B------:R-:W-:Y:S05]  /*35c0*/  @P2 BRA `(.L_x_27) ;  /* 0x0000000000042947 */ /* 0x000fea0003800000 */
[----:B------:R-:W-:Y:S05]  /*35d0*/  BPT.TRAP 0x1 ;  /* 0x000000040000795c */ /* 0x000fea0000300000 */
.L_x_27:
[----:B------:R-:W-:Y:S05]  /*35e0*/  BSYNC.RECONVERGENT B0 ;  /* 0x0000000000007941 */ /* 0x000fea0003800200 */
.L_x_26:
[----:B------:R-:W-:Y:S02]  /*35f0*/  R2UR UR6, R74 ;  /* 0x000000004a0672ca */ /* 0x000fe400000e0000 */
[----:B------:R-:W-:Y:S02]  /*3600*/  ELECT P0, URZ, PT ;  /* 0x0000000000ff782f */ /* 0x000fe40003800000 */
[----:B------:R-:W-:Y:S01]  /*3610*/  R2UR UR5, R4 ;  /* 0x00000000040572ca */ /* 0x000fe200000e0000 */
[----:B------:R-:W-:Y:S01]  /*3620*/  VIADD R94, R33, 0x1 ;  /* 0x00000001215e7836 */ /* 0x000fe20000000000 */
[----:B------:R-:W-:Y:S01]  /*3630*/  R2UR UR4, R75 ;  /* 0x000000004b0472ca */ /* 0x000fe200000e0000 */
[----:B------:R-:W-:Y:S01]  /*3640*/  VIADD R27, R27, 0x1 ;  /* 0x000000011b1b7836 */ /* 0x000fe20000000000 */
[----:B------:R-:W-:Y:S02]  /*3650*/  R2UR UR19, R72 ;  /* 0x00000000481372ca */ /* 0x000fe400000e0000 */
[----:B------:R-:W-:Y:S02]  /*3660*/  R2UR UR20, R71 ;  /* 0x00000000471472ca */ /* 0x000fe400000e0000 */
[----:B------:R-:W-:Y:S02]  /*3670*/  R2UR UR21, R70 ;  /* 0x00000000461572ca */ /* 0x000fe400000e0000 */
[----:B------:R-:W-:Y:S02]  /*3680*/  R2UR UR22, R73 ;  /* 0x00000000491672ca */ /* 0x000fe400000e0000 */
[----:B------:R-:W-:Y:S01]  /*3690*/  @P0 IADD3 R90, P4, PT, R28, 0x80, RZ ;  /* 0x000000801c5a0810 */ /* 0x000fe20007f9e0ff */
[----:B------:R-:W2:Y:S01]  /*36a0*/  @P0 LDC R5, c[0x0][0x4cc] ;  /* 0x00013300ff050b82 */ /* 0x000ea20000000800 */
[----:B-1----:R-:W-:Y:S02]  /*36b0*/  @P0 LOP3.LUT R31, R31, 0xfefffff8, RZ, 0xc0, !PT ;  /* 0xfefffff81f1f0812 */ /* 0x002fe400078ec0ff */
[----:B------:R-:W-:Y:S01]  /*36c0*/  MOV.SPILL R89, UR46 ;  /* 0x0000002e00597c02 */ /* 0x000fe20009000f00 */
[----:B------:R-:W-:Y:S01]  /*36d0*/  @P0 IMAD.X R91, RZ, RZ, R29, P4 ;  /* 0x000000ffff5b0224 */ /* 0x000fe200020e061d */
[C---:B------:R-:W-:Y:S01]  /*36e0*/  ISETP.NE.AND P4, PT, R94.reuse, 0x4, PT ;  /* 0x000000045e00780c */ /* 0x040fe20003f85270 */
[----:B------:R-:W-:Y:S01]  /*36f0*/  UMOV UR15, UR19 ;  /* 0x00000013000f7c82 */ /* 0x000fe20008000000 */
[----:B------:R-:W-:Y:S01]  /*3700*/  @P0 R2UR UR17, R31 ;  /* 0x000000001f1102ca */ /* 0x000fe200000e0000 */
[----:B------:R-:W2:Y:S01]  /*3710*/  @P0 LDC.64 R2, c[0x0][0x4f8] ;  /* 0x00013e00ff020b82 */ /* 0x000ea20000000a00 */
[----:B------:R-:W-:Y:S01]  /*3720*/  SEL R31, R94, RZ, P4 ;  /* 0x000000ff5e1f7207 */ /* 0x000fe20002000000 */
[----:B------:R-:W-:Y:S01]  /*3730*/  UMOV UR14, UR20 ;  /* 0x00000014000e7c82 */ /* 0x000fe20008000000 */
[----:B------:R-:W-:Y:S01]  /*3740*/  UMOV UR13, UR21 ;  /* 0x00000015000d7c82 */ /* 0x000fe20008000000 */
[----:B------:R-:W-:Y:S01]  /*3750*/  UMOV UR7, UR22 ;  /* 0x0000001600077c82 */ /* 0x000fe20008000000 */
[----:B------:R-:W-:Y:S01]  /*3760*/  MOV.SPILL R88, UR45 ;  /* 0x0000002d00587c02 */ /* 0x000fe20009000f00 */
[----:B------:R-:W-:Y:S01]  /*3770*/  IMAD R95, R31, 0x8, R10 ;  /* 0x000000081f5f7824 */ /* 0x000fe200078e020a */
[----:B------:R-:W-:Y:S01]  /*3780*/  MOV.SPILL R87, UR44 ;  /* 0x0000002c00577c02 */ /* 0x000fe20009000f00 */
[----:B------:R-:W1:Y:S01]  /*3790*/  @P0 LDC.64 R6, c[0x0][0x4d0] ;  /* 0x00013400ff060b82 */ /* 0x000e620000000a00 */
[----:B------:R-:W-:Y:S02]  /*37a0*/  MOV.SPILL R85, UR43 ;  /* 0x0000002b00557c02 */ /* 0x000fe40009000f00 */
[----:B------:R-:W-:Y:S01]  /*37b0*/  R2UR UR43, R68 ;  /* 0x00000000442b72ca */ /* 0x000fe200000e0000 */
[----:B------:R-:W-:Y:S01]  /*37c0*/  UMOV UR12, UR17 ;  /* 0x00000011000c7c82 */ /* 0x000fe20008000000 */
[----:B------:R-:W-:Y:S01]  /*37d0*/  R2UR UR44, R67 ;  /* 0x00000000432c72ca */ /* 0x000fe200000e0000 */
[----:B------:R-:W-:Y:S01]  /*37e0*/  UMOV UR41, UR12 ;  /* 0x0000000c00297c82 */ /* 0x000fe20008000000 */
[----:B------:R-:W-:Y:S01]  /*37f0*/  R2UR UR45, R66 ;  /* 0x00000000422d72ca */ /* 0x000fe200000e0000 */
[----:B------:R-:W3:Y:S01]  /*3800*/  @P0 LDC R0, c[0x0][0x500] ;  /* 0x00014000ff000b82 */ /* 0x000ee20000000800 */
[----:B------:R-:W-:Y:S01]  /*3810*/  R2UR UR46, R69 ;  /* 0x00000000452e72ca */ /* 0x000fe200000e0000 */
[----:B------:R-:W-:Y:S01]  /*3820*/  UMOV UR33, UR12 ;  /* 0x0000000c00217c82 */ /* 0x000fe20008000000 */
[----:B------:R-:W-:Y:S01]  /*3830*/  MOV.SPILL R83, UR38 ;  /* 0x0000002600537c02 */ /* 0x000fe20009000f00 */
[----:B------:R-:W-:Y:S01]  /*3840*/  UMOV UR25, UR12 ;  /* 0x0000000c00197c82 */ /* 0x000fe20008000000 */
[----:B------:R-:W-:Y:S01]  /*3850*/  MOV.SPILL R82, UR37 ;  /* 0x0000002500527c02 */ /* 0x000fe20009000f00 */
[----:B------:R-:W-:Y:S01]  /*3860*/  UMOV UR65, UR12 ;  /* 0x0000000c00417c82 */ /* 0x000fe20008000000 */
[----:B------:R-:W-:Y:S01]  /*3870*/  MOV.SPILL R81, UR36 ;  /* 0x0000002400517c02 */ /* 0x000fe20009000f00 */
[----:B------:R-:W-:Y:S01]  /*3880*/  UMOV UR57, UR12 ;  /* 0x0000000c00397c82 */ /* 0x000fe20008000000 */
[----:B------:R-:W-:Y:S01]  /*3890*/  MOV.SPILL R80, UR35 ;  /* 0x0000002300507c02 */ /* 0x000fe20009000f00 */
[----:B------:R-:W-:Y:S01]  /*38a0*/  UMOV UR49, UR12 ;  /* 0x0000000c00317c82 */ /* 0x000fe20008000000 */
[----:B------:R-:W-:Y:S02]  /*38b0*/  R2UR UR35, R64 ;  /* 0x00000000402372ca */ /* 0x000fe400000e0000 */
[----:B------:R-:W-:Y:S02]  /*38c0*/  R2UR UR36, R63 ;  /* 0x000000003f2472ca */ /* 0x000fe400000e0000 */
[----:B------:R-:W-:Y:S02]  /*38d0*/  R2UR UR37, R62 ;  /* 0x000000003e2572ca */ /* 0x000fe400000e0000 */
[----:B------:R-:W-:Y:S02]  /*38e0*/  R2UR UR38, R65 ;  /* 0x00000000412672ca */ /* 0x000fe400000e0000 */
[----:B------:R-:W-:Y:S02]  /*38f0*/  MOV.SPILL R79, UR30 ;  /* 0x0000001e004f7c02 */ /* 0x000fe40009000f00 */
[----:B------:R-:W-:Y:S02]  /*3900*/  MOV.SPILL R78, UR29 ;  /* 0x0000001d004e7c02 */ /* 0x000fe40009000f00 */
[----:B------:R-:W-:Y:S01]  /*3910*/  MOV.SPILL R77, UR28 ;  /* 0x0000001c004d7c02 */ /* 0x000fe20009000f00 */
[----:B--2---:R-:W-:Y:S01]  /*3920*/  @P0 IMAD R2, R5, UR6, R2 ;  /* 0x0000000605020c24 */ /* 0x004fe2000f8e0202 */
[----:B------:R-:W-:Y:S01]  /*3930*/  @P0 R2UR UR6, R90 ;  /* 0x000000005a0602ca */ /* 0x000fe200000e0000 */
[----:B-1----:R-:W-:Y:S01]  /*3940*/  @P0 IMAD R3, R6, UR5, R3 ;  /* 0x0000000506030c24 */ /* 0x002fe2000f8e0203 */
[----:B------:R-:W-:Y:S01]  /*3950*/  @P0 R2UR UR5, R91 ;  /* 0x000000005b0502ca */ /* 0x000fe200000e0000 */
[----:B---3--:R-:W-:Y:S01]  /*3960*/  @P0 IMAD R0, R7, UR4, R0 ;  /* 0x0000000407000c24 */ /* 0x008fe2000f8e0200 */
[----:B------:R-:W-:Y:S01]  /*3970*/  SEL R90, RZ, 0x1, P4 ;  /* 0x00000001ff5a7807 */ /* 0x000fe20002000000 */
[----:B------:R-:W-:Y:S01]  /*3980*/  @P0 IMAD.U32 R93, R3, 0x20, R2 ;  /* 0x00000020035d0824 */ /* 0x000fe200078e0002 */
[----:B------:R-:W-:Y:S01]  /*3990*/  MOV.SPILL R76, UR27 ;  /* 0x0000001b004c7c02 */ /* 0x000fe20009000f00 */
[----:B------:R-:W-:Y:S01]  /*39a0*/  @P0 IMAD.SHL.U32 R91, R16, 0x40, RZ ;  /* 0x00000040105b0824 */ /* 0x000fe200078e00ff */
[----:B------:R-:W-:Y:S01]  /*39b0*/  LOP3.LUT R21, R21, R90, RZ, 0x3c, !PT ;  /* 0x0000005a15157212 */ /* 0x000fe200078e3cff */
[----:B------:R-:W-:Y:S01]  /*39c0*/  @P0 IMAD.U32 R93, R0, 0x400, R93 ;  /* 0x00000400005d0824 */ /* 0x000fe200078e005d */
[----:B------:R-:W-:Y:S02]  /*39d0*/  R2UR UR27, R60 ;  /* 0x000000003c1b72ca */ /* 0x000fe400000e0000 */
[----:B------:R-:W-:Y:S01]  /*39e0*/  @P0 R2UR UR18, R91 ;  /* 0x000000005b1202ca */ /* 0x000fe200000e0000 */
[----:B------:R-:W-:Y:S01]  /*39f0*/  IMAD.U32 R96, RZ, RZ, UR6 ;  /* 0x00000006ff607e24 */ /* 0x000fe2000f8e00ff */
[----:B------:R-:W-:Y:S01]  /*3a00*/  @P0 R2UR UR4, R93 ;  /* 0x000000005d0402ca */ /* 0x000fe200000e0000 */
[--C-:B------:R-:W-:Y:S01]  /*3a10*/  @P0 IMAD R93, R33, 0x8000, R10.reuse ;  /* 0x00008000215d0824 */ /* 0x100fe200078e020a */
[----:B------:R-:W-:Y:S01]  /*3a20*/  SHF.L.U32 R92, R21, 0x1f, RZ ;  /* 0x0000001f155c7819 */ /* 0x000fe200000006ff */
[----:B------:R-:W-:Y:S01]  /*3a30*/  IMAD.U32 R97, RZ, RZ, UR5 ;  /* 0x00000005ff617e24 */ /* 0x000fe2000f8e00ff */
[----:B------:R-:W-:Y:S01]  /*3a40*/  @P0 R2UR UR8, R96 ;  /* 0x00000000600802ca */ /* 0x000fe200000e0000 */
[----:B------:R-:W-:Y:S01]  /*3a50*/  @P0 VIADD R90, R93, 0x8400 ;  /* 0x000084005d5a0836 */ /* 0x000fe20000000000 */
[----:B------:R-:W-:Y:S01]  /*3a60*/  UMOV UR5, 0x10000000 ;  /* 0x1000000000057882 */ /* 0x000fe20000000000 */
[----:B------:R1:W2:Y:S01]  /*3a70*/  SYNCS.PHASECHK.TRANS64.TRYWAIT P4, [R95+URZ+0x20], R92 ;  /* 0x0000205c5f0075a7 */ /* 0x0002a200080811ff */
[----:B------:R-:W-:Y:S02]  /*3a80*/  @P0 R2UR UR9, R97 ;  /* 0x00000000610902ca */ /* 0x000fe400000e0000 */
[----:B------:R-:W-:Y:S01]  /*3a90*/  @P0 R2UR UR16, R90 ;  /* 0x000000005a1002ca */ /* 0x000fe200000e0000 */
[----:B------:R-:W-:Y:S01]  /*3aa0*/  @P0 VIADD R90, R93, 0x8800 ;  /* 0x000088005d5a0836 */ /* 0x000fe20000000000 */
[----:B------:R-:W-:Y:S01]  /*3ab0*/  UMOV UR11, UR18 ;  /* 0x00000012000b7c82 */ /* 0x000fe20008000000 */
[----:B------:R-:W-:Y:S01]  /*3ac0*/  IMAD.U32 R91, RZ, RZ, UR4 ;  /* 0x00000004ff5b7e24 */ /* 0x000fe2000f8e00ff */
[----:B------:R-:W-:Y:S01]  /*3ad0*/  UMOV UR4, 0x0 ;  /* 0x0000000000047882 */ /* 0x000fe20000000000 */
[----:B------:R-:W-:Y:S01]  /*3ae0*/  UMOV UR42, UR11 ;  /* 0x0000000b002a7c82 */ /* 0x000fe20008000000 */
[----:B------:R-:W-:Y:S01]  /*3af0*/  UMOV UR34, UR11 ;  /* 0x0000000b00227c82 */ /* 0x000fe20008000000 */
[----:B------:R-:W-:Y:S01]  /*3b00*/  R2UR UR28, R59 ;  /* 0x000000003b1c72ca */ /* 0x000fe200000e0000 */
[----:B------:R-:W-:Y:S01]  /*3b10*/  UMOV UR26, UR11 ;  /* 0x0000000b001a7c82 */ /* 0x000fe20008000000 */
[----:B------:R-:W-:Y:S01]  /*3b20*/  @P0 PRMT R91, R91, 0x5410, RZ ;  /* 0x000054105b5b0816 */ /* 0x000fe200000000ff */
[----:B------:R-:W-:Y:S01]  /*3b30*/  UMOV UR66, UR11 ;  /* 0x0000000b00427c82 */ /* 0x000fe20008000000 */
[----:B------:R-:W-:Y:S01]  /*3b40*/  R2UR UR29, R58 ;  /* 0x000000003a1d72ca */ /* 0x000fe200000e0000 */
[----:B------:R-:W-:Y:S01]  /*3b50*/  UMOV UR58, UR11 ;  /* 0x0000000b003a7c82 */ /* 0x000fe20008000000 */
[----:B------:R-:W-:Y:S01]  /*3b60*/  @P0 R2UR UR6, R91 ;  /* 0x000000005b0602ca */ /* 0x000fe200000e0000 */
[----:B------:R-:W-:Y:S01]  /*3b70*/  UMOV UR50, UR11 ;  /* 0x0000000b00327c82 */ /* 0x000fe20008000000 */
[----:B------:R-:W-:Y:S11]  /*3b80*/  R2UR UR30, R61 ;  /* 0x000000003d1e72ca */ /* 0x000ff600000e0000 */
[----:B------:R3:W-:Y:S02]  /*3b90*/  UTMALDG.5D.IM2COL.2CTA [UR16], [UR8], UR6, desc[UR4] ;  /* 0x00000410080073b4 */ /* 0x0007e40008261006 */
[----:B---3--:R-:W-:Y:S01]  /*3ba0*/  @P0 R2UR UR16, R90 ;  /* 0x000000005a1002ca */ /* 0x008fe200000e0000 */
[----:B------:R-:W-:Y:S01]  /*3bb0*/  UIADD3 UR18, UPT, UPT, UR11, 0x20, URZ ;  /* 0x000000200b127890 */ /* 0x000fe2000fffe0ff */
[C---:B------:R-:W-:Y:S01]  /*3bc0*/  @P0 VIADD R90, R93.reuse, 0x8c00 ;  /* 0x00008c005d5a0836 */ /* 0x040fe20000000000 */
[----:B------:R-:W-:Y:S01]  /*3bd0*/  UMOV UR19, UR15 ;  /* 0x0000000f00137c82 */ /* 0x000fe20008000000 */
[----:B------:R-:W-:Y:S01]  /*3be0*/  UMOV UR20, UR14 ;  /* 0x0000000e00147c82 */ /* 0x000fe20008000000 */
[----:B------:R-:W-:Y:S01]  /*3bf0*/  UMOV UR21, UR13 ;  /* 0x0000000d00157c82 */ /* 0x000fe20008000000 */
[----:B------:R-:W-:Y:S01]  /*3c00*/  UMOV UR22, UR7 ;  /* 0x0000000700167c82 */ /* 0x000fe20008000000 */
[----:B------:R-:W-:Y:S01]  /*3c10*/  UMOV UR17, UR12 ;  /* 0x0000000c00117c82 */ /* 0x000fe20008000000 */
[----:B------:R-:W-:Y:S01]  /*3c20*/  @P0 R2UR UR40, R90 ;  /* 0x000000005a2802ca */ /* 0x000fe200000e0000 */
[C---:B------:R-:W-:Y:S01]  /*3c30*/  @P0 VIADD R90, R93.reuse, 0x9000 ;  /* 0x000090005d5a0836 */ /* 0x040fe20000000000 */
[----:B------:R-:W-:Y:S01]  /*3c40*/  UMOV UR15, UR43 ;  /* 0x0000002b000f7c82 */ /* 0x000fe20008000000 */
[----:B------:R-:W-:Y:S01]  /*3c50*/  UMOV UR14, UR44 ;  /* 0x0000002c000e7c82 */ /* 0x000fe20008000000 */
[----:B------:R-:W-:Y:S01]  /*3c60*/  UMOV UR13, UR45 ;  /* 0x0000002d000d7c82 */ /* 0x000fe20008000000 */
[----:B------:R3:W-:Y:S01]  /*3c70*/  UTMALDG.5D.IM2COL.2CTA [UR16], [UR8], UR6, desc[UR4] ;  /* 0x00000410080073b4 */ /* 0x0007e20008261006 */
[----:B------:R-:W-:Y:S07]  /*3c80*/  UMOV UR7, UR46 ;  /* 0x0000002e00077c82 */ /* 0x000fee0008000000 */
[----:B------:R4:W-:Y:S01]  /*3c90*/  UTMALDG.5D.IM2COL.2CTA [UR40], [UR8], UR6, desc[UR4] ;  /* 0x00000428080073b4 */ /* 0x0009e20008261006 */
[----:B---3--:R-:W-:Y:S01]  /*3ca0*/  @P0 R2UR UR16, R90 ;  /* 0x000000005a1002ca */ /* 0x008fe200000e0000 */
[----:B------:R-:W-:Y:S01]  /*3cb0*/  UMOV UR19, UR15 ;  /* 0x0000000f00137c82 */ /* 0x000fe20008000000 */
[----:B------:R-:W-:Y:S01]  /*3cc0*/  UMOV UR20, UR14 ;  /* 0x0000000e00147c82 */ /* 0x000fe20008000000 */
[----:B------:R-:W-:Y:S01]  /*3cd0*/  UMOV UR21, UR13 ;  /* 0x0000000d00157c82 */ /* 0x000fe20008000000 */
[----:B------:R-:W-:Y:S01]  /*3ce0*/  UMOV UR22, UR7 ;  /* 0x0000000700167c82 */ /* 0x000fe20008000000 */
[C---:B------:R-:W-:Y:S01]  /*3cf0*/  @P0 VIADD R90, R93.reuse, 0x9400 ;  /* 0x000094005d5a0836 */ /* 0x040fe20000000000 */
[----:B------:R-:W-:Y:S01]  /*3d00*/  UMOV UR15, UR35 ;  /* 0x00000023000f7c82 */ /* 0x000fe20008000000 */
[----:B------:R-:W-:Y:S01]  /*3d10*/  UMOV UR14, UR36 ;  /* 0x00000024000e7c82 */ /* 0x000fe20008000000 */
[----:B----4-:R-:W-:Y:S01]  /*3d20*/  R2UR UR43, R56 ;  /* 0x00000000382b72ca */ /* 0x010fe200000e0000 */
[----:B------:R-:W-:Y:S01]  /*3d30*/  UMOV UR13, UR37 ;  /* 0x00000025000d7c82 */ /* 0x000fe20008000000 */
[----:B------:R-:W-:Y:S01]  /*3d40*/  @P0 R2UR UR32, R90 ;  /* 0x000000005a2002ca */ /* 0x000fe200000e0000 */
[----:B------:R-:W-:Y:S01]  /*3d50*/  @P0 VIADD R90, R93, 0x9800 ;  /* 0x000098005d5a0836 */ /* 0x000fe20000000000 */
[----:B------:R-:W-:Y:S01]  /*3d60*/  R2UR UR44, R55 ;  /* 0x00000000372c72ca */ /* 0x000fe200000e0000 */
[----:B------:R3:W-:Y:S01]  /*3d70*/  UTMALDG.5D.IM2COL.2CTA [UR16], [UR8], UR6, desc[UR4] ;  /* 0x00000410080073b4 */ /* 0x0007e20008261006 */
[----:B------:R-:W-:Y:S01]  /*3d80*/  R2UR UR45, R54 ;  /* 0x00000000362d72ca */ /* 0x000fe200000e0000 */
[----:B------:R-:W-:Y:S01]  /*3d90*/  UMOV UR7, UR38 ;  /* 0x0000002600077c82 */ /* 0x000fe20008000000 */
[----:B------:R-:W-:Y:S07]  /*3da0*/  R2UR UR46, R57 ;  /* 0x00000000392e72ca */ /* 0x000fee00000e0000 */
        /* <DEDUP_REMOVED lines=9> */
[----:B------:R-:W-:Y:S01]  /*3e40*/  UMOV UR13, UR29 ;  /* 0x0000001d000d7c82 */ /* 0x000fe20008000000 */
[----:B------:R-:W-:Y:S01]  /*3e50*/  UMOV UR7, UR30 ;  /* 0x0000001e00077c82 */ /* 0x000fe20008000000 */
[----:B------:R-:W-:Y:S01]  /*3e60*/  @P0 R2UR UR24, R90 ;  /* 0x000000005a1802ca */ /* 0x000fe200000e0000 */
[----:B------:R-:W-:Y:S01]  /*3e70*/  @P0 VIADD R90, R93, 0xa000 ;  /* 0x0000a0005d5a0836 */ /* 0x000fe20000000000 */
[----:B----4-:R-:W-:Y:S01]  /*3e80*/  R2UR UR35, R52 ;  /* 0x00000000342372ca */ /* 0x010fe200000e0000 */
[----:B------:R3:W-:Y:S01]  /*3e90*/  UTMALDG.5D.IM2COL.2CTA [UR16], [UR8], UR6, desc[UR4] ;  /* 0x00000410080073b4 */ /* 0x0007e20008261006 */
[----:B------:R-:W-:Y:S02]  /*3ea0*/  R2UR UR36, R51 ;  /* 0x00000000332472ca */ /* 0x000fe400000e0000 */
[----:B------:R-:W-:Y:S02]  /*3eb0*/  R2UR UR37, R50 ;  /* 0x00000000322572ca */ /* 0x000fe400000e0000 */
[----:B------:R-:W-:Y:S05]  /*3ec0*/  R2UR UR38, R53 ;  /* 0x00000000352672ca */ /* 0x000fea00000e0000 */
        /* <DEDUP_REMOVED lines=56> */
[----:B------:R-:W-:Y:S01]  /*4250*/  @P0 VIADD R90, R93, 0xbc00 ;  /* 0x0000bc005d5a0836 */ /* 0x000fe20000000000 */
[----:B------:R-:W-:Y:S01]  /*4260*/  UMOV UR19, UR15 ;  /* 0x0000000f00137c82 */ /* 0x000fe20008000000 */
[----:B------:R-:W-:Y:S01]  /*4270*/  UMOV UR20, UR14 ;  /* 0x0000000e00147c82 */ /* 0x000fe20008000000 */
[----:B------:R-:W-:Y:S01]  /*4280*/  UMOV UR21, UR13 ;  /* 0x0000000d00157c82 */ /* 0x000fe20008000000 */
[----:B------:R-:W-:Y:S01]  /*4290*/  UMOV UR22, UR7 ;  /* 0x0000000700167c82 */ /* 0x000fe20008000000 */
[----:B------:R-:W-:Y:S01]  /*42a0*/  @P0 R2UR UR40, R90 ;  /* 0x000000005a2802ca */ /* 0x000fe200000e0000 */
[----:B------:R-:W-:Y:S01]  /*42b0*/  UMOV UR15, UR43 ;  /* 0x0000002b000f7c82 */ /* 0x000fe20008000000 */
[----:B------:R-:W-:Y:S01]  /*42c0*/  UMOV UR14, UR44 ;  /* 0x0000002c000e7c82 */ /* 0x000fe20008000000 */
[----:B------:R-:W-:Y:S01]  /*42d0*/  UMOV UR13, UR45 ;  /* 0x0000002d000d7c82 */ /* 0x000fe20008000000 */
[----:B----4-:R-:W-:Y:S01]  /*42e0*/  R2UR UR27, R36 ;  /* 0x00000000241b72ca */ /* 0x010fe200000e0000 */
[----:B------:R-:W-:Y:S01]  /*42f0*/  UMOV UR7, UR46 ;  /* 0x0000002e00077c82 */ /* 0x000fe20008000000 */
[----:B------:R-:W-:Y:S01]  /*4300*/  R2UR UR28, R35 ;  /* 0x00000000231c72ca */ /* 0x000fe200000e0000 */
[----:B------:R3:W-:Y:S01]  /*4310*/  UTMALDG.5D.IM2COL.2CTA [UR16], [UR8], UR6, desc[UR4] ;  /* 0x00000410080073b4 */ /* 0x0007e20008261006 */
[----:B------:R-:W-:Y:S02]  /*4320*/  R2UR UR29, R34 ;  /* 0x00000000221d72ca */ /* 0x000fe400000e0000 */
[----:B------:R-:W-:Y:S03]  /*4330*/  R2UR UR30, R37 ;  /* 0x00000000251e72ca */ /* 0x000fe600000e0000 */
[----:B------:R4:W-:Y:S01]  /*4340*/  UTMALDG.5D.IM2COL.2CTA [UR40], [UR8], UR6, desc[UR4] ;  /* 0x00000428080073b4 */ /* 0x0009e20008261006 */
[----:B---3--:R-:W-:Y:S01]  /*4350*/  UMOV UR19, UR15 ;  /* 0x0000000f00137c82 */ /* 0x008fe20008000000 */
[----:B------:R-:W-:Y:S01]  /*4360*/  UMOV UR20, UR14 ;  /* 0x0000000e00147c82 */ /* 0x000fe20008000000 */
[----:B------:R-:W-:Y:S01]  /*4370*/  UMOV UR21, UR13 ;  /* 0x0000000d00157c82 */ /* 0x000fe20008000000 */
[----:B------:R-:W-:Y:S01]  /*4380*/  UMOV UR22, UR7 ;  /* 0x0000000700167c82 */ /* 0x000fe20008000000 */
[----:B------:R-:W-:Y:S01]  /*4390*/  UMOV UR15, UR35 ;  /* 0x00000023000f7c82 */ /* 0x000fe20008000000 */
[----:B------:R-:W-:Y:S01]  /*43a0*/  UMOV UR14, UR36 ;  /* 0x00000024000e7c82 */ /* 0x000fe20008000000 */
[----:B------:R-:W-:Y:S01]  /*43b0*/  UMOV UR13, UR37 ;  /* 0x00000025000d7c82 */ /* 0x000fe20008000000 */
[----:B------:R-:W-:Y:S01]  /*43c0*/  UMOV UR7, UR38 ;  /* 0x0000002600077c82 */ /* 0x000fe20008000000 */
[----:B----4-:R-:W-:Y:S01]  /*43d0*/  R2UR.FILL UR43, R85 ;  /* 0x00000000552b72ca */ /* 0x010fe200004e0000 */
[----:B------:R-:W-:Y:S01]  /*43e0*/  @P0 VIADD R85, R93, 0xc000 ;  /* 0x0000c0005d550836 */ /* 0x000fe20000000000 */
[----:B------:R-:W-:Y:S02]  /*43f0*/  R2UR.FILL UR46, R89 ;  /* 0x00000000592e72ca */ /* 0x000fe400004e0000 */
[----:B------:R-:W-:Y:S02]  /*4400*/  R2UR.FILL UR45, R88 ;  /* 0x00000000582d72ca */ /* 0x000fe400004e0000 */
[----:B------:R-:W-:Y:S01]  /*4410*/  @P0 R2UR UR16, R85 ;  /* 0x00000000551002ca */ /* 0x000fe200000e0000 */
[----:B------:R-:W-:Y:S01]  /*4420*/  @P0 VIADD R85, R93, 0xc400 ;  /* 0x0000c4005d550836 */ /* 0x000fe20000000000 */
[----:B------:R-:W-:Y:S04]  /*4430*/  R2UR.FILL UR44, R87 ;  /* 0x00000000572c72ca */ /* 0x000fe800004e0000 */
[----:B------:R-:W-:Y:S07]  /*4440*/  @P0 R2UR UR32, R85 ;  /* 0x00000000552002ca */ /* 0x000fee00000e0000 */
[----:B------:R3:W-:Y:S06]  /*4450*/  UTMALDG.5D.IM2COL.2CTA [UR16], [UR8], UR6, desc[UR4] ;  /* 0x00000410080073b4 */ /* 0x0007ec0008261006 */
        /* <DEDUP_REMOVED lines=23> */
[----:B----4-:R-:W-:Y:S01]  /*45d0*/  R2UR.FILL UR27, R76 ;  /* 0x000000004c1b72ca */ /* 0x010fe200004e0000 */
[----:B------:R-:W-:Y:S01]  /*45e0*/  @P0 VIADD R76, R93, 0xd000 ;  /* 0x0000d0005d4c0836 */ /* 0x000fe20000000000 */
[----:B------:R-:W-:Y:S02]  /*45f0*/  R2UR.FILL UR28, R77 ;  /* 0x000000004d1c72ca */ /* 0x000fe400004e0000 */
[----:B------:R-:W-:Y:S02]  /*4600*/  MOV.SPILL R77, UR68 ;  /* 0x00000044004d7c02 */ /* 0x000fe40009000f00 */
[----:B------:R-:W-:Y:S01]  /*4610*/  @P0 R2UR UR16, R76 ;  /* 0x000000004c1002ca */ /* 0x000fe200000e0000 */
[----:B------:R-:W-:Y:S01]  /*4620*/  @P0 VIADD R76, R93, 0xd400 ;  /* 0x0000d4005d4c0836 */ /* 0x000fe20000000000 */
[----:B------:R-:W-:Y:S02]  /*4630*/  R2UR.FILL UR30, R79 ;  /* 0x000000004f1e72ca */ /* 0x000fe400004e0000 */
[----:B------:R-:W-:Y:S02]  /*4640*/  R2UR.FILL UR29, R78 ;  /* 0x000000004e1d72ca */ /* 0x000fe400004e0000 */
[----:B------:R-:W-:Y:S01]  /*4650*/  @P0 R2UR UR64, R76 ;  /* 0x000000004c4002ca */ /* 0x000fe200000e0000 */
[----:B------:R-:W-:Y:S01]  /*4660*/  @P0 VIADD R76, R93, 0xd800 ;  /* 0x0000d8005d4c0836 */ /* 0x000fe20000000000 */
[----:B------:R-:W-:Y:S02]  /*4670*/  MOV.SPILL R79, UR70 ;  /* 0x00000046004f7c02 */ /* 0x000fe40009000f00 */
[----:B------:R-:W-:Y:S03]  /*4680*/  MOV.SPILL R78, UR69 ;  /* 0x00000045004e7c02 */ /* 0x000fe60009000f00 */
[----:B------:R3:W-:Y:S06]  /*4690*/  UTMALDG.5D.IM2COL.2CTA [UR16], [UR8], UR6, desc[UR4] ;  /* 0x00000410080073b4 */ /* 0x0007ec0008261006 */
[----:B------:R4:W-:Y:S01]  /*46a0*/  UTMALDG.5D.IM2COL.2CTA [UR64], [UR8], UR6, desc[UR4] ;  /* 0x00000440080073b4 */ /* 0x0009e20008261006 */
[----:B---3--:R-:W-:Y:S01]  /*46b0*/  @P0 R2UR UR16, R76 ;  /* 0x000000004c1002ca */ /* 0x008fe200000e0000 */
[----:B------:R-:W-:Y:S01]  /*46c0*/  UMOV UR19, UR67 ;  /* 0x0000004300137c82 */ /* 0x000fe20008000000 */
[----:B------:R-:W-:Y:S01]  /*46d0*/  UMOV UR20, UR68 ;  /* 0x0000004400147c82 */ /* 0x000fe20008000000 */
[----:B------:R-:W-:Y:S01]  /*46e0*/  UMOV UR21, UR69 ;  /* 0x0000004500157c82 */ /* 0x000fe20008000000 */
[----:B------:R-:W-:Y:S01]  /*46f0*/  UMOV UR22, UR70 ;  /* 0x0000004600167c82 */ /* 0x000fe20008000000 */
[----:B------:R-:W-:Y:S02]  /*4700*/  MOV.SPILL R76, UR67 ;  /* 0x00000043004c7c02 */ /* 0x000fe40009000f00 */
[----:B----4-:R-:W-:Y:S01]  /*4710*/  R2UR UR68, R74 ;  /* 0x000000004a4472ca */ /* 0x010fe200000e0000 */
[----:B------:R-:W-:Y:S01]  /*4720*/  UMOV UR67, UR11 ;  /* 0x0000000b00437c82 */ /* 0x000fe20008000000 */
[----:B------:R-:W-:Y:S01]  /*4730*/  R2UR UR66, R19 ;  /* 0x00000000134272ca */ /* 0x000fe200000e0000 */
[----:B------:R-:W-:Y:S01]  /*4740*/  @P0 VIADD R74, R93, 0xdc00 ;  /* 0x0000dc005d4a0836 */ /* 0x000fe20000000000 */
[----:B------:R-:W-:Y:S02]  /*4750*/  R2UR UR69, R4 ;  /* 0x00000000044572ca */ /* 0x000fe400000e0000 */
[----:B------:R3:W-:Y:S01]  /*4760*/  UTMALDG.5D.IM2COL.2CTA [UR16], [UR8], UR6, desc[UR4] ;  /* 0x00000410080073b4 */ /* 0x0007e20008261006 */
[----:B------:R-:W-:Y:S02]  /*4770*/  R2UR UR70, R75 ;  /* 0x000000004b4672ca */ /* 0x000fe400000e0000 */
[----:B------:R-:W-:Y:S01]  /*4780*/  @P0 R2UR UR56, R74 ;  /* 0x000000004a3802ca */ /* 0x000fe200000e0000 */
[C---:B------:R-:W-:Y:S10]  /*4790*/  @P0 VIADD R74, R93.reuse, 0xe000 ;  /* 0x0000e0005d4a0836 */ /* 0x040ff40000000000 */
[----:B------:R-:W-:Y:S02]  /*47a0*/  UMOV UR15, UR70 ;  /* 0x00000046000f7c82 */ /* 0x000fe40008000000 */
[----:B------:R-:W-:Y:S01]  /*47b0*/  UTMALDG.5D.IM2COL.2CTA [UR56], [UR8], UR6, desc[UR4] ;  /* 0x00000438080073b4 */ /* 0x000fe20008261006 */
[----:B------:R-:W-:Y:S01]  /*47c0*/  UMOV UR14, UR15 ;  /* 0x0000000f000e7c82 */ /* 0x000fe20008000000 */
[----:B---3--:R-:W-:Y:S01]  /*47d0*/  @P0 R2UR UR16, R74 ;  /* 0x000000004a1002ca */ /* 0x008fe200000e0000 */
[----:B------:R-:W-:Y:S01]  /*47e0*/  UMOV UR19, UR59 ;  /* 0x0000003b00137c82 */ /* 0x000fe20008000000 */
[----:B------:R-:W-:Y:S01]  /*47f0*/  UMOV UR20, UR60 ;  /* 0x0000003c00147c82 */ /* 0x000fe20008000000 */
[----:B------:R-:W-:Y:S01]  /*4800*/  UMOV UR21, UR61 ;  /* 0x0000003d00157c82 */ /* 0x000fe20008000000 */
[----:B------:R-:W-:Y:S01]  /*4810*/  UMOV UR22, UR62 ;  /* 0x0000003e00167c82 */ /* 0x000fe20008000000 */
[C---:B------:R-:W-:Y:S05]  /*4820*/  @P0 VIADD R74, R93.reuse, 0xe400 ;  /* 0x0000e4005d4a0836 */ /* 0x040fea0000000000 */
[----:B------:R-:W-:Y:S01]  /*4830*/  @P0 R2UR UR48, R74 ;  /* 0x000000004a3002ca */ /* 0x000fe200000e0000 */
[C---:B------:R-:W-:Y:S02]  /*4840*/  @P0 VIADD R74, R93.reuse, 0xe800 ;  /* 0x0000e8005d4a0836 */ /* 0x040fe40000000000 */
[----:B------:R3:W-:Y:S10]  /*4850*/  UTMALDG.5D.IM2COL.2CTA [UR16], [UR8], UR6, desc[UR4] ;  /* 0x00000410080073b4 */ /* 0x0007f40008261006 */
[----:B------:R-:W-:Y:S01]  /*4860*/  UTMALDG.5D.IM2COL.2CTA [UR48], [UR8], UR6, desc[UR4] ;  /* 0x00000430080073b4 */ /* 0x000fe20008261006 */
        /* <DEDUP_REMOVED lines=25> */
[C---:B------:R-:W-:Y:S02]  /*4a00*/  @P0 VIADD R74, R93.reuse, 0xfc00 ;  /* 0x0000fc005d4a0836 */ /* 0x040fe40000000000 */
[----:B------:R-:W-:Y:S03]  /*4a10*/  @P0 VIADD R93, R93, 0x10000 ;  /* 0x000100005d5d0836 */ /* 0x000fe60000000000 */
[----:B------:R-:W-:Y:S02]  /*4a20*/  @P0 R2UR UR24, R74 ;  /* 0x000000004a1802ca */ /* 0x000fe400000e0000 */
[----:B------:R-:W-:Y:S01]  /*4a30*/  @P0 IADD3 R74, P5, PT, R28, 0x200, RZ ;  /* 0x000002001c4a0810 */ /* 0x000fe20007fbe0ff */
[----:B------:R3:W-:Y:S10]  /*4a40*/  UTMALDG.5D.IM2COL.2CTA [UR16], [UR8], UR6, desc[UR4] ;  /* 0x00000410080073b4 */ /* 0x0007f40008261006 */
[----:B------:R-:W-:Y:S01]  /*4a50*/  UTMALDG.5D.IM2COL.2CTA [UR24], [UR8], UR6, desc[UR4] ;  /* 0x00000418080073b4 */ /* 0x000fe20008261006 */
[----:B---3--:R-:W-:Y:S01]  /*4a60*/  @P0 R2UR UR16, R93 ;  /* 0x000000005d1002ca */ /* 0x008fe200000e0000 */
[----:B------:R-:W-:Y:S01]  /*4a70*/  UMOV UR19, UR27 ;  /* 0x0000001b00137c82 */ /* 0x000fe20008000000 */
[----:B------:R-:W-:Y:S01]  /*4a80*/  UMOV UR20, UR28 ;  /* 0x0000001c00147c82 */ /* 0x000fe20008000000 */
[----:B------:R-:W-:Y:S01]  /*4a90*/  UMOV UR21, UR29 ;  /* 0x0000001d00157c82 */ /* 0x000fe20008000000 */
[----:B------:R-:W-:Y:S09]  /*4aa0*/  UMOV UR22, UR30 ;  /* 0x0000001e00167c82 */ /* 0x000ff20008000000 */
[----:B------:R3:W-:Y:S02]  /*4ab0*/  UTMALDG.5D.IM2COL.2CTA [UR16], [UR8], UR6, desc[UR4] ;  /* 0x00000410080073b4 */ /* 0x0007e40008261006 */
[----:B---3--:R-:W-:Y:S01]  /*4ac0*/  @P0 R2UR UR6, R74 ;  /* 0x000000004a0602ca */ /* 0x008fe200000e0000 */
[----:B------:R-:W-:Y:S01]  /*4ad0*/  @P0 IMAD.X R74, RZ, RZ, R29, P5 ;  /* 0x000000ffff4a0224 */ /* 0x000fe200028e061d */
[----:B------:R-:W-:Y:S01]  /*4ae0*/  UMOV UR9, UR12 ;  /* 0x0000000c00097c82 */ /* 0x000fe20008000000 */
[----:B------:R-:W-:Y:S01]  /*4af0*/  UMOV UR17, UR68 ;  /* 0x0000004400117c82 */ /* 0x000fe20008000000 */
[----:B------:R-:W-:Y:S01]  /*4b00*/  UMOV UR16, UR69 ;  /* 0x0000004500107c82 */ /* 0x000fe20008000000 */
[----:B------:R-:W-:Y:S01]  /*4b10*/  IMAD.U32 R75, RZ, RZ, UR17 ;  /* 0x00000011ff4b7e24 */ /* 0x000fe2000f8e00ff */
[----:B------:R-:W-:Y:S01]  /*4b20*/  UMOV UR12, UR17 ;  /* 0x00000011000c7c82 */ /* 0x000fe20008000000 */
[----:B------:R-:W-:Y:S02]  /*4b30*/  UMOV UR13, UR16 ;  /* 0x00000010000d7c82 */ /* 0x000fe40008000000 */
[----:B------:R-:W-:Y:S04]  /*4b40*/  VIADD R75, R75, 0x1 ;  /* 0x000000014b4b7836 */ /* 0x000fe80000000000 */
[----:B------:R-:W-:Y:S01]  /*4b50*/  IMAD.U32 R80, RZ, RZ, UR6 ;  /* 0x00000006ff507e24 */ /* 0x000fe2000f8e00ff */
[----:B------:R-:W-:Y:S01]  /*4b60*/  @P0 R2UR UR6, R74 ;  /* 0x000000004a0602ca */ /* 0x000fe200000e0000 */
[----:B------:R-:W-:Y:S01]  /*4b70*/  @P0 IMAD R74, R33, 0x4000, R10 ;  /* 0x00004000214a0824 */ /* 0x000fe200078e020a */
[C---:B------:R-:W-:Y:S03]  /*4b80*/  ISETP.NE.AND P6, PT, R75.reuse, R30, PT ;  /* 0x0000001e4b00720c */ /* 0x040fe60003fc5270 */
[C---:B------:R-:W-:Y:S01]  /*4b90*/  @P0 VIADD R33, R74.reuse, 0x28400 ;  /* 0x000284004a210836 */ /* 0x040fe20000000000 */
[----:B------:R-:W-:Y:S01]  /*4ba0*/  SEL R75, R75, RZ, P6 ;  /* 0x000000ff4b4b7207 */ /* 0x000fe20003000000 */
[----:B------:R-:W-:Y:S03]  /*4bb0*/  @P0 VIADD R74, R74, 0x2a400 ;  /* 0x0002a4004a4a0836 */ /* 0x000fe60000000000 */
[----:B------:R-:W-:Y:S01]  /*4bc0*/  @P0 R2UR UR64, R33 ;  /* 0x00000000214002ca */ /* 0x000fe200000e0000 */
[----:B------:R-:W-:Y:S01]  /*4bd0*/  IMAD.U32 R33, RZ, RZ, UR16 ;  /* 0x00000010ff217e24 */ /* 0x000fe2000f8e00ff */
[----:B------:R-:W-:Y:S01]  /*4be0*/  @P0 R2UR UR8, R74 ;  /* 0x000000004a0802ca */ /* 0x000fe200000e0000 */
[----:B------:R-:W-:Y:S01]  /*4bf0*/  IMAD.U32 R81, RZ, RZ, UR6 ;  /* 0x00000006ff517e24 */ /* 0x000fe2000f8e00ff */
[----:B------:R-:W-:Y:S01]  /*4c00*/  @P0 R2UR UR6, R80 ;  /* 0x00000000500602ca */ /* 0x000fe200000e0000 */
[----:B------:R-:W-:Y:S02]  /*4c10*/  VIADD R33, R33, 0x1 ;  /* 0x0000000121217836 */ /* 0x000fe40000000000 */
[----:B------:R-:W-:Y:S01]  /*4c20*/  @P6 IMAD R33, RZ, RZ, UR16 ;  /* 0x00000010ff216e24 */ /* 0x000fe2000f8e02ff */
[----:B------:R-:W-:Y:S04]  /*4c30*/  @P0 R2UR UR7, R81 ;  /* 0x00000000510702ca */ /* 0x000fe800000e0000 */
[C---:B------:R-:W-:Y:S04]  /*4c40*/  ISETP.NE.AND P5, PT, R33.reuse, R8, PT ;  /* 0x000000082100720c */ /* 0x040fe80003fa5270 */
[----:B------:R-:W-:Y:S05]  /*4c50*/  SEL R74, R33, RZ, P5 ;  /* 0x000000ff214a7207 */ /* 0x000fea0002800000 */
[----:B------:R3:W-:Y:S01]  /*4c60*/  UTMALDG.5D.2CTA [UR64], [UR6], desc[UR4] ;  /* 0x00000440060075b4 */ /* 0x0007e20008221000 */
[----:B------:R4:W-:Y:S01]  /*4c70*/  UTMALDG.5D.2CTA [UR8], [UR6], desc[UR4] ;  /* 0x00000408060075b4 */ /* 0x0009e20008221000 */
[----:B---3--:R-:W-:Y:S01]  /*4c80*/  R2UR.FILL UR67, R76 ;  /* 0x000000004c4372ca */ /* 0x008fe200004e0000 */
[----:B------:R-:W-:Y:S01]  /*4c90*/  IMAD.U32 R76, RZ, RZ, UR15 ;  /* 0x0000000fff4c7e24 */ /* 0x000fe2000f8e00ff */
[----:B------:R-:W-:Y:S02]  /*4ca0*/  R2UR.FILL UR70, R79 ;  /* 0x000000004f4672ca */ /* 0x000fe400004e0000 */
[----:B------:R-:W-:Y:S01]  /*4cb0*/  R2UR.FILL UR69, R78 ;  /* 0x000000004e4572ca */ /* 0x000fe200004e0000 */
[----:B------:R-:W-:Y:S01]  /*4cc0*/  VIADD R76, R76, 0x1 ;  /* 0x000000014c4c7836 */ /* 0x000fe20000000000 */
[----:B------:R-:W-:Y:S01]  /*4cd0*/  R2UR.FILL UR68, R77 ;  /* 0x000000004d4472ca */ /* 0x000fe200004e0000 */
[----:B------:R-:W-:Y:S01]  /*4ce0*/  @P5 IMAD R76, RZ, RZ, UR15 ;  /* 0x0000000fff4c5e24 */ /* 0x000fe2000f8e02ff */
[----:B----4-:R-:W-:Y:S02]  /*4cf0*/  R2UR UR4, R75 ;  /* 0x000000004b0472ca */ /* 0x010fe400000e0000 */
[----:B------:R-:W-:Y:S02]  /*4d00*/  R2UR UR5, R74 ;  /* 0x000000004a0572ca */ /* 0x000fe400000e0000 */
[C---:B------:R-:W-:Y:S02]  /*4d10*/  ISETP.NE.AND P0, PT, R76.reuse, R9, PT ;  /* 0x000000094c00720c */ /* 0x040fe40003f05270 */
[----:B------:R-:W-:Y:S02]  /*4d20*/  ISETP.NE.AND P5, PT, R27, R18, PT ;  /* 0x000000121b00720c */ /* 0x000fe40003fa5270 */
[----:B------:R-:W-:Y:S01]  /*4d30*/  SEL R33, R76, RZ, P0 ;  /* 0x000000ff4c217207 */ /* 0x000fe20000000000 */
[----:B------:R-:W-:Y:S04]  /*4d40*/  VIADD R76, R16, 0x1 ;  /* 0x00000001104c7836 */ /* 0x000fe80000000000 */
[----:B------:R-:W-:Y:S01]  /*4d50*/  IMAD.U32 R74, RZ, RZ, UR4 ;  /* 0x00000004ff4a7e24 */ /* 0x000fe2000f8e00ff */
[----:B------:R-:W-:Y:S01]  /*4d60*/  R2UR UR4, R33 ;  /* 0x00000000210472ca */ /* 0x000fe200000e0000 */
[----:B------:R-:W-:Y:S02]  /*4d70*/  IMAD.U32 R4, RZ, RZ, UR5 ;  /* 0x00000005ff047e24 */ /* 0x000fe4000f8e00ff */
[----:B------:R-:W-:Y:S02]  /*4d80*/  @P0 IMAD.MOV R76, RZ, RZ, R16 ;  /* 0x000000ffff4c0224 */ /* 0x000fe400078e0210 */
[----:B------:R-:W-:Y:S02]  /*4d90*/  IMAD.MOV.U32 R33, RZ, RZ, R31 ;  /* 0x000000ffff217224 */ /* 0x000fe400078e001f */
[----:B------:R-:W-:Y:S06]  /*4da0*/  IMAD.MOV.U32 R16, RZ, RZ, R76 ;  /* 0x000000ffff107224 */ /* 0x000fec00078e004c */
[----:B------:R-:W-:Y:S01]  /*4db0*/  IMAD.U32 R75, RZ, RZ, UR4 ;  /* 0x00000004ff4b7e24 */ /* 0x000fe2000f8e00ff */
[----:B-12---:R-:W-:Y:S06]  /*4dc0*/  @P5 BRA `(.L_x_28) ;  /* 0xffffffe400c85947 */ /* 0x006fec000383ffff */
.L_x_22:
[----:B------:R-:W-:Y:S01]  /*4dd0*/  ISETP.GE.AND P0, PT, R25, 0x1, PT ;  /* 0x000000011900780c */ /* 0x000fe20003f06270 */
[----:B---3--:R-:W-:Y:S01]  /*4de0*/  IMAD R3, R31, 0x8, R10 ;  /* 0x000000081f037824 */ /* 0x008fe200078e020a */
[----:B------:R-:W-:Y:S01]  /*4df0*/  SHF.L.U32 R0, R21, 0x1f, RZ ;  /* 0x0000001f15007819 */ /* 0x000fe200000006ff */
[----:B------:R3:W-:Y:S03]  /*4e00*/  @!P3 SYNCS.ARRIVE.TRANS64.A1T0 RZ, [R10+URZ+0x88], RZ ;  /* 0x000088ff0affb9a7 */ /* 0x0007e600081000ff */
[----:B------:R3:W1:Y:S07]  /*4e10*/  SYNCS.PHASECHK.TRANS64.TRYWAIT P3, [R3+URZ+0x20], R0 ;  /* 0x00002000030075a7 */ /* 0x00066e00080611ff */
[----:B------:R-:W-:Y:S05]  /*4e20*/  @!P0 BRA `(.L_x_29) ;  /* 0x0000003400348947 */ /* 0x000fea0003800000 */
[----:B------:R-:W2:Y:S01]  /*4e30*/  LDC.64 R6, c[0x0][0x480] ;  /* 0x00012000ff067b82 */ /* 0x000ea20000000a00 */
[C---:B------:R-:W-:Y:S01]  /*4e40*/  VIADD R60, R32.reuse, 0x8 ;  /* 0x00000008203c7836 */ /* 0x040fe20000000000 */
[C---:B------:R-:W-:Y:S01]  /*4e50*/  IADD3 R42, PT, PT, R32.reuse, 0x38, RZ ;  /* 0x00000038202a7810 */ /* 0x040fe20007ffe0ff */
[C---:B------:R-:W-:Y:S01]  /*4e60*/  VIADD R54, R32.reuse, 0x18 ;  /* 0x0000001820367836 */ /* 0x040fe20000000000 */
[C---:B------:R-:W-:Y:S01]  /*4e70*/  IADD3 R8, PT, PT, R32.reuse, 0x68, RZ ;  /* 0x0000006820087810 */ /* 0x040fe20007ffe0ff */
[C---:B------:R-:W-:Y:S01]  /*4e80*/  VIADD R9, R32.reuse, 0x60 ;  /* 0x0000006020097836 */ /* 0x040fe20000000000 */
[----:B------:R-:W-:Y:S01]  /*4e90*/  R2UR UR49, R19 ;  /* 0x00000000133172ca */ /* 0x000fe200000e0000 */
[C---:B------:R-:W-:Y:S01]  /*4ea0*/  VIADD R45, R32.reuse, 0x30 ;  /* 0x00000030202d7836 */ /* 0x040fe20000000000 */
[----:B-----5:R-:W4:Y:S01]  /*4eb0*/  LDC.64 R34, c[0x0][0x488] ;  /* 0x00012200ff227b82 */ /* 0x020f220000000a00 */
        /* <DEDUP_REMOVED lines=8> */
[----:B--2---:R-:W-:Y:S01]  /*4f40*/  ISETP.NE.AND P0, PT, R6, 0x1, PT ;  /* 0x000000010600780c */ /* 0x004fe20003f05270 */
[----:B------:R-:W-:-:S04]  /*4f50*/  IMAD.HI.U32 R59, R60, R7, RZ ;  /* 0x000000073c3b7227 */ /* 0x000fc800078e00ff */
[----:B------:R-:W-:Y:S01]  /*4f60*/  IMAD.HI.U32 R43, R54, R7, RZ ;  /* 0x00000007362b7227 */ /* 0x000fe200078e00ff */
[----:B----4-:R-:W-:-:S03]  /*4f70*/  SHF.R.U32.HI R59, RZ, R34, R59 ;  /* 0x00000022ff3b7219 */ /* 0x010fc6000001163b */
[----:B------:R-:W-:Y:S01]  /*4f80*/  IMAD.HI.U32 R49, R9, R7, RZ ;  /* 0x0000000709317227 */ /* 0x000fe200078e00ff */
[-C--:B------:R-:W-:Y:S02]  /*4f90*/  SHF.R.U32.HI R43, RZ, R34.reuse, R43 ;  /* 0x00000022ff2b7219 */ /* 0x080fe4000001162b */
[----:B------:R-:W-:Y:S01]  /*4fa0*/  SEL R59, R60, R59, !P0 ;  /* 0x0000003b3c3b7207 */ /* 0x000fe20004000000 */
[----:B------:R-:W-:Y:S01]  /*4fb0*/  IMAD.HI.U32 R65, R45, R7, RZ ;  /* 0x000000072d417227 */ /* 0x000fe200078e00ff */
[-C--:B------:R-:W-:Y:S02]  /*4fc0*/  SHF.R.U32.HI R30, RZ, R34.reuse, R49 ;  /* 0x00000022ff1e7219 */ /* 0x080fe40000011631 */
[----:B------:R-:W-:Y:S01]  /*4fd0*/  SEL R56, R54, R43, !P0 ;  /* 0x0000002b36387207 */ /* 0x000fe20004000000 */
[----:B------:R-:W-:Y:S01]  /*4fe0*/  IMAD.MOV R49, RZ, RZ, -R59 ;  /* 0x000000ffff317224 */ /* 0x000fe200078e0a3b */
[----:B------:R-:W-:Y:S01]  /*4ff0*/  SHF.R.U32.HI R52, RZ, R34, R65 ;  /* 0x00000022ff347219 */ /* 0x000fe20000011641 */
[----:B---3--:R-:W-:-:S02]  /*5000*/  VIADD R0, R32, 0x78 ;  /* 0x0000007820007836 */ /* 0x008fc40000000000 */
[----:B------:R-:W-:Y:S01]  /*5010*/  IMAD.HI.U32 R63, R39, R7, RZ ;  /* 0x00000007273f7227 */ /* 0x000fe200078e00ff */
[----:B------:R-:W-:-:S03]  /*5020*/  SEL R52, R45, R52, !P0 ;  /* 0x000000342d347207 */ /* 0x000fc60004000000 */
[----:B------:R-:W-:Y:S01]  /*5030*/  IMAD.HI.U32 R3, R2, R7, RZ ;  /* 0x0000000702037227 */ /* 0x000fe200078e00ff */
[----:B------:R-:W-:-:S03]  /*5040*/  SHF.R.U32.HI R44, RZ, R34, R63 ;  /* 0x00000022ff2c7219 */ /* 0x000fc6000001163f */
[----:B------:R-:W-:Y:S01]  /*5050*/  IMAD R60, R6, R49, R60 ;  /* 0x00000031063c7224 */ /* 0x000fe200078e023c */
[----:B------:R-:W-:Y:S01]  /*5060*/  SHF.R.U32.HI R3, RZ, R34, R3 ;  /* 0x00000022ff037219 */ /* 0x000fe20000011603 */
[----:B------:R-:W-:-:S03]  /*5070*/  IMAD.HI.U32 R69, R57, R7, RZ ;  /* 0x0000000739457227 */ /* 0x000fc600078e00ff */
[----:B------:R-:W-:Y:S01]  /*5080*/  R2UR UR41, R60 ;  /* 0x000000003c2972ca */ /* 0x000fe200000e0000 */
[----:B------:R-:W-:Y:S01]  /*5090*/  IMAD.HI.U32 R67, R51, R7, RZ ;  /* 0x0000000733437227 */ /* 0x000fe200078e00ff */
[----:B------:R-:W-:-:S03]  /*50a0*/  SHF.R.U32.HI R58, RZ, R34, R69 ;  /* 0x00000022ff3a7219 */ /* 0x000fc60000011645 */
[-C--:B------:R-:W-:Y:S01]  /*50b0*/  IMAD.HI.U32 R53, R48, R7.reuse, RZ ;  /* 0x0000000730357227 */ /* 0x080fe200078e00ff */
[----:B------:R-:W-:Y:S02]  /*50c0*/  SHF.R.U32.HI R46, RZ, R34, R67 ;  /* 0x00000022ff2e7219 */ /* 0x000fe40000011643 */
[----:B------:R-:W-:Y:S01]  /*50d0*/  SEL R58, R57, R58, !P0 ;  /* 0x0000003a393a7207 */ /* 0x000fe20004000000 */
[----:B------:R-:W-:Y:S01]  /*50e0*/  IMAD.HI.U32 R33, R42, R7, RZ ;  /* 0x000000072a217227 */ /* 0x000fe200078e00ff */
[----:B------:R-:W-:-:S03]  /*50f0*/  SHF.R.U32.HI R53, RZ, R34, R53 ;  /* 0x00000022ff357219 */ /* 0x000fc60000011635 */
[----:B------:R-:W-:Y:S01]  /*5100*/  IMAD.HI.U32 R47, R38, R7, RZ ;  /* 0x00000007262f7227 */ /* 0x000fe200078e00ff */
[-C--:B------:R-:W-:Y:S02]  /*5110*/  SHF.R.U32.HI R33, RZ, R34.reuse, R33 ;  /* 0x00000022ff217219 */ /* 0x080fe40000011621 */
        /* <DEDUP_REMOVED lines=9> */
[----:B------:R-:W-:-:S03]  /*51b0*/  SEL R41, R8, R41, !P0 ;  /* 0x0000002908297207 */ /* 0x000fc60004000000 */
[----:B------:R-:W-:Y:S01]  /*51c0*/  IMAD.HI.U32 R37, R0, R7, RZ ;  /* 0x0000000700257227 */ /* 0x000fe200078e00ff */
[-C--:B------:R-:W-:Y:S02]  /*51d0*/  SHF.R.U32.HI R7, RZ, R34.reuse, R61 ;  /* 0x00000022ff077219 */ /* 0x080fe4000001163d */
[-C--:B------:R-:W-:Y:S01]  /*51e0*/  SHF.R.U32.HI R40, RZ, R34.reuse, R55 ;  /* 0x00000022ff287219 */ /* 0x080fe20000011637 */
[----:B------:R-:W-:Y:S01]  /*51f0*/  IMAD.MOV R49, RZ, RZ, -R56 ;  /* 0x000000ffff317224 */ /* 0x000fe200078e0a38 */
[----:B------:R-:W-:Y:S01]  /*5200*/  SHF.R.U32.HI R37, RZ, R34, R37 ;  /* 0x00000022ff257219 */ /* 0x000fe20000011625 */
[----:B------:R-:W-:Y:S01]  /*5210*/  IMAD.MOV R34, RZ, RZ, -R52 ;  /* 0x000000ffff227224 */ /* 0x000fe200078e0a34 */
[----:B------:R-:W-:Y:S01]  /*5220*/  SEL R55, R51, R46, !P0 ;  /* 0x0000002e33377207 */ /* 0x000fe20004000000 */
[C---:B------:R-:W-:Y:S01]  /*5230*/  IMAD R54, R6.reuse, R49, R54 ;  /* 0x0000003106367224 */ /* 0x040fe200078e0236 */
[----:B------:R-:W-:Y:S01]  /*5240*/  SEL R49, R39, R44, !P0 ;  /* 0x0000002c27317207 */ /* 0x000fe20004000000 */
[----:B------:R-:W-:Y:S01]  /*5250*/  IMAD R45, R6, R34, R45 ;  /* 0x00000022062d7224 */ /* 0x000fe200078e022d */
[----:B------:R-:W-:Y:S01]  /*5260*/  SEL R44, R2, R3, !P0 ;  /* 0x00000003022c7207 */ /* 0x000fe20004000000 */
[----:B------:R-:W-:Y:S01]  /*5270*/  IMAD.MOV R50, RZ, RZ, -R58 ;  /* 0x000000ffff327224 */ /* 0x000fe200078e0a3a */
[----:B------:R-:W-:Y:S01]  /*5280*/  IADD3 R46, PT, PT, -R55, RZ, RZ ;  /* 0x000000ff372e7210 */ /* 0x000fe20007ffe1ff */
[----:B------:R-:W-:Y:S01]  /*5290*/  IMAD.MOV R34, RZ, RZ, -R49 ;  /* 0x000000ffff227224 */ /* 0x000fe200078e0a31 */
[----:B------:R-:W-:Y:S01]  /*52a0*/  SEL R40, R5, R40, !P0 ;  /* 0x0000002805287207 */ /* 0x000fe20004000000 */
[----:B------:R-:W-:Y:S01]  /*52b0*/  IMAD.MOV R3, RZ, RZ, -R44 ;  /* 0x000000ffff037224 */ /* 0x000fe200078e0a2c */
[----:B------:R-:W-:Y:S01]  /*52c0*/  SEL R62, R32, R7, !P0 ;  /* 0x00000007203e7207 */ /* 0x000fe20004000000 */
[----:B------:R-:W-:Y:S01]  /*52d0*/  IMAD R39, R6, R34, R39 ;  /* 0x0000002206277224 */ /* 0x000fe200078e0227 */
[----:B------:R-:W-:Y:S01]  /*52e0*/  SEL R37, R0, R37, !P0 ;  /* 0x0000002500257207 */ /* 0x000fe20004000000 */
[C---:B------:R-:W-:Y:S01]  /*52f0*/  IMAD R34, R6.reuse, R3, R2 ;  /* 0x0000000306227224 */ /* 0x040fe200078e0202 */
[----:B------:R-:W-:Y:S01]  /*5300*/  R2UR UR31, R45 ;  /* 0x000000002d1f72ca */ /* 0x000fe200000e0000 */
[----:B------:R-:W2:Y:S01]  /*5310*/  LDC.64 R2, c[0x0][0x490] ;  /* 0x00012400ff027b82 */ /* 0x000ea20000000a00 */
[----:B------:R-:W-:Y:S01]  /*5320*/  IMAD R57, R6, R50, R57 ;  /* 0x0000003206397224 */ /* 0x000fe200078e0239 */
[----:B------:R-:W-:Y:S01]  /*5330*/  SEL R50, R42, R33, !P0 ;  /* 0x000000212a327207 */ /* 0x000fe20004000000 */
[----:B------:R-:W-:Y:S01]  /*5340*/  IMAD.MOV R43, RZ, RZ, -R53 ;  /* 0x000000ffff2b7224 */ /* 0x000fe200078e0a35 */
[----:B------:R-:W-:Y:S01]  /*5350*/  IADD3 R7, PT, PT, -R37, RZ, RZ ;  /* 0x000000ff25077210 */ /* 0x000fe20007ffe1ff */
[----:B------:R-:W-:Y:S01]  /*5360*/  IMAD R51, R6, R46, R51 ;  /* 0x0000002e06337224 */ /* 0x000fe200078e0233 */
[----:B------:R-:W-:Y:S01]  /*5370*/  SEL R46, R36, R27, !P0 ;  /* 0x0000001b242e7207 */ /* 0x000fe20004000000 */
[----:B------:R-:W-:Y:S01]  /*5380*/  IMAD R48, R6, R43, R48 ;  /* 0x0000002b06307224 */ /* 0x000fe200078e0230 */
[----:B------:R-:W-:Y:S01]  /*5390*/  R2UR UR39, R54 ;  /* 0x00000000362772ca */ /* 0x000fe200000e0000 */
[----:B------:R-:W-:Y:S01]  /*53a0*/  IMAD.MOV R43, RZ, RZ, -R50 ;  /* 0x000000ffff2b7224 */ /* 0x000fe200078e0a32 */
[----:B------:R-:W-:Y:S01]  /*53b0*/  IADD3 R27, PT, PT, -R46, RZ, RZ ;  /* 0x000000ff2e1b7210 */ /* 0x000fe20007ffe1ff */
        /* <DEDUP_REMOVED lines=12> */
[----:B------:R-:W-:Y:S01]  /*5480*/  IMAD R33, R6, R33, R8 ;  /* 0x0000002106217224 */ /* 0x000fe200078e0208 */
[----:B------:R-:W-:Y:S01]  /*5490*/  R2UR UR40, R57 ;  /* 0x00000000392872ca */ /* 0x000fe200000e0000 */
[----:B--2---:R-:W-:Y:S01]  /*54a0*/  IMAD.HI.U32 R8, R59, R2, RZ ;  /* 0x000000023b087227 */ /* 0x004fe200078e00ff */
[----:B------:R-:W-:-:S02]  /*54b0*/  R2UR UR67, R36 ;  /* 0x00000000244372ca */ /* 0x000fc400000e0000 */
[----:B------:R-:W-:Y:S01]  /*54c0*/  R2UR UR43, R33 ;  /* 0x00000000212b72ca */ /* 0x000fe200000e0000 */
[----:B------:R-:W-:Y:S01]  /*54d0*/  IMAD R30, R6, R30, R9 ;  /* 0x0000001e061e7224 */ /* 0x000fe200078e0209 */
[-C--:B------:R-:W-:Y:S01]  /*54e0*/  SHF.R.U32.HI R8, RZ, R3.reuse, R8 ;  /* 0x00000003ff087219 */ /* 0x080fe20000011608 */
[----:B------:R-:W-:Y:S01]  /*54f0*/  IMAD.MOV R27, RZ, RZ, -R40 ;  /* 0x000000ffff1b7224 */ /* 0x000fe200078e0a28 */
[----:B------:R-:W-:Y:S01]  /*5500*/  R2UR UR26, R51 ;  /* 0x00000000331a72ca */ /* 0x000fe200000e0000 */
[----:B------:R-:W-:Y:S01]  /*5510*/  IMAD.HI.U32 R36, R55, R2, RZ ;  /* 0x0000000237247227 */ /* 0x000fe200078e00ff */
[----:B------:R-:W-:Y:S02]  /*5520*/  R2UR UR51, R30 ;  /* 0x000000001e3372ca */ /* 0x000fe400000e0000 */
[----:B------:R-:W-:Y:S01]  /*5530*/  SEL R45, R59, R8, !P0 ;  /* 0x000000083b2d7207 */ /* 0x000fe20004000000 */
[----:B------:R-:W-:Y:S01]  /*5540*/  IMAD.MOV R61, RZ, RZ, -R62 ;  /* 0x000000ffff3d7224 */ /* 0x000fe200078e0a3e */
[----:B------:R-:W-:Y:S01]  /*5550*/  SHF.R.U32.HI R36, RZ, R3, R36 ;  /* 0x00000003ff247219 */ /* 0x000fe20000011624 */
[----:B------:R-:W-:Y:S01]  /*5560*/  IMAD.HI.U32 R70, R62, R2, RZ ;  /* 0x000000023e467227 */ /* 0x000fe200078e00ff */
[----:B------:R-:W-:-:S02]  /*5570*/  R2UR UR24, R39 ;  /* 0x00000000271872ca */ /* 0x000fc400000e0000 */
[----:B------:R-:W-:Y:S01]  /*5580*/  SEL R36, R55, R36, !P0 ;  /* 0x0000002437247207 */ /* 0x000fe20004000000 */
[-C--:B------:R-:W-:Y:S01]  /*5590*/  IMAD.HI.U32 R30, R43, R2.reuse, RZ ;  /* 0x000000022b1e7227 */ /* 0x080fe200078e00ff */
[----:B------:R-:W-:Y:S02]  /*55a0*/  SHF.R.U32.HI R33, RZ, R3, R70 ;  /* 0x00000003ff217219 */ /* 0x000fe40000011646 */
[----:B------:R-:W-:Y:S01]  /*55b0*/  R2UR UR45, R45 ;  /* 0x000000002d2d72ca */ /* 0x000fe200000e0000 */
[----:B------:R-:W-:Y:S02]  /*55c0*/  IMAD R27, R6, R27, R5 ;  /* 0x0000001b061b7224 */ /* 0x000fe400078e0205 */
[----:B------:R-:W-:-:S03]  /*55d0*/  IMAD.HI.U32 R54, R50, R2, RZ ;  /* 0x0000000232367227 */ /* 0x000fc600078e00ff */
[----:B------:R-:W-:Y:S01]  /*55e0*/  R2UR UR35, R27 ;  /* 0x000000001b2372ca */ /* 0x000fe200000e0000 */
[C---:B------:R-:W-:Y:S01]  /*55f0*/  IMAD R61, R6.reuse, R61, R32 ;  /* 0x0000003d063d7224 */ /* 0x040fe200078e0220 */
[----:B------:R-:W-:Y:S01]  /*5600*/  SHF.R.U32.HI R27, RZ, R3, R54 ;  /* 0x00000003ff1b7219 */ /* 0x000fe20000011636 */
[----:B------:R-:W-:Y:S01]  /*5610*/  IMAD R7, R6, R7, R0 ;  /* 0x0000000706077224 */ /* 0x000fe200078e0200 */
[----:B------:R-:W-:Y:S01]  /*5620*/  SEL R54, R62, R33, !P0 ;  /* 0x000000213e367207 */ /* 0x000fe20004000000 */
[-C--:B------:R-:W-:Y:S01]  /*5630*/  IMAD.HI.U32 R68, R58, R2.reuse, RZ ;  /* 0x000000023a447227 */ /* 0x080fe200078e00ff */
[----:B------:R-:W-:Y:S02]  /*5640*/  SEL R27, R50, R27, !P0 ;  /* 0x0000001b321b7207 */ /* 0x000fe40004000000 */
[----:B------:R-:W-:Y:S01]  /*5650*/  R2UR UR27, R7 ;  /* 0x00000000071b72ca */ /* 0x000fe200000e0000 */
[----:B------:R-:W-:Y:S01]  /*5660*/  IMAD.HI.U32 R66, R56, R2, RZ ;  /* 0x0000000238427227 */ /* 0x000fe200078e00ff */
[----:B------:R-:W-:-:S02]  /*5670*/  SHF.R.U32.HI R7, RZ, R3, R68 ;  /* 0x00000003ff077219 */ /* 0x000fc40000011644 */
[----:B------:R-:W-:Y:S01]  /*5680*/  R2UR UR47, R54 ;  /* 0x00000000362f72ca */ /* 0x000fe200000e0000 */
[-C--:B------:R-:W-:Y:S01]  /*5690*/  IMAD.HI.U32 R6, R53, R2.reuse, RZ ;  /* 0x0000000235067227 */ /* 0x080fe200078e00ff */
[-C--:B------:R-:W-:Y:S02]  /*56a0*/  SHF.R.U32.HI R39, RZ, R3.reuse, R66 ;  /* 0x00000003ff277219 */ /* 0x080fe40000011642 */
[----:B------:R-:W-:Y:S01]  /*56b0*/  R2UR UR42, R61 ;  /* 0x000000003d2a72ca */ /* 0x000fe200000e0000 */
[-C--:B------:R-:W-:Y:S01]  /*56c0*/  IMAD.HI.U32 R64, R52, R2.reuse, RZ ;  /* 0x0000000234407227 */ /* 0x080fe200078e00ff */
[----:B------:R-:W-:Y:S01]  /*56d0*/  SHF.R.U32.HI R6, RZ, R3, R6 ;  /* 0x00000003ff067219 */ /* 0x000fe20000011606 */
[----:B------:R-:W2:Y:S01]  /*56e0*/  LDC R61, c[0x0][0x4ec] ;  /* 0x00013b00ff3d7b82 */ /* 0x000ea20000000800 */
[----:B------:R-:W-:Y:S01]  /*56f0*/  SEL R39, R56, R39, !P0 ;  /* 0x0000002738277207 */ /* 0x000fe20004000000 */
[----:B------:R-:W-:Y:S01]  /*5700*/  IMAD.HI.U32 R34, R49, R2, RZ ;  /* 0x0000000231227227 */ /* 0x000fe200078e00ff */
[----:B------:R-:W-:-:S02]  /*5710*/  SHF.R.U32.HI R9, RZ, R3, R64 ;  /* 0x00000003ff097219 */ /* 0x000fc40000011640 */
[----:B------:R-:W-:Y:S01]  /*5720*/  SEL R33, R53, R6, !P0 ;  /* 0x0000000635217207 */ /* 0x000fe20004000000 */
        /* <DEDUP_REMOVED lines=17> */
[-C--:B------:R-:W-:Y:S01]  /*5840*/  SHF.R.U32.HI R7, RZ, R3.reuse, R38 ;  /* 0x00000003ff077219 */ /* 0x080fe20000011626 */
[----:B------:R-:W-:Y:S01]  /*5850*/  IMAD.MOV R30, RZ, RZ, -R45 ;  /* 0x000000ffff1e7224 */ /* 0x000fe200078e0a2d */
[----:B------:R-:W-:Y:S01]  /*5860*/  SHF.R.U32.HI R48, RZ, R3, R48 ;  /* 0x00000003ff307219 */ /* 0x000fe20000011630 */
[----:B------:R-:W-:Y:S01]  /*5870*/  IMAD.MOV R32, RZ, RZ, -R54 ;  /* 0x000000ffff207224 */ /* 0x000fe200078e0a36 */
[----:B------:R-:W-:Y:S01]  /*5880*/  SEL R51, R41, R0, !P0 ;  /* 0x0000000029337207 */ /* 0x000fe20004000000 */
[----:B------:R-:W-:Y:S01]  /*5890*/  IMAD R59, R35, R30, R59 ;  /* 0x0000001e233b7224 */ /* 0x000fe200078e023b */
[----:B------:R-:W-:Y:S01]  /*58a0*/  SEL R0, R40, R7, !P0 ;  /* 0x0000000728007207 */ /* 0x000fe20004000000 */
[----:B------:R-:W-:Y:S01]  /*58b0*/  IMAD.MOV R30, RZ, RZ, -R36 ;  /* 0x000000ffff1e7224 */ /* 0x000fe200078e0a24 */
[----:B------:R-:W-:Y:S01]  /*58c0*/  SEL R48, R37, R48, !P0 ;  /* 0x0000003025307207 */ /* 0x000fe20004000000 */
[C---:B------:R-:W-:Y:S01]  /*58d0*/  IMAD R62, R35.reuse, R32, R62 ;  /* 0x00000020233e7224 */ /* 0x040fe200078e023e */
[----:B------:R-:W-:Y:S01]  /*58e0*/  SEL R32, R52, R9, !P0 ;  /* 0x0000000934207207 */ /* 0x000fe20004000000 */
[----:B------:R-:W-:Y:S01]  /*58f0*/  IMAD R55, R35, R30, R55 ;  /* 0x0000001e23377224 */ /* 0x000fe200078e0237 */
[----:B------:R-:W-:Y:S01]  /*5900*/  SEL R30, R44, R5, !P0 ;  /* 0x000000052c1e7207 */ /* 0x000fe20004000000 */
[----:B------:R-:W-:Y:S01]  /*5910*/  IMAD.MOV R8, RZ, RZ, -R42 ;  /* 0x000000ffff087224 */ /* 0x000fe200078e0a2a */
[----:B------:R-:W-:Y:S01]  /*5920*/  SEL R5, R43, R2, !P0 ;  /* 0x000000022b057207 */ /* 0x000fe20004000000 */
[----:B------:R-:W-:Y:S01]  /*5930*/  IMAD.MOV R3, RZ, RZ, -R27 ;  /* 0x000000ffff037224 */ /* 0x000fe200078e0a1b */
[----:B--2---:R-:W-:Y:S01]  /*5940*/  R2UR UR16, R61 ;  /* 0x000000003d1072ca */ /* 0x004fe200000e0000 */
[----:B------:R-:W-:Y:S01]  /*5950*/  IMAD.MOV R6, RZ, RZ, -R32 ;  /* 0x000000ffff067224 */ /* 0x000fe200078e0a20 */
[----:B------:R-:W-:Y:S01]  /*5960*/  R2UR UR30, R42 ;  /* 0x000000002a1e72ca */ /* 0x000fe200000e0000 */
[----:B------:R-:W-:Y:S01]  /*5970*/  IMAD.MOV R2, RZ, RZ, -R5 ;  /* 0x000000ffff027224 */ /* 0x000fe200078e0a05 */
[----:B------:R-:W-:Y:S01]  /*5980*/  R2UR UR15, R62 ;  /* 0x000000003e0f72ca */ /* 0x000fe200000e0000 */
[----:B------:R-:W-:Y:S01]  /*5990*/  IMAD R58, R35, R8, R58 ;  /* 0x00000008233a7224 */ /* 0x000fe200078e023a */
[----:B------:R-:W-:Y:S01]  /*59a0*/  IADD3 R8, PT, PT, -R33, RZ, RZ ;  /* 0x000000ff21087210 */ /* 0x000fe20007ffe1ff */
[C---:B------:R-:W-:Y:S01]  /*59b0*/  IMAD R50, R35.reuse, R3, R50 ;  /* 0x0000000323327224 */ /* 0x040fe200078e0232 */
[----:B------:R-:W-:Y:S01]  /*59c0*/  IADD3 R3, PT, PT, -R30, RZ, RZ ;  /* 0x000000ff1e037210 */ /* 0x000fe20007ffe1ff */
        /* <DEDUP_REMOVED lines=25> */
[----:B------:R-:W-:-:S02]  /*5b60*/  IMAD.MOV R38, RZ, RZ, -R48 ;  /* 0x000000ffff267224 */ /* 0x000fc400078e0a30 */
[C---:B------:R-:W-:Y:S02]  /*5b70*/  IMAD R56, R35.reuse, R9, R56 ;  /* 0x0000000923387224 */ /* 0x040fe400078e0238 */
[C---:B------:R-:W-:Y:S02]  /*5b80*/  IMAD R47, R35.reuse, R8, R47 ;  /* 0x00000008232f7224 */ /* 0x040fe400078e022f */
[C---:B------:R-:W-:Y:S01]  /*5b90*/  IMAD R41, R35.reuse, R6, R41 ;  /* 0x0000000623297224 */ /* 0x040fe200078e0229 */
[----:B------:R-:W3:Y:S01]  /*5ba0*/  LDC.64 R8, c[0x0][0x4c0] ;  /* 0x00013000ff087b82 */ /* 0x000ee20000000a00 */
[----:B------:R-:W-:Y:S01]  /*5bb0*/  IMAD R38, R35, R38, R37 ;  /* 0x0000002623267224 */ /* 0x000fe200078e0225 */
[----:B------:R-:W-:Y:S01]  /*5bc0*/  R2UR UR5, R47 ;  /* 0x000000002f0572ca */ /* 0x000fe200000e0000 */
[----:B------:R-:W-:Y:S01]  /*5bd0*/  IMAD.IADD R18, R25, 0x1, R18 ;  /* 0x0000000119127824 */ /* 0x000fe200078e0212 */
[----:B------:R-:W-:Y:S02]  /*5be0*/  R2UR UR44, R41 ;  /* 0x00000000292c72ca */ /* 0x000fe400000e0000 */
[----:B------:R-:W-:-:S02]  /*5bf0*/  R2UR UR28, R38 ;  /* 0x00000000261c72ca */ /* 0x000fc400000e0000 */
[----:B------:R-:W4:Y:S01]  /*5c00*/  LDC R35, c[0x0][0x4a0] ;  /* 0x00012800ff237b82 */ /* 0x000f220000000800 */
[----:B------:R-:W-:Y:S01]  /*5c10*/  R2UR UR12, R56 ;  /* 0x00000000380c72ca */ /* 0x000fe200000e0000 */
[----:B--2---:R-:W-:Y:S01]  /*5c20*/  IMAD.HI.U32 R50, R54, R3, RZ ;  /* 0x0000000336327227 */ /* 0x004fe200078e00ff */
[----:B------:R-:W-:-:S03]  /*5c30*/  ISETP.NE.AND P0, PT, R2, 0x1, PT ;  /* 0x000000010200780c */ /* 0x000fc60003f05270 */
[-C--:B------:R-:W-:Y:S02]  /*5c40*/  IMAD.HI.U32 R72, R45, R3.reuse, RZ ;  /* 0x000000032d487227 */ /* 0x080fe400078e00ff */
[----:B------:R-:W2:Y:S02]  /*5c50*/  LDC.64 R6, c[0x0][0x4f0] ;  /* 0x00013c00ff067b82 */ /* 0x000ea40000000a00 */
        /* <DEDUP_REMOVED lines=11> */
[----:B------:R-:W-:Y:S01]  /*5d10*/  SHF.R.U32.HI R44, RZ, R35, R44 ;  /* 0x00000023ff2c7219 */ /* 0x000fe2000001162c */
[----:B------:R-:W-:Y:S01]  /*5d20*/  UIMAD UR41, UR41, UR19, UR16 ;  /* 0x00000013292972a4 */ /* 0x000fe2000f8e0210 */
[----:B------:R-:W-:Y:S01]  /*5d30*/  R2UR UR38, R49 ;  /* 0x00000000312672ca */ /* 0x000fe200000e0000 */
[----:B------:R-:W-:Y:S01]  /*5d40*/  IMAD.HI.U32 R70, R42, R3, RZ ;  /* 0x000000032a467227 */ /* 0x000fe200078e00ff */
[----:B------:R-:W-:Y:S01]  /*5d50*/  R2UR UR34, R44 ;  /* 0x000000002c2272ca */ /* 0x000fe200000e0000 */
[----:B------:R-:W-:Y:S01]  /*5d60*/  UIMAD UR24, UR24, UR19, UR16 ;  /* 0x00000013181872a4 */ /* 0x000fe2000f8e0210 */
[----:B------:R-:W-:Y:S01]  /*5d70*/  SHF.R.U32.HI R46, RZ, R35, R46 ;  /* 0x00000023ff2e7219 */ /* 0x000fe2000001162e */
[----:B------:R-:W-:Y:S01]  /*5d80*/  IMAD.HI.U32 R38, R34, R3, RZ ;  /* 0x0000000322267227 */ /* 0x000fe200078e00ff */
[----:B------:R-:W-:Y:S01]  /*5d90*/  SHF.R.U32.HI R43, RZ, R35, R68 ;  /* 0x00000023ff2b7219 */ /* 0x000fe20000011644 */
[----:B------:R-:W-:Y:S01]  /*5da0*/  UIMAD UR42, UR42, UR19, UR16 ;  /* 0x000000132a2a72a4 */ /* 0x000fe2000f8e0210 */
[----:B------:R-:W-:Y:S01]  /*5db0*/  R2UR UR37, R46 ;  /* 0x000000002e2572ca */ /* 0x000fe200000e0000 */
[----:B------:R-:W-:Y:S01]  /*5dc0*/  USEL UR55, UR47, UR46, !UP0 ;  /* 0x0000002e2f377287 */ /* 0x000fe2000c000000 */
[----:B------:R-:W-:Y:S01]  /*5dd0*/  R2UR UR47, R36 ;  /* 0x00000000242f72ca */ /* 0x000fe200000e0000 */
[----:B------:R-:W-:Y:S01]  /*5de0*/  IMAD.HI.U32 R8, R30, R3, RZ ;  /* 0x000000031e087227 */ /* 0x000fe200078e00ff */
[----:B------:R-:W-:Y:S01]  /*5df0*/  SHF.R.U32.HI R40, RZ, R35, R40 ;  /* 0x00000023ff287219 */ /* 0x000fe20000011628 */
[----:B------:R-:W-:Y:S01]  /*5e00*/  USEL UR53, UR45, UR38, !UP0 ;  /* 0x000000262d357287 */ /* 0x000fe2000c000000 */
[----:B------:R-:W-:Y:S01]  /*5e10*/  R2UR UR33, R43 ;  /* 0x000000002b2172ca */ /* 0x000fe200000e0000 */
[-C--:B------:R-:W-:Y:S01]  /*5e20*/  IMAD.HI.U32 R62, R57, R3.reuse, RZ ;  /* 0x00000003393e7227 */ /* 0x080fe200078e00ff */
[----:B------:R-:W-:Y:S01]  /*5e30*/  R2UR UR20, R40 ;  /* 0x00000000281472ca */ /* 0x000fe200000e0000 */
[----:B------:R-:W-:Y:S01]  /*5e40*/  UIMAD UR32, UR32, UR19, UR16 ;  /* 0x00000013202072a4 */ /* 0x000fe2000f8e0210 */
[----:B------:R-:W-:Y:S01]  /*5e50*/  R2UR UR45, R33 ;  /* 0x00000000212d72ca */ /* 0x000fe200000e0000 */
[----:B------:R-:W-:Y:S01]  /*5e60*/  IMAD.HI.U32 R58, R5, R3, RZ ;  /* 0x00000003053a7227 */ /* 0x000fe200078e00ff */
[-C--:B------:R-:W-:Y:S01]  /*5e70*/  SHF.R.U32.HI R41, RZ, R35.reuse, R66 ;  /* 0x00000023ff297219 */ /* 0x080fe20000011642 */
[----:B------:R-:W-:Y:S01]  /*5e80*/  USEL UR48, UR48, UR37, !UP0 ;  /* 0x0000002530307287 */ /* 0x000fe2000c000000 */
        /* <DEDUP_REMOVED lines=8> */
[----:B------:R-:W-:Y:S01]  /*5f10*/  R2UR UR10, R47 ;  /* 0x000000002f0a72ca */ /* 0x000fe200000e0000 */
[----:B------:R-:W-:Y:S01]  /*5f20*/  USEL UR45, UR45, UR33, !UP0 ;  /* 0x000000212d2d7287 */ /* 0x000fe2000c000000 */
[----:B------:R-:W-:Y:S01]  /*5f30*/  SHF.R.U32.HI R38, RZ, R35, R38 ;  /* 0x00000023ff267219 */ /* 0x000fe20000011626 */
[----:B------:R-:W-:Y:S01]  /*5f40*/  IMAD.HI.U32 R52, R48, R3, RZ ;  /* 0x0000000330347227 */ /* 0x000fe200078e00ff */
[-C--:B------:R-:W-:Y:S01]  /*5f50*/  SHF.R.U32.HI R8, RZ, R35.reuse, R8 ;  /* 0x00000023ff087219 */ /* 0x080fe20000011608 */
[----:B------:R-:W-:Y:S01]  /*5f60*/  UIMAD UR29, UR29, UR19, UR16 ;  /* 0x000000131d1d72a4 */ /* 0x000fe2000f8e0210 */
[----:B------:R-:W-:Y:S01]  /*5f70*/  R2UR UR23, R38 ;  /* 0x00000000261772ca */ /* 0x000fe200000e0000 */
[----:B------:R-:W-:Y:S01]  /*5f80*/  USEL UR34, UR34, UR20, !UP0 ;  /* 0x0000001422227287 */ /* 0x000fe2000c000000 */
[----:B------:R-:W-:Y:S01]  /*5f90*/  R2UR UR62, R8 ;  /* 0x00000000083e72ca */ /* 0x000fe200000e0000 */
[----:B------:R-:W-:Y:S01]  /*5fa0*/  UIMAD UR67, UR67, UR19, UR16 ;  /* 0x00000013434372a4 */ /* 0x000fe2000f8e0210 */
[----:B------:R-:W-:Y:S01]  /*5fb0*/  R2UR UR33, R34 ;  /* 0x00000000222172ca */ /* 0x000fe200000e0000 */
[----:B------:R-:W-:Y:S01]  /*5fc0*/  USEL UR37, UR37, UR21, !UP0 ;  /* 0x0000001525257287 */ /* 0x000fe2000c000000 */
[----:B------:R-:W-:Y:S01]  /*5fd0*/  R2UR UR20, R30 ;  /* 0x000000001e1472ca */ /* 0x000fe200000e0000 */
[----:B------:R-:W-:Y:S01]  /*5fe0*/  USEL UR50, UR30, UR10, !UP0 ;  /* 0x0000000a1e327287 */ /* 0x000fe2000c000000 */
[----:B------:R-:W-:Y:S01]  /*5ff0*/  SHF.R.U32.HI R9, RZ, R35, R62 ;  /* 0x00000023ff097219 */ /* 0x000fe2000001163e */
[----:B------:R-:W-:Y:S01]  /*6000*/  UIMAD UR59, UR59, UR19, UR16 ;  /* 0x000000133b3b72a4 */ /* 0x000fe2000f8e0210 */
[----:B--2---:R-:W-:Y:S01]  /*6010*/  R2UR UR17, R6 ;  /* 0x00000000061172ca */ /* 0x004fe200000e0000 */
[----:B------:R-:W-:Y:S01]  /*6020*/  IMAD.HI.U32 R6, R51, R3, RZ ;  /* 0x0000000333067227 */ /* 0x000fe200078e00ff */
[----:B------:R-:W-:Y:S01]  /*6030*/  R2UR UR4, R7 ;  /* 0x00000000070472ca */ /* 0x000fe200000e0000 */
[----:B------:R-:W-:Y:S01]  /*6040*/  UIMAD UR51, UR51, UR19, UR16 ;  /* 0x00000013333372a4 */ /* 0x000fe2000f8e0210 */
[-C--:B------:R-:W-:Y:S01]  /*6050*/  SHF.R.U32.HI R7, RZ, R35.reuse, R58 ;  /* 0x00000023ff077219 */ /* 0x080fe2000001163a */
[----:B------:R-:W-:Y:S01]  /*6060*/  UIMAD UR43, UR43, UR19, UR16 ;  /* 0x000000132b2b72a4 */ /* 0x000fe2000f8e0210 */
[-C--:B------:R-:W-:Y:S01]  /*6070*/  SHF.R.U32.HI R37, RZ, R35.reuse, R64 ;  /* 0x00000023ff257219 */ /* 0x080fe20000011640 */
[----:B------:R-:W-:Y:S01]  /*6080*/  USEL UR33, UR33, UR23, !UP0 ;  /* 0x0000001721217287 */ /* 0x000fe2000c000000 */
[----:B------:R-:W-:Y:S01]  /*6090*/  R2UR UR70, R9 ;  /* 0x00000000094672ca */ /* 0x000fe200000e0000 */
[----:B------:R-:W-:Y:S01]  /*60a0*/  USEL UR62, UR20, UR62, !UP0 ;  /* 0x0000003e143e7287 */ /* 0x000fe2000c000000 */
[----:B------:R-:W-:Y:S01]  /*60b0*/  MOV R58, UR41 ;  /* 0x00000029003a7c02 */ /* 0x000fe20008000f00 */
[----:B------:R-:W-:Y:S01]  /*60c0*/  UIMAD UR41, UR40, UR19, UR16 ;  /* 0x00000013282972a4 */ /* 0x000fe2000f8e0210 */
[----:B------:R-:W-:Y:S01]  /*60d0*/  R2UR UR21, R57 ;  /* 0x00000000391572ca */ /* 0x000fe200000e0000 */
[----:B------:R-:W-:Y:S01]  /*60e0*/  UIMAD UR40, UR39, UR19, UR16 ;  /* 0x00000013272872a4 */ /* 0x000fe2000f8e0210 */
[-C--:B------:R-:W-:Y:S01]  /*60f0*/  SHF.R.U32.HI R3, RZ, R35.reuse, R56 ;  /* 0x00000023ff037219 */ /* 0x080fe20000011638 */
[----:B------:R-:W-:Y:S01]  /*6100*/  UIMAD UR39, UR26, UR19, UR16 ;  /* 0x000000131a2772a4 */ /* 0x000fe2000f8e0210 */
[----:B------:R-:W-:Y:S01]  /*6110*/  SHF.R.U32.HI R6, RZ, R35, R6 ;  /* 0x00000023ff067219 */ /* 0x000fe20000011606 */
[----:B------:R-:W-:Y:S01]  /*6120*/  UIMAD UR35, UR35, UR19, UR16 ;  /* 0x00000013232372a4 */ /* 0x000fe2000f8e0210 */
[----:B------:R-:W-:Y:S01]  /*6130*/  R2UR UR25, R37 ;  /* 0x00000000251972ca */ /* 0x000fe200000e0000 */
[----:B------:R-:W-:Y:S01]  /*6140*/  IMAD.U32 R37, RZ, RZ, UR24 ;  /* 0x00000018ff257e24 */ /* 0x000fe2000f8e00ff */
[----:B------:R-:W-:Y:S01]  /*6150*/  R2UR UR26, R60 ;  /* 0x000000003c1a72ca */ /* 0x000fe200000e0000 */
[----:B------:R-:W-:Y:S01]  /*6160*/  UIMAD UR24, UR22, UR19, UR16 ;  /* 0x00000013161872a4 */ /* 0x000fe2000f8e0210 */
[----:B------:R-:W-:Y:S01]  /*6170*/  R2UR UR38, R3 ;  /* 0x00000000032672ca */ /* 0x000fe200000e0000 */
[----:B------:R-:W-:Y:S01]  /*6180*/  IMAD R3, RZ, RZ, -UR50 ;  /* 0x80000032ff037e24 */ /* 0x000fe2000f8e02ff */
[----:B------:R-:W-:Y:S01]  /*6190*/  R2UR UR46, R6 ;  /* 0x00000000062e72ca */ /* 0x000fe200000e0000 */
[----:B------:R-:W-:Y:S01]  /*61a0*/  IMAD R6, RZ, RZ, -UR53 ;  /* 0x80000035ff067e24 */ /* 0x000fe2000f8e02ff */
[----:B------:R-:W-:Y:S01]  /*61b0*/  R2UR UR54, R7 ;  /* 0x00000000073672ca */ /* 0x000fe200000e0000 */
[C---:B------:R-:W-:Y:S01]  /*61c0*/  IMAD R42, R2.reuse, R3, R42 ;  /* 0x00000003022a7224 */ /* 0x040fe200078e022a */
[----:B------:R-:W-:Y:S01]  /*61d0*/  R2UR UR23, R5 ;  /* 0x00000000051772ca */ /* 0x000fe200000e0000 */
[----:B------:R-:W-:Y:S01]  /*61e0*/  IMAD R7, RZ, RZ, -UR55 ;  /* 0x80000037ff077e24 */ /* 0x000fe2000f8e02ff */
[----:B------:R-:W-:Y:S01]  /*61f0*/  SHF.R.U32.HI R35, RZ, R35, R52 ;  /* 0x00000023ff237219 */ /* 0x000fe20000011634 */
[----:B------:R-:W-:Y:S01]  /*6200*/  IMAD R45, R2, R6, R45 ;  /* 0x00000006022d7224 */ /* 0x000fe200078e022d */
[----:B------:R-:W-:Y:S01]  /*6210*/  USEL UR70, UR21, UR70, !UP0 ;  /* 0x0000004615467287 */ /* 0x000fe2000c000000 */
[----:B------:R-:W-:Y:S01]  /*6220*/  IMAD R3, RZ, RZ, -UR45 ;  /* 0x8000002dff037e24 */ /* 0x000fe2000f8e02ff */
[----:B------:R-:W-:Y:S01]  /*6230*/  R2UR UR22, R51 ;  /* 0x00000000331672ca */ /* 0x000fe200000e0000 */
[----:B------:R-:W-:Y:S01]  /*6240*/  IMAD R6, RZ, RZ, -UR48 ;  /* 0x80000030ff067e24 */ /* 0x000fe2000f8e02ff */
[----:B------:R-:W-:Y:S01]  /*6250*/  R2UR UR21, R0 ;  /* 0x00000000001572ca */ /* 0x000fe200000e0000 */
[C---:B------:R-:W-:Y:S01]  /*6260*/  IMAD R54, R2.reuse, R7, R54 ;  /* 0x0000000702367224 */ /* 0x040fe200078e0236 */
[----:B------:R-:W-:Y:S01]  /*6270*/  IADD3 R63, PT, PT, RZ, -UR62, RZ ;  /* 0x8000003eff3f7c10 */ /* 0x000fe2000fffe0ff */
[----:B------:R-:W-:Y:S01]  /*6280*/  IMAD R33, R2, R3, R33 ;  /* 0x0000000302217224 */ /* 0x000fe200078e0221 */
[----:B------:R-:W-:Y:S01]  /*6290*/  R2UR UR30, R35 ;  /* 0x00000000231e72ca */ /* 0x000fe200000e0000 */
[----:B------:R-:W-:Y:S01]  /*62a0*/  USEL UR25, UR26, UR25, !UP0 ;  /* 0x000000191a197287 */ /* 0x000fe2000c000000 */
[----:B------:R-:W-:Y:S01]  /*62b0*/  R2UR UR20, R48 ;  /* 0x00000000301472ca */ /* 0x000fe200000e0000 */
[----:B------:R-:W-:Y:S01]  /*62c0*/  IMAD R7, RZ, RZ, -UR47 ;  /* 0x8000002fff077e24 */ /* 0x000fe2000f8e02ff */
[----:B------:R-:W-:Y:S01]  /*62d0*/  USEL UR54, UR23, UR54, !UP0 ;  /* 0x0000003617367287 */ /* 0x000fe2000c000000 */
[C---:B------:R-:W-:Y:S01]  /*62e0*/  IMAD R39, R2.reuse, R6, R39 ;  /* 0x0000000602277224 */ /* 0x040fe200078e0227 */
[----:B------:R-:W-:Y:S01]  /*62f0*/  UIMAD UR27, UR27, UR19, UR16 ;  /* 0x000000131b1b72a4 */ /* 0x000fe2000f8e0210 */
[----:B------:R-:W-:Y:S01]  /*6300*/  IMAD R3, RZ, RZ, -UR34 ;  /* 0x80000022ff037e24 */ /* 0x000fe2000f8e02ff */
[----:B------:R-:W-:Y:S01]  /*6310*/  UIMAD UR16, UR15, UR18, UR17 ;  /* 0x000000120f1072a4 */ /* 0x000fe2000f8e0211 */
[C---:B------:R-:W-:Y:S01]  /*6320*/  IMAD R6, R2.reuse, R63, R30 ;  /* 0x0000003f02067224 */ /* 0x040fe200078e021e */
[----:B------:R-:W-:Y:S01]  /*6330*/  USEL UR46, UR22, UR46, !UP0 ;  /* 0x0000002e162e7287 */ /* 0x000fe2000c000000 */
[----:B------:R-:W2:Y:S01]  /*6340*/  LDC R30, c[0x0][0x4c8] ;  /* 0x00013200ff1e7b82 */ /* 0x000ea20000000800 */
[C---:B------:R-:W-:Y:S01]  /*6350*/  IMAD R36, R2.reuse, R7, R36 ;  /* 0x0000000702247224 */ /* 0x040fe200078e0224 */
[----:B------:R-:W-:Y:S01]  /*6360*/  IADD3 R7, PT, PT, RZ, -UR37, RZ ;  /* 0x80000025ff077c10 */ /* 0x000fe2000fffe0ff */
[C---:B------:R-:W-:Y:S01]  /*6370*/  IMAD R27, R2.reuse, R3, R27 ;  /* 0x00000003021b7224 */ /* 0x040fe200078e021b */
[----:B------:R-:W-:Y:S01]  /*6380*/  USEL UR38, UR21, UR38, !UP0 ;  /* 0x0000002615267287 */ /* 0x000fe2000c000000 */
[----:B------:R-:W-:Y:S01]  /*6390*/  IMAD R3, RZ, RZ, -UR25 ;  /* 0x80000019ff037e24 */ /* 0x000fe2000f8e02ff */
[----:B------:R-:W-:Y:S01]  /*63a0*/  UIMAD UR15, UR14, UR18, UR17 ;  /* 0x000000120e0f72a4 */ /* 0x000fe2000f8e0211 */
[C---:B------:R-:W-:Y:S01]  /*63b0*/  IMAD R32, R2.reuse, R7, R32 ;  /* 0x0000000702207224 */ /* 0x040fe200078e0220 */
[----:B------:R-:W-:Y:S01]  /*63c0*/  USEL UR30, UR20, UR30, !UP0 ;  /* 0x0000001e141e7287 */ /* 0x000fe2000c000000 */
        /* <DEDUP_REMOVED lines=10> */
[----:B------:R-:W-:Y:S01]  /*6470*/  IMAD R7, R2, R7, R57 ;  /* 0x0000000702077224 */ /* 0x000fe200078e0239 */
[----:B------:R-:W-:Y:S01]  /*6480*/  UIMAD UR8, UR7, UR18, UR17 ;  /* 0x00000012070872a4 */ /* 0x000fe2000f8e0211 */
[----:B------:R-:W-:Y:S01]  /*6490*/  IMAD R3, RZ, RZ, -UR46 ;  /* 0x8000002eff037e24 */ /* 0x000fe2000f8e02ff */
[----:B------:R-:W-:Y:S01]  /*64a0*/  UIMAD UR7, UR6, UR18, UR17 ;  /* 0x00000012060772a4 */ /* 0x000fe2000f8e0211 */
[----:B------:R-:W-:Y:S01]  /*64b0*/  IMAD R63, RZ, RZ, -UR38 ;  /* 0x80000026ff3f7e24 */ /* 0x000fe2000f8e02ff */
[----:B------:R-:W-:Y:S01]  /*64c0*/  UIMAD UR6, UR5, UR18, UR17 ;  /* 0x00000012050672a4 */ /* 0x000fe2000f8e0211 */
[----:B------:R-:W-:Y:S01]  /*64d0*/  IMAD R57, RZ, RZ, -UR30 ;  /* 0x8000001eff397e24 */ /* 0x000fe2000f8e02ff */
[----:B--2---:R-:W-:Y:S01]  /*64e0*/  R2UR UR5, R30 ;  /* 0x000000001e0572ca */ /* 0x004fe200000e0000 */
[----:B------:R-:W-:Y:S01]  /*64f0*/  IMAD.U32 R60, RZ, RZ, UR16 ;  /* 0x00000010ff3c7e24 */ /* 0x000fe2000f8e00ff */
[----:B------:R-:W-:Y:S01]  /*6500*/  R2UR UR16, R54 ;  /* 0x00000000361072ca */ /* 0x000fe200000e0000 */
[C---:B------:R-:W-:Y:S01]  /*6510*/  IMAD R9, R2.reuse, R9, R34 ;  /* 0x0000000902097224 */ /* 0x040fe200078e0222 */
[----:B------:R-:W-:Y:S01]  /*6520*/  MOV R59, UR53 ;  /* 0x00000035003b7c02 */ /* 0x000fe20008000f00 */
[C---:B------:R-:W-:Y:S01]  /*6530*/  IMAD R3, R2.reuse, R3, R51 ;  /* 0x0000000302037224 */ /* 0x040fe200078e0233 */
[----:B------:R-:W-:Y:S01]  /*6540*/  MOV R40, UR29 ;  /* 0x0000001d00287c02 */ /* 0x000fe20008000f00 */
[----:B------:R-:W-:Y:S01]  /*6550*/  IMAD R0, R2, R63, R0 ;  /* 0x0000003f02007224 */ /* 0x000fe200078e0200 */
[----:B------:R-:W-:Y:S01]  /*6560*/  R2UR UR69, R7 ;  /* 0x00000000074572ca */ /* 0x000fe200000e0000 */
[----:B------:R-:W-:Y:S01]  /*6570*/  IMAD.U32 R54, RZ, RZ, UR14 ;  /* 0x0000000eff367e24 */ /* 0x000fe2000f8e00ff */
[----:B------:R-:W-:Y:S01]  /*6580*/  R2UR UR14, R42 ;  /* 0x000000002a0e72ca */ /* 0x000fe200000e0000 */
[----:B------:R-:W-:Y:S01]  /*6590*/  IMAD R2, R2, R57, R48 ;  /* 0x0000003902027224 */ /* 0x000fe200078e0230 */
[----:B------:R-:W-:Y:S01]  /*65a0*/  MOV R57, UR15 ;  /* 0x0000000f00397c02 */ /* 0x000fe20008000f00 */
[----:B------:R-:W-:Y:S01]  /*65b0*/  IMAD.U32 R51, RZ, RZ, UR13 ;  /* 0x0000000dff337e24 */ /* 0x000fe2000f8e00ff */
[----:B------:R-:W-:Y:S01]  /*65c0*/  R2UR UR13, R39 ;  /* 0x00000000270d72ca */ /* 0x000fe200000e0000 */
[----:B------:R-:W-:Y:S01]  /*65d0*/  IMAD.U32 R48, RZ, RZ, UR12 ;  /* 0x0000000cff307e24 */ /* 0x000fe2000f8e00ff */
[----:B------:R-:W-:Y:S01]  /*65e0*/  R2UR UR12, R36 ;  /* 0x00000000240c72ca */ /* 0x000fe200000e0000 */
[----:B------:R-:W-:Y:S01]  /*65f0*/  IMAD.U32 R42, RZ, RZ, UR9 ;  /* 0x00000009ff2a7e24 */ /* 0x000fe2000f8e00ff */
[----:B------:R-:W-:Y:S01]  /*6600*/  R2UR UR9, R32 ;  /* 0x00000000200972ca */ /* 0x000fe200000e0000 */
[----:B------:R-:W-:Y:S01]  /*6610*/  IMAD.U32 R36, RZ, RZ, UR7 ;  /* 0x00000007ff247e24 */ /* 0x000fe2000f8e00ff */
[----:B------:R-:W-:Y:S01]  /*6620*/  MOV R39, UR8 ;  /* 0x0000000800277c02 */ /* 0x000fe20008000f00 */
[----:B------:R-:W-:Y:S01]  /*6630*/  IMAD.U32 R32, RZ, RZ, UR6 ;  /* 0x00000006ff207e24 */ /* 0x000fe2000f8e00ff */
[----:B------:R-:W-:Y:S01]  /*6640*/  R2UR UR15, R45 ;  /* 0x000000002d0f72ca */ /* 0x000fe200000e0000 */
[----:B------:R-:W-:Y:S01]  /*6650*/  IMAD.U32 R45, RZ, RZ, UR11 ;  /* 0x0000000bff2d7e24 */ /* 0x000fe2000f8e00ff */
[----:B------:R-:W-:Y:S01]  /*6660*/  R2UR UR8, R27 ;  /* 0x000000001b0872ca */ /* 0x000fe200000e0000 */
[----:B------:R-:W-:Y:S01]  /*6670*/  IMAD.U32 R47, RZ, RZ, UR45 ;  /* 0x0000002dff2f7e24 */ /* 0x000fe2000f8e00ff */
[----:B------:R-:W-:Y:S01]  /*6680*/  R2UR UR7, R9 ;  /* 0x00000000090772ca */ /* 0x000fe200000e0000 */
[----:B------:R-:W2:Y:S01]  /*6690*/  LDC R27, c[0x0][0x38c] ;  /* 0x0000e300ff1b7b82 */ /* 0x000ea20000000800 */
[----:B------:R-:W-:Y:S01]  /*66a0*/  R2UR UR6, R8 ;  /* 0x00000000080672ca */ /* 0x000fe200000e0000 */
[----:B------:R-:W-:Y:S01]  /*66b0*/  IMAD.U32 R44, RZ, RZ, UR37 ;  /* 0x00000025ff2c7e24 */ /* 0x000fe2000f8e00ff */
[----:B------:R-:W-:Y:S01]  /*66c0*/  R2UR UR11, R33 ;  /* 0x00000000210b72ca */ /* 0x000fe200000e0000 */
[----:B------:R-:W-:Y:S01]  /*66d0*/  UIMAD UR16, UR16, UR5, UR4 ;  /* 0x00000005101072a4 */ /* 0x000fe2000f8e0204 */
[----:B------:R-:W-:Y:S01]  /*66e0*/  R2UR UR61, R6 ;  /* 0x00000000063d72ca */ /* 0x000fe200000e0000 */
[----:B------:R-:W-:Y:S01]  /*66f0*/  UIMAD UR14, UR14, UR5, UR4 ;  /* 0x000000050e0e72a4 */ /* 0x000fe2000f8e0204 */
[----:B------:R-:W-:Y:S01]  /*6700*/  R2UR UR53, R5 ;  /* 0x00000000053572ca */ /* 0x000fe200000e0000 */
[----:B------:R-:W3:Y:S01]  /*6710*/  LDC.64 R8, c[0x0][0x390] ;  /* 0x0000e400ff087b82 */ /* 0x000ee20000000a00 */
        /* <DEDUP_REMOVED lines=8> */
[----:B------:R-:W-:Y:S01]  /*67a0*/  IMAD.U32 R56, RZ, RZ, UR50 ;  /* 0x00000032ff387e24 */ /* 0x000fe2000f8e00ff */
        /* <DEDUP_REMOVED lines=8> */
[----:B------:R-:W-:Y:S01]  /*6830*/  MOV R69, UR13 ;  /* 0x0000000d00457c02 */ /* 0x000fe20008000f00 */
[----:B------:R-:W-:Y:S01]  /*6840*/  IMAD.U32 R52, RZ, RZ, UR40 ;  /* 0x00000028ff347e24 */ /* 0x000fe2000f8e00ff */
[----:B------:R-:W-:Y:S01]  /*6850*/  UIADD3 UR10, UPT, UPT, UR49, 0x20, URZ ;  /* 0x00000020310a7890 */ /* 0x000fe2000fffe0ff */
        /* <DEDUP_REMOVED lines=27> */
[----:B------:R-:W-:Y:S02]  /*6a10*/  IMAD.U32 R64, RZ, RZ, UR7 ;  /* 0x00000007ff407e24 */ /* 0x000fe4000f8e00ff */
[----:B------:R-:W-:Y:S02]  /*6a20*/  IMAD.MOV.U32 R33, RZ, RZ, R31 ;  /* 0x000000ffff217224 */ /* 0x000fe400078e001f */
[----:B--23--:R-:W-:-:S07]  /*6a30*/  IMAD.MOV.U32 R30, RZ, RZ, R25 ;  /* 0x000000ffff1e7224 */ /* 0x00cfce00078e0019 */
.L_x_35:
[----:B------:R-:W-:Y:S02]  /*6a40*/  @!P1 MOV R0, 0x18000 ;  /* 0x0001800000009802 */ /* 0x000fe40000000f00 */
[----:B------:R-:W-:Y:S01]  /*6a50*/  LEA R31, R33, R10, 0x3 ;  /* 0x0000000a211f7211 */ /* 0x000fe200078e18ff */
[----:B-1----:R-:W-:Y:S06]  /*6a60*/  @P3 BRA `(.L_x_30) ;  /* 0x00000000000c3947 */ /* 0x002fec0003800000 */
[----:B------:R-:W-:Y:S04]  /*6a70*/  SHF.L.U32 R2, R21, 0x1f, RZ ;  /* 0x0000001f15027819 */ /* 0x000fe800000006ff */
[----:B------:R-:W1:Y:S02]  /*6a80*/  SYNCS.PHASECHK.TRANS64.TRYWAIT P0, [R31+URZ+0x20], R2 ;  /* 0x000020021f0075a7 */ /* 0x000e6400080011ff */
[----:B-1----:R-:W-:Y:S05]  /*6a90*/  @!P0 BRA `(.L_x_31) ;  /* 0x000000b400348947 */ /* 0x002fea0003800000 */
.L_x_30:
[----:B------:R2:W-:Y:S02]  /*6aa0*/  @!P1 SYNCS.ARRIVE.TRANS64 RZ, [R31+URZ], R0 ;  /* 0x000000001fff99a7 */ /* 0x0005e400080000ff */
[----:B--2---:R-:W-:Y:S04]  /*6ab0*/  LOP3.LUT R0, R12, 0x2, RZ, 0xfc, !PT ;  /* 0x000000020c007812 */ /* 0x004fe800078efcff */
[----:B------:R-:W-:Y:S11]  /*6ac0*/  ISETP.NE.AND P0, PT, R0, 0x2, PT ;  /* 0x000000020000780c */ /* 0x000ff60003f05270 */
[----:B------:R-:W-:Y:S02]  /*6ad0*/  @!UPT UIADD3 URZ, UPT, UPT, URZ, URZ, URZ ;  /* 0x000000fffffff290 */ /* 0x000fe4000fffe0ff */
[----:B------:R-:W-:Y:S05]  /*6ae0*/  @P0 BRA `(.L_x_32) ;  /* 0x0000000000040947 */ /* 0x000fea0003800000 */
[----:B------:R-:W-:Y:S05]  /*6af0*/  BPT.TRAP 0x1 ;  /* 0x000000040000795c */ /* 0x000fea0000300000 */
.L_x_32:
[----:B------:R-:W-:Y:S04]  /*6b00*/  BSSY.RECONVERGENT B0, `(.L_x_33) ;  /* 0x0000003000007945 */ /* 0x000fe80003800200 */
[----:B------:R-:W-:Y:S05]  /*6b10*/  @P2 BRA `(.L_x_34) ;  /* 0x0000000000042947 */ /* 0x000fea0003800000 */
[----:B------:R-:W-:Y:S05]  /*6b20*/  BPT.TRAP 0x1 ;  /* 0x000000040000795c */ /* 0x000fea0000300000 */
.L_x_34:
[----:B------:R-:W-:Y:S05]  /*6b30*/  BSYNC.RECONVERGENT B0 ;  /* 0x0000000000007941 */ /* 0x000fea0003800200 */
.L_x_33:
[----:B------:R-:W-:Y:S02]  /*6b40*/  ELECT P0, URZ, PT ;  /* 0x0000000000ff782f */ /* 0x000fe40003800000 */
[----:B------:R-:W-:Y:S01]  /*6b50*/  R2UR UR31, R74 ;  /* 0x000000004a1f72ca */ /* 0x000fe200000e0000 */
[----:B------:R-:W-:Y:S01]  /*6b60*/  VIADD R91, R33, 0x1 ;  /* 0x00000001215b7836 */ /* 0x000fe20000000000 */
[----:B------:R-:W-:Y:S02]  /*6b70*/  R2UR UR23, R4 ;  /* 0x00000000041772ca */ /* 0x000fe400000e0000 */
[----:B------:R-:W-:Y:S02]  /*6b80*/  R2UR UR15, R75 ;  /* 0x000000004b0f72ca */ /* 0x000fe400000e0000 */
[----:B------:R-:W-:Y:S02]  /*6b90*/  MOV.SPILL R78, UR38 ;  /* 0x00000026004e7c02 */ /* 0x000fe40009000f00 */
[----:B------:R-:W-:Y:S02]  /*6ba0*/  MOV.SPILL R77, UR37 ;  /* 0x00000025004d7c02 */ /* 0x000fe40009000f00 */
[----:B------:R-:W-:Y:S01]  /*6bb0*/  MOV.SPILL R76, UR36 ;  /* 0x00000024004c7c02 */ /* 0x000fe20009000f00 */
[----:B------:R-:W2:Y:S01]  /*6bc0*/  @P0 LDC R5, c[0x0][0x4cc] ;  /* 0x00013300ff050b82 */ /* 0x000ea20000000800 */
[----:B------:R-:W-:Y:S01]  /*6bd0*/  @P0 IADD3 R74, P3, PT, R28, 0x80, RZ ;  /* 0x000000801c4a0810 */ /* 0x000fe20007f7e0ff */
[--C-:B------:R-:W-:Y:S01]  /*6be0*/  @P0 IMAD R90, R33, 0x8000, R10.reuse ;  /* 0x00008000215a0824 */ /* 0x100fe200078e020a */
[----:B-1----:R-:W-:Y:S02]  /*6bf0*/  @P0 LOP3.LUT R31, R31, 0xfefffff8, RZ, 0xc0, !PT ;  /* 0xfefffff81f1f0812 */ /* 0x002fe400078ec0ff */
[----:B------:R-:W-:Y:S01]  /*6c00*/  @P0 R2UR UR6, R74 ;  /* 0x000000004a0602ca */ /* 0x000fe200000e0000 */
[----:B------:R-:W-:Y:S01]  /*6c10*/  @P0 IMAD.X R75, RZ, RZ, R29, P3 ;  /* 0x000000ffff4b0224 */ /* 0x000fe200018e061d */
[----:B------:R-:W-:Y:S01]  /*6c20*/  ISETP.NE.AND P3, PT, R91, 0x4, PT ;  /* 0x000000045b00780c */ /* 0x000fe20003f65270 */
[----:B------:R-:W2:Y:S01]  /*6c30*/  @P0 LDC.64 R2, c[0x0][0x4f8] ;  /* 0x00013e00ff020b82 */ /* 0x000ea20000000a00 */
[----:B------:R-:W-:Y:S02]  /*6c40*/  MOV.SPILL R73, UR35 ;  /* 0x0000002300497c02 */ /* 0x000fe40009000f00 */
[----:B------:R-:W-:Y:S01]  /*6c50*/  @P0 R2UR UR5, R75 ;  /* 0x000000004b0502ca */ /* 0x000fe200000e0000 */
[----:B------:R-:W-:Y:S01]  /*6c60*/  @P0 IMAD.SHL.U32 R75, R16, 0x40, RZ ;  /* 0x00000040104b0824 */ /* 0x000fe200078e00ff */
[----:B------:R-:W-:Y:S02]  /*6c70*/  SEL R74, RZ, 0x1, P3 ;  /* 0x00000001ff4a7807 */ /* 0x000fe40001800000 */
[----:B------:R-:W-:Y:S01]  /*6c80*/  R2UR UR35, R61 ;  /* 0x000000003d2372ca */ /* 0x000fe200000e0000 */
[----:B------:R-:W1:Y:S01]  /*6c90*/  @P0 LDC.64 R6, c[0x0][0x4d0] ;  /* 0x00013400ff060b82 */ /* 0x000e620000000a00 */
[----:B------:R-:W-:Y:S01]  /*6ca0*/  @P0 R2UR UR34, R75 ;  /* 0x000000004b2202ca */ /* 0x000fe200000e0000 */
[----:B------:R-:W-:Y:S01]  /*6cb0*/  IMAD.U32 R94, RZ, RZ, UR6 ;  /* 0x00000006ff5e7e24 */ /* 0x000fe2000f8e00ff */
[----:B------:R-:W-:Y:S01]  /*6cc0*/  LOP3.LUT R21, R21, R74, RZ, 0x3c, !PT ;  /* 0x0000004a15157212 */ /* 0x000fe200078e3cff */
[----:B------:R-:W-:Y:S01]  /*6cd0*/  @P0 VIADD R74, R90, 0x8400 ;  /* 0x000084005a4a0836 */ /* 0x000fe20000000000 */
[----:B------:R-:W-:Y:S02]  /*6ce0*/  R2UR UR36, R60 ;  /* 0x000000003c2472ca */ /* 0x000fe400000e0000 */
[----:B------:R-:W-:Y:S01]  /*6cf0*/  R2UR UR37, R72 ;  /* 0x00000000482572ca */ /* 0x000fe200000e0000 */
[----:B------:R-:W3:Y:S01]  /*6d00*/  @P0 LDC R0, c[0x0][0x500] ;  /* 0x00014000ff000b82 */ /* 0x000ee20000000800 */
[----:B------:R-:W-:Y:S01]  /*6d10*/  IMAD.U32 R95, RZ, RZ, UR5 ;  /* 0x00000005ff5f7e24 */ /* 0x000fe2000f8e00ff */
[----:B------:R-:W-:Y:S01]  /*6d20*/  R2UR UR38, R62 ;  /* 0x000000003e2672ca */ /* 0x000fe200000e0000 */
[----:B------:R-:W-:Y:S01]  /*6d30*/  UMOV UR5, 0x10000000 ;  /* 0x1000000000057882 */ /* 0x000fe20000000000 */
[----:B------:R-:W-:Y:S01]  /*6d40*/  @P0 R2UR UR33, R31 ;  /* 0x000000001f2102ca */ /* 0x000fe200000e0000 */
[----:B------:R-:W-:Y:S01]  /*6d50*/  UMOV UR17, UR35 ;  /* 0x0000002300117c82 */ /* 0x000fe20008000000 */
[----:B------:R-:W-:Y:S01]  /*6d60*/  @P0 R2UR UR32, R74 ;  /* 0x000000004a2002ca */ /* 0x000fe200000e0000 */
[----:B------:R-:W-:Y:S01]  /*6d70*/  @P0 VIADD R74, R90, 0x8800 ;  /* 0x000088005a4a0836 */ /* 0x000fe20000000000 */
[----:B------:R-:W-:Y:S01]  /*6d80*/  @P0 R2UR UR8, R94 ;  /* 0x000000005e0802ca */ /* 0x000fe200000e0000 */
[----:B------:R-:W-:Y:S01]  /*6d90*/  UMOV UR11, UR34 ;  /* 0x00000022000b7c82 */ /* 0x000fe20008000000 */
[----:B------:R-:W-:Y:S01]  /*6da0*/  @P0 R2UR UR9, R95 ;  /* 0x000000005f0902ca */ /* 0x000fe200000e0000 */
[----:B------:R-:W-:Y:S01]  /*6db0*/  UIADD3 UR18, UPT, UPT, UR11, 0x20, URZ ;  /* 0x000000200b127890 */ /* 0x000fe2000fffe0ff */
[----:B------:R-:W-:Y:S01]  /*6dc0*/  SEL R31, R91, RZ, P3 ;  /* 0x000000ff5b1f7207 */ /* 0x000fe20001800000 */
[----:B------:R-:W-:Y:S01]  /*6dd0*/  UMOV UR14, UR36 ;  /* 0x00000024000e7c82 */ /* 0x000fe20008000000 */
[----:B------:R-:W-:Y:S01]  /*6de0*/  @P0 R2UR UR16, R74 ;  /* 0x000000004a1002ca */ /* 0x000fe200000e0000 */
[----:B------:R-:W-:Y:S01]  /*6df0*/  UMOV UR13, UR37 ;  /* 0x00000025000d7c82 */ /* 0x000fe20008000000 */
[----:B------:R-:W-:Y:S01]  /*6e00*/  SHF.L.U32 R89, R21, 0x1f, RZ ;  /* 0x0000001f15597819 */ /* 0x000fe200000006ff */
[----:B------:R-:W-:Y:S01]  /*6e10*/  IMAD R92, R31, 0x8, R10 ;  /* 0x000000081f5c7824 */ /* 0x000fe200078e020a */
[----:B------:R-:W-:Y:S01]  /*6e20*/  UMOV UR7, UR38 ;  /* 0x0000002600077c82 */ /* 0x000fe20008000000 */
[----:B------:R-:W-:Y:S01]  /*6e30*/  UMOV UR12, UR33 ;  /* 0x00000021000c7c82 */ /* 0x000fe20008000000 */
[----:B------:R-:W-:Y:S01]  /*6e40*/  UMOV UR19, UR17 ;  /* 0x0000001100137c82 */ /* 0x000fe20008000000 */
[----:B------:R4:W4:Y:S01]  /*6e50*/  SYNCS.PHASECHK.TRANS64.TRYWAIT P3, [R92+URZ+0x20], R89 ;  /* 0x000020595c0075a7 */ /* 0x00092200080611ff */
[----:B------:R-:W-:Y:S01]  /*6e60*/  UMOV UR20, UR14 ;  /* 0x0000000e00147c82 */ /* 0x000fe20008000000 */
[----:B------:R-:W-:Y:S01]  /*6e70*/  UMOV UR21, UR13 ;  /* 0x0000000d00157c82 */ /* 0x000fe20008000000 */
[----:B--2---:R-:W-:Y:S01]  /*6e80*/  @P0 IMAD R2, R5, UR31, R2 ;  /* 0x0000001f05020c24 */ /* 0x004fe2000f8e0202 */
[----:B------:R-:W-:Y:S01]  /*6e90*/  UMOV UR22, UR7 ;  /* 0x0000000700167c82 */ /* 0x000fe20008000000 */
[----:B-1----:R-:W-:Y:S01]  /*6ea0*/  @P0 IMAD R3, R6, UR23, R3 ;  /* 0x0000001706030c24 */ /* 0x002fe2000f8e0203 */
[----:B------:R-:W-:Y:S01]  /*6eb0*/  UMOV UR17, UR12 ;  /* 0x0000000c00117c82 */ /* 0x000fe20008000000 */
[----:B---3--:R-:W-:Y:S01]  /*6ec0*/  @P0 IMAD R0, R7, UR15, R0 ;  /* 0x0000000f07000c24 */ /* 0x008fe2000f8e0200 */
[----:B------:R-:W-:Y:S01]  /*6ed0*/  MOV.SPILL R88, UR54 ;  /* 0x0000003600587c02 */ /* 0x000fe20009000f00 */
[----:B------:R-:W-:Y:S01]  /*6ee0*/  @P0 IMAD.U32 R93, R3, 0x20, R2 ;  /* 0x00000020035d0824 */ /* 0x000fe200078e0002 */
[----:B------:R-:W-:Y:S01]  /*6ef0*/  MOV.SPILL R87, UR53 ;  /* 0x0000003500577c02 */ /* 0x000fe20009000f00 */
[----:B------:R-:W-:Y:S01]  /*6f00*/  @P0 VIADD R74, R90, 0x8c00 ;  /* 0x00008c005a4a0836 */ /* 0x000fe20000000000 */
[----:B------:R-:W-:Y:S01]  /*6f10*/  MOV.SPILL R85, UR52 ;  /* 0x0000003400557c02 */ /* 0x000fe20009000f00 */
[----:B------:R-:W-:Y:S01]  /*6f20*/  @P0 IMAD.U32 R93, R0, 0x400, R93 ;  /* 0x00000400005d0824 */ /* 0x000fe200078e005d */
[----:B------:R-:W-:Y:S01]  /*6f30*/  MOV.SPILL R83, UR51 ;  /* 0x0000003300537c02 */ /* 0x000fe20009000f00 */
[----:B------:R-:W-:Y:S01]  /*6f40*/  UMOV UR49, UR12 ;  /* 0x0000000c00317c82 */ /* 0x000fe20008000000 */
[----:B------:R-:W-:Y:S01]  /*6f50*/  R2UR UR51, R58 ;  /* 0x000000003a3372ca */ /* 0x000fe200000e0000 */
[----:B------:R-:W-:Y:S01]  /*6f60*/  UMOV UR50, UR11 ;  /* 0x0000000b00327c82 */ /* 0x000fe20008000000 */
[----:B------:R-:W-:Y:S01]  /*6f70*/  @P0 R2UR UR4, R93 ;  /* 0x000000005d0402ca */ /* 0x000fe200000e0000 */
[----:B------:R-:W-:Y:S01]  /*6f80*/  UMOV UR41, UR12 ;  /* 0x0000000c00297c82 */ /* 0x000fe20008000000 */
[----:B------:R-:W-:Y:S01]  /*6f90*/  R2UR UR52, R57 ;  /* 0x00000000393472ca */ /* 0x000fe200000e0000 */
[----:B------:R-:W-:Y:S01]  /*6fa0*/  UMOV UR42, UR11 ;  /* 0x0000000b002a7c82 */ /* 0x000fe20008000000 */
[----:B------:R-:W-:Y:S01]  /*6fb0*/  R2UR UR53, R71 ;  /* 0x00000000473572ca */ /* 0x000fe200000e0000 */
[----:B------:R-:W-:Y:S01]  /*6fc0*/  UMOV UR65, UR12 ;  /* 0x0000000c00417c82 */ /* 0x000fe20008000000 */
[----:B------:R-:W-:Y:S01]  /*6fd0*/  R2UR UR54, R59 ;  /* 0x000000003b3672ca */ /* 0x000fe200000e0000 */
[----:B------:R-:W-:Y:S01]  /*6fe0*/  UMOV UR66, UR11 ;  /* 0x0000000b00427c82 */ /* 0x000fe20008000000 */
[----:B------:R-:W-:Y:S01]  /*6ff0*/  @P0 R2UR UR48, R74 ;  /* 0x000000004a3002ca */ /* 0x000fe200000e0000 */
[----:B------:R-:W-:Y:S01]  /*7000*/  @P0 VIADD R74, R90, 0x9000 ;  /* 0x000090005a4a0836 */ /* 0x000fe20000000000 */
[----:B------:R-:W-:Y:S01]  /*7010*/  MOV.SPILL R82, UR46 ;  /* 0x0000002e00527c02 */ /* 0x000fe20009000f00 */
[----:B------:R-:W-:Y:S01]  /*7020*/  UMOV UR57, UR12 ;  /* 0x0000000c00397c82 */ /* 0x000fe20008000000 */
[----:B------:R-:W-:Y:S01]  /*7030*/  MOV.SPILL R81, UR45 ;  /* 0x0000002d00517c02 */ /* 0x000fe20009000f00 */
[----:B------:R-:W-:Y:S01]  /*7040*/  IMAD.U32 R75, RZ, RZ, UR4 ;  /* 0x00000004ff4b7e24 */ /* 0x000fe2000f8e00ff */
[----:B------:R-:W-:Y:S01]  /*7050*/  UMOV UR4, 0x0 ;  /* 0x0000000000047882 */ /* 0x000fe20000000000 */
[----:B------:R-:W-:Y:S01]  /*7060*/  UMOV UR14, UR52 ;  /* 0x00000034000e7c82 */ /* 0x000fe20008000000 */
[----:B------:R-:W-:Y:S01]  /*7070*/  MOV.SPILL R80, UR44 ;  /* 0x0000002c00507c02 */ /* 0x000fe20009000f00 */
[----:B------:R-:W-:Y:S01]  /*7080*/  UMOV UR13, UR53 ;  /* 0x00000035000d7c82 */ /* 0x000fe20008000000 */
[----:B------:R-:W-:Y:S01]  /*7090*/  @P0 PRMT R75, R75, 0x5410, RZ ;  /* 0x000054104b4b0816 */ /* 0x000fe200000000ff */
[----:B------:R-:W-:Y:S01]  /*70a0*/  UMOV UR7, UR54 ;  /* 0x0000003600077c82 */ /* 0x000fe20008000000 */
[----:B------:R-:W-:Y:S01]  /*70b0*/  MOV.SPILL R79, UR43 ;  /* 0x0000002b004f7c02 */ /* 0x000fe20009000f00 */
[----:B------:R-:W-:Y:S01]  /*70c0*/  UMOV UR58, UR11 ;  /* 0x0000000b003a7c82 */ /* 0x000fe20008000000 */
[----:B------:R-:W-:Y:S01]  /*70d0*/  @P0 R2UR UR6, R75 ;  /* 0x000000004b0602ca */ /* 0x000fe200000e0000 */
[----:B------:R-:W-:Y:S01]  /*70e0*/  UMOV UR25, UR12 ;  /* 0x0000000c00197c82 */ /* 0x000fe20008000000 */
[----:B------:R-:W-:Y:S01]  /*70f0*/  R2UR UR43, R55 ;  /* 0x00000000372b72ca */ /* 0x000fe200000e0000 */
[----:B------:R-:W-:Y:S01]  /*7100*/  UMOV UR26, UR11 ;  /* 0x0000000b001a7c82 */ /* 0x000fe20008000000 */
[----:B------:R-:W-:Y:S02]  /*7110*/  R2UR UR44, R54 ;  /* 0x00000000362c72ca */ /* 0x000fe400000e0000 */
[----:B------:R-:W-:Y:S02]  /*7120*/  R2UR UR45, R70 ;  /* 0x00000000462d72ca */ /* 0x000fe400000e0000 */
[----:B------:R-:W-:Y:S05]  /*7130*/  R2UR UR46, R56 ;  /* 0x00000000382e72ca */ /* 0x000fea00000e0000 */
[----:B------:R1:W-:Y:S01]  /*7140*/  UTMALDG.5D.IM2COL.2CTA [UR32], [UR8], UR6, desc[UR4] ;  /* 0x00000420080073b4 */ /* 0x0003e20008261006 */
[----:B------:R2:W-:Y:S01]  /*7150*/  UTMALDG.5D.IM2COL.2CTA [UR16], [UR8], UR6, desc[UR4] ;  /* 0x00000410080073b4 */ /* 0x0005e20008261006 */
[----:B------:R3:W-:Y:S01]  /*7160*/  UTMALDG.5D.IM2COL.2CTA [UR48], [UR8], UR6, desc[UR4] ;  /* 0x00000430080073b4 */ /* 0x0007e20008261006 */
[----:B-1----:R-:W-:Y:S01]  /*7170*/  R2UR UR35, R52 ;  /* 0x00000000342372ca */ /* 0x002fe200000e0000 */
[----:B------:R-:W-:Y:S01]  /*7180*/  UMOV UR33, UR12 ;  /* 0x0000000c00217c82 */ /* 0x000fe20008000000 */
[----:B------:R-:W-:Y:S01]  /*7190*/  R2UR UR36, R51 ;  /* 0x00000000332472ca */ /* 0x000fe200000e0000 */
[----:B------:R-:W-:Y:S01]  /*71a0*/  UMOV UR34, UR11 ;  /* 0x0000000b00227c82 */ /* 0x000fe20008000000 */
[----:B------:R-:W-:Y:S02]  /*71b0*/  R2UR UR37, R69 ;  /* 0x00000000452572ca */ /* 0x000fe400000e0000 */
[----:B------:R-:W-:Y:S02]  /*71c0*/  R2UR UR38, R53 ;  /* 0x00000000352672ca */ /* 0x000fe400000e0000 */
[----:B--2---:R-:W-:Y:S01]  /*71d0*/  @P0 R2UR UR16, R74 ;  /* 0x000000004a1002ca */ /* 0x004fe200000e0000 */
[----:B------:R-:W-:Y:S01]  /*71e0*/  UMOV UR17, UR51 ;  /* 0x0000003300117c82 */ /* 0x000fe20008000000 */
[----:B------:R-:W-:Y:S01]  /*71f0*/  UMOV UR20, UR14 ;  /* 0x0000000e00147c82 */ /* 0x000fe20008000000 */
[----:B------:R-:W-:Y:S01]  /*7200*/  UMOV UR19, UR17 ;  /* 0x0000001100137c82 */ /* 0x000fe20008000000 */
[----:B------:R-:W-:Y:S01]  /*7210*/  UMOV UR21, UR13 ;  /* 0x0000000d00157c82 */ /* 0x000fe20008000000 */
[----:B------:R-:W-:Y:S01]  /*7220*/  UMOV UR22, UR7 ;  /* 0x0000000700167c82 */ /* 0x000fe20008000000 */
[----:B------:R-:W-:Y:S01]  /*7230*/  UMOV UR17, UR12 ;  /* 0x0000000c00117c82 */ /* 0x000fe20008000000 */
[----:B------:R-:W-:Y:S01]  /*7240*/  @P0 VIADD R74, R90, 0x9400 ;  /* 0x000094005a4a0836 */ /* 0x000fe20000000000 */
[----:B---3--:R-:W-:Y:S01]  /*7250*/  R2UR UR51, R49 ;  /* 0x00000000313372ca */ /* 0x008fe200000e0000 */
[----:B------:R-:W-:Y:S01]  /*7260*/  UMOV UR14, UR44 ;  /* 0x0000002c000e7c82 */ /* 0x000fe20008000000 */
[----:B------:R-:W-:Y:S01]  /*7270*/  R2UR UR52, R48 ;  /* 0x00000000303472ca */ /* 0x000fe200000e0000 */
[----:B------:R-:W-:Y:S01]  /*7280*/  UMOV UR13, UR45 ;  /* 0x0000002d000d7c82 */ /* 0x000fe20008000000 */
[----:B------:R-:W-:Y:S01]  /*7290*/  @P0 R2UR UR40, R74 ;  /* 0x000000004a2802ca */ /* 0x000fe200000e0000 */
[----:B------:R1:W-:Y:S01]  /*72a0*/  UTMALDG.5D.IM2COL.2CTA [UR16], [UR8], UR6, desc[UR4] ;  /* 0x00000410080073b4 */ /* 0x0003e20008261006 */
[----:B------:R-:W-:Y:S01]  /*72b0*/  @P0 VIADD R74, R90, 0x9800 ;  /* 0x000098005a4a0836 */ /* 0x000fe20000000000 */
[----:B------:R-:W-:Y:S01]  /*72c0*/  R2UR UR53, R68 ;  /* 0x00000000443572ca */ /* 0x000fe200000e0000 */
[----:B------:R-:W-:Y:S01]  /*72d0*/  UMOV UR7, UR46 ;  /* 0x0000002e00077c82 */ /* 0x000fe20008000000 */
[----:B------:R-:W-:Y:S08]  /*72e0*/  R2UR UR54, R50 ;  /* 0x00000000323672ca */ /* 0x000ff000000e0000 */
[----:B------:R2:W-:Y:S01]  /*72f0*/  UTMALDG.5D.IM2COL.2CTA [UR40], [UR8], UR6, desc[UR4] ;  /* 0x00000428080073b4 */ /* 0x0005e20008261006 */
[----:B-1----:R-:W-:Y:S01]  /*7300*/  @P0 R2UR UR16, R74 ;  /* 0x000000004a1002ca */ /* 0x002fe200000e0000 */
[----:B------:R-:W-:Y:S01]  /*7310*/  UMOV UR17, UR43 ;  /* 0x0000002b00117c82 */ /* 0x000fe20008000000 */
[----:B------:R-:W-:Y:S01]  /*7320*/  UMOV UR20, UR14 ;  /* 0x0000000e00147c82 */ /* 0x000fe20008000000 */
[----:B------:R-:W-:Y:S01]  /*7330*/  UMOV UR19, UR17 ;  /* 0x0000001100137c82 */ /* 0x000fe20008000000 */
[----:B------:R-:W-:Y:S01]  /*7340*/  UMOV UR21, UR13 ;  /* 0x0000000d00157c82 */ /* 0x000fe20008000000 */
[----:B------:R-:W-:Y:S01]  /*7350*/  UMOV UR22, UR7 ;  /* 0x0000000700167c82 */ /* 0x000fe20008000000 */
[----:B------:R-:W-:Y:S01]  /*7360*/  UMOV UR17, UR12 ;  /* 0x0000000c00117c82 */ /* 0x000fe20008000000 */
[----:B------:R-:W-:Y:S01]  /*7370*/  @P0 VIADD R74, R90, 0x9c00 ;  /* 0x00009c005a4a0836 */ /* 0x000fe20000000000 */
[----:B------:R-:W-:Y:S01]  /*7380*/  UMOV UR14, UR36 ;  /* 0x00000024000e7c82 */ /* 0x000fe20008000000 */
[----:B------:R-:W-:Y:S01]  /*7390*/  UMOV UR13, UR37 ;  /* 0x00000025000d7c82 */ /* 0x000fe20008000000 */
[----:B------:R-:W-:Y:S02]  /*73a0*/  UMOV UR7, UR38 ;  /* 0x0000002600077c82 */ /* 0x000fe40008000000 */
[----:B------:R-:W-:Y:S01]  /*73b0*/  @P0 R2UR UR32, R74 ;  /* 0x000000004a2002ca */ /* 0x000fe200000e0000 */
[----:B------:R1:W-:Y:S01]  /*73c0*/  UTMALDG.5D.IM2COL.2CTA [UR16], [UR8], UR6, desc[UR4] ;  /* 0x00000410080073b4 */ /* 0x0003e20008261006 */
[----:B------:R-:W-:Y:S01]  /*73d0*/  @P0 VIADD R74, R90, 0xa000 ;  /* 0x0000a0005a4a0836 */ /* 0x000fe20000000000 */
[----:B--2---:R-:W-:Y:S02]  /*73e0*/  R2UR UR43, R46 ;  /* 0x000000002e2b72ca */ /* 0x004fe400000e0000 */
[----:B------:R-:W-:Y:S02]  /*73f0*/  R2UR UR44, R45 ;  /* 0x000000002d2c72ca */ /* 0x000fe400000e0000 */
[----:B------:R-:W-:Y:S02]  /*7400*/  R2UR UR45, R67 ;  /* 0x00000000432d72ca */ /* 0x000fe400000e0000 */
[----:B------:R-:W-:Y:S04]  /*7410*/  R2UR UR46, R47 ;  /* 0x000000002f2e72ca */ /* 0x000fe800000e0000 */
        /* <DEDUP_REMOVED lines=91> */
[----:B--2---:R-:W-:Y:S02]  /*79d0*/  R2UR.FILL UR54, R88 ;  /* 0x00000000583672ca */ /* 0x004fe400004e0000 */
[----:B------:R-:W-:Y:S02]  /*79e0*/  R2UR.FILL UR53, R87 ;  /* 0x00000000573572ca */ /* 0x000fe400004e0000 */
[----:B------:R-:W-:Y:S02]  /*79f0*/  R2UR.FILL UR52, R85 ;  /* 0x00000000553472ca */ /* 0x000fe400004e0000 */
[----:B------:R-:W-:Y:S04]  /*7a00*/  R2UR.FILL UR51, R83 ;  /* 0x00000000533372ca */ /* 0x000fe800004e0000 */
[----:B------:R2:W-:Y:S01]  /*7a10*/  UTMALDG.5D.IM2COL.2CTA [UR40], [UR8], UR6, desc[UR4] ;  /* 0x00000428080073b4 */ /* 0x0005e20008261006 */
[----:B-1----:R-:W-:Y:S01]  /*7a20*/  @P0 R2UR UR16, R74 ;  /* 0x000000004a1002ca */ /* 0x002fe200000e0000 */
        /* <DEDUP_REMOVED lines=9> */
[----:B------:R-:W-:Y:S01]  /*7ac0*/  UMOV UR13, UR37 ;  /* 0x00000025000d7c82 */ /* 0x000fe20008000000 */
[----:B------:R-:W-:Y:S01]  /*7ad0*/  UMOV UR7, UR38 ;  /* 0x0000002600077c82 */ /* 0x000fe20008000000 */
[----:B--2---:R-:W-:Y:S01]  /*7ae0*/  R2UR.FILL UR46, R82 ;  /* 0x00000000522e72ca */ /* 0x004fe200004e0000 */
[----:B------:R1:W-:Y:S01]  /*7af0*/  UTMALDG.5D.IM2COL.2CTA [UR16], [UR8], UR6, desc[UR4] ;  /* 0x00000410080073b4 */ /* 0x0003e20008261006 */
[----:B------:R-:W-:Y:S02]  /*7b00*/  R2UR.FILL UR45, R81 ;  /* 0x00000000512d72ca */ /* 0x000fe400004e0000 */
[----:B------:R-:W-:Y:S02]  /*7b10*/  R2UR.FILL UR44, R80 ;  /* 0x00000000502c72ca */ /* 0x000fe400004e0000 */
[----:B------:R-:W-:Y:S01]  /*7b20*/  R2UR.FILL UR43, R79 ;  /* 0x000000004f2b72ca */ /* 0x000fe200004e0000 */
[----:B------:R2:W-:Y:S01]  /*7b30*/  UTMALDG.5D.IM2COL.2CTA [UR32], [UR8], UR6, desc[UR4] ;  /* 0x00000420080073b4 */ /* 0x0005e20008261006 */
[----:B-1----:R-:W-:Y:S01]  /*7b40*/  UMOV UR17, UR35 ;  /* 0x0000002300117c82 */ /* 0x002fe20008000000 */
[----:B------:R-:W-:Y:S01]  /*7b50*/  UMOV UR20, UR14 ;  /* 0x0000000e00147c82 */ /* 0x000fe20008000000 */
[----:B------:R-:W-:Y:S01]  /*7b60*/  UMOV UR19, UR17 ;  /* 0x0000001100137c82 */ /* 0x000fe20008000000 */
[----:B------:R-:W-:Y:S01]  /*7b70*/  UMOV UR21, UR13 ;  /* 0x0000000d00157c82 */ /* 0x000fe20008000000 */
[----:B------:R-:W-:Y:S01]  /*7b80*/  UMOV UR22, UR7 ;  /* 0x0000000700167c82 */ /* 0x000fe20008000000 */
[----:B------:R-:W-:Y:S01]  /*7b90*/  UMOV UR17, UR12 ;  /* 0x0000000c00117c82 */ /* 0x000fe20008000000 */
[----:B------:R-:W-:Y:S01]  /*7ba0*/  UMOV UR13, UR23 ;  /* 0x00000017000d7c82 */ /* 0x000fe20008000000 */
[----:B------:R-:W-:Y:S01]  /*7bb0*/  UMOV UR14, UR15 ;  /* 0x0000000f000e7c82 */ /* 0x000fe20008000000 */
[----:B--2---:R-:W-:Y:S01]  /*7bc0*/  R2UR.FILL UR35, R73 ;  /* 0x00000000492372ca */ /* 0x004fe200004e0000 */
[----:B------:R-:W-:Y:S01]  /*7bd0*/  @P0 VIADD R73, R90, 0xd000 ;  /* 0x0000d0005a490836 */ /* 0x000fe20000000000 */
[----:B------:R-:W-:Y:S02]  /*7be0*/  R2UR.FILL UR38, R78 ;  /* 0x000000004e2672ca */ /* 0x000fe400004e0000 */
[----:B------:R-:W-:Y:S02]  /*7bf0*/  R2UR.FILL UR37, R77 ;  /* 0x000000004d2572ca */ /* 0x000fe400004e0000 */
[----:B------:R-:W-:Y:S01]  /*7c00*/  @P0 R2UR UR16, R73 ;  /* 0x00000000491002ca */ /* 0x000fe200000e0000 */
[----:B------:R-:W-:Y:S01]  /*7c10*/  @P0 VIADD R73, R90, 0xd400 ;  /* 0x0000d4005a490836 */ /* 0x000fe20000000000 */
[----:B------:R-:W-:Y:S04]  /*7c20*/  R2UR.FILL UR36, R76 ;  /* 0x000000004c2472ca */ /* 0x000fe800004e0000 */
[----:B------:R-:W-:Y:S01]  /*7c30*/  @P0 R2UR UR64, R73 ;  /* 0x00000000494002ca */ /* 0x000fe200000e0000 */
[C---:B------:R-:W-:Y:S06]  /*7c40*/  @P0 VIADD R73, R90.reuse, 0xd800 ;  /* 0x0000d8005a490836 */ /* 0x040fec0000000000 */
[----:B------:R1:W-:Y:S06]  /*7c50*/  UTMALDG.5D.IM2COL.2CTA [UR16], [UR8], UR6, desc[UR4] ;  /* 0x00000410080073b4 */ /* 0x0003ec0008261006 */
[----:B------:R-:W-:Y:S01]  /*7c60*/  UTMALDG.5D.IM2COL.2CTA [UR64], [UR8], UR6, desc[UR4] ;  /* 0x00000440080073b4 */ /* 0x000fe20008261006 */
[----:B-1----:R-:W-:Y:S01]  /*7c70*/  @P0 R2UR UR16, R73 ;  /* 0x00000000491002ca */ /* 0x002fe200000e0000 */
        /* <DEDUP_REMOVED lines=40> */
[C---:B------:R-:W-:Y:S01]  /*7f00*/  @P0 VIADD R73, R90.reuse, 0xfc00 ;  /* 0x0000fc005a490836 */ /* 0x040fe20000000000 */
[----:B------:R-:W-:Y:S01]  /*7f10*/  UMOV UR19, UR35 ;  /* 0x0000002300137c82 */ /* 0x000fe20008000000 */
[----:B------:R-:W-:Y:S01]  /*7f20*/  @P0 VIADD R90, R90, 0x10000 ;  /* 0x000100005a5a0836 */ /* 0x000fe20000000000 */
[----:B------:R-:W-:Y:S01]  /*7f30*/  UMOV UR20, UR36 ;  /* 0x0000002400147c82 */ /* 0x000fe20008000000 */
[----:B------:R-:W-:Y:S01]  /*7f40*/  UMOV UR21, UR37 ;  /* 0x0000002500157c82 */ /* 0x000fe20008000000 */
[----:B------:R-:W-:Y:S01]  /*7f50*/  UMOV UR22, UR38 ;  /* 0x0000002600167c82 */ /* 0x000fe20008000000 */
[----:B------:R-:W-:Y:S02]  /*7f60*/  @P0 R2UR UR24, R73 ;  /* 0x00000000491802ca */ /* 0x000fe400000e0000 */
[----:B------:R-:W-:Y:S04]  /*7f70*/  @P0 IADD3 R73, P4, PT, R28, 0x200, RZ ;  /* 0x000002001c490810 */ /* 0x000fe80007f9e0ff */
[----:B------:R1:W-:Y:S07]  /*7f80*/  UTMALDG.5D.IM2COL.2CTA [UR16], [UR8], UR6, desc[UR4] ;  /* 0x00000410080073b4 */ /* 0x0003ee0008261006 */
[----:B------:R-:W-:Y:S01]  /*7f90*/  UTMALDG.5D.IM2COL.2CTA [UR24], [UR8], UR6, desc[UR4] ;  /* 0x00000418080073b4 */ /* 0x000fe20008261006 */
[----:B-1----:R-:W-:Y:S01]  /*7fa0*/  @P0 R2UR UR16, R90 ;  /* 0x000000005a1002ca */ /* 0x002fe200000e0000 */
[----:B------:R-:W-:Y:S01]  /*7fb0*/  UMOV UR19, UR27 ;  /* 0x0000001b00137c82 */ /* 0x000fe20008000000 */
[----:B------:R-:W-:Y:S01]  /*7fc0*/  UMOV UR20, UR28 ;  /* 0x0000001c00147c82 */ /* 0x000fe20008000000 */
[----:B------:R-:W-:Y:S01]  /*7fd0*/  UMOV UR21, UR29 ;  /* 0x0000001d00157c82 */ /* 0x000fe20008000000 */
[----:B------:R-:W-:Y:S09]  /*7fe0*/  UMOV UR22, UR30 ;  /* 0x0000001e00167c82 */ /* 0x000ff20008000000 */
[----:B------:R1:W-:Y:S02]  /*7ff0*/  UTMALDG.5D.IM2COL.2CTA [UR16], [UR8], UR6, desc[UR4] ;  /* 0x00000410080073b4 */ /* 0x0003e40008261006 */
[----:B-1----:R-:W-:Y:S01]  /*8000*/  @P0 R2UR UR6, R73 ;  /* 0x00000000490602ca */ /* 0x002fe200000e0000 */
[----:B------:R-:W-:Y:S01]  /*8010*/  @P0 IMAD.X R73, RZ, RZ, R29, P4 ;  /* 0x000000ffff490224 */ /* 0x000fe200020e061d */
[----:B------:R-:W-:Y:S01]  /*8020*/  R2UR UR18, R19 ;  /* 0x00000000131272ca */ /* 0x000fe200000e0000 */
[----:B------:R-:W-:Y:S01]  /*8030*/  UMOV UR20, UR31 ;  /* 0x0000001f00147c82 */ /* 0x000fe20008000000 */
[----:B------:R-:W-:Y:S01]  /*8040*/  UMOV UR21, UR23 ;  /* 0x0000001700157c82 */ /* 0x000fe20008000000 */
[----:B------:R-:W-:Y:S01]  /*8050*/  UMOV UR22, UR15 ;  /* 0x0000000f00167c82 */ /* 0x000fe20008000000 */
[----:B------:R-:W-:Y:S01]  /*8060*/  UMOV UR19, UR11 ;  /* 0x0000000b00137c82 */ /* 0x000fe20008000000 */
[----:B------:R-:W-:Y:S01]  /*8070*/  UMOV UR9, UR12 ;  /* 0x0000000c00097c82 */ /* 0x000fe20008000000 */
[----:B------:R-:W-:Y:S05]  /*8080*/  UMOV UR12, UR31 ;  /* 0x0000001f000c7c82 */ /* 0x000fea0008000000 */
[----:B------:R-:W-:Y:S01]  /*8090*/  IMAD.U32 R74, RZ, RZ, UR6 ;  /* 0x00000006ff4a7e24 */ /* 0x000fe2000f8e00ff */
[----:B------:R-:W-:Y:S01]  /*80a0*/  @P0 R2UR UR6, R73 ;  /* 0x00000000490602ca */ /* 0x000fe200000e0000 */
[----:B------:R-:W-:Y:S04]  /*80b0*/  @P0 IMAD R73, R33, 0x4000, R10 ;  /* 0x0000400021490824 */ /* 0x000fe800078e020a */
[C---:B------:R-:W-:Y:S02]  /*80c0*/  @P0 VIADD R33, R73.reuse, 0x28400 ;  /* 0x0002840049210836 */ /* 0x040fe40000000000 */
[----:B------:R-:W-:Y:S03]  /*80d0*/  @P0 VIADD R73, R73, 0x2a400 ;  /* 0x0002a40049490836 */ /* 0x000fe60000000000 */
[----:B------:R-:W-:Y:S01]  /*80e0*/  @P0 R2UR UR16, R33 ;  /* 0x00000000211002ca */ /* 0x000fe200000e0000 */
[----:B------:R-:W-:Y:S01]  /*80f0*/  IMAD.U32 R33, RZ, RZ, UR15 ;  /* 0x0000000fff217e24 */ /* 0x000fe2000f8e00ff */
[----:B------:R-:W-:Y:S01]  /*8100*/  @P0 R2UR UR8, R73 ;  /* 0x00000000490802ca */ /* 0x000fe200000e0000 */
[----:B------:R-:W-:Y:S01]  /*8110*/  IMAD.U32 R75, RZ, RZ, UR6 ;  /* 0x00000006ff4b7e24 */ /* 0x000fe2000f8e00ff */
[----:B------:R-:W-:Y:S01]  /*8120*/  @P0 R2UR UR6, R74 ;  /* 0x000000004a0602ca */ /* 0x000fe200000e0000 */
[----:B------:R-:W-:Y:S02]  /*8130*/  IMAD.U32 R74, RZ, RZ, UR31 ;  /* 0x0000001fff4a7e24 */ /* 0x000fe4000f8e00ff */
[----:B------:R-:W-:Y:S01]  /*8140*/  IMAD.U32 R73, RZ, RZ, UR23 ;  /* 0x00000017ff497e24 */ /* 0x000fe2000f8e00ff */
[----:B------:R-:W-:Y:S01]  /*8150*/  @P0 R2UR UR7, R75 ;  /* 0x000000004b0702ca */ /* 0x000fe200000e0000 */
[----:B------:R-:W-:Y:S02]  /*8160*/  VIADD R74, R74, 0x1 ;  /* 0x000000014a4a7836 */ /* 0x000fe40000000000 */
[----:B------:R-:W-:Y:S02]  /*8170*/  VIADD R73, R73, 0x1 ;  /* 0x0000000149497836 */ /* 0x000fe40000000000 */
[----:B------:R-:W-:Y:S01]  /*8180*/  VIADD R76, R33, 0x1 ;  /* 0x00000001214c7836 */ /* 0x000fe20000000000 */
[C---:B------:R-:W-:Y:S01]  /*8190*/  ISETP.NE.AND P5, PT, R74.reuse, R27, PT ;  /* 0x0000001b4a00720c */ /* 0x040fe20003fa5270 */
[----:B------:R-:W-:Y:S03]  /*81a0*/  IMAD.MOV.U32 R33, RZ, RZ, R31 ;  /* 0x000000ffff217224 */ /* 0x000fe600078e001f */
[----:B------:R-:W-:Y:S03]  /*81b0*/  SEL R74, R74, RZ, P5 ;  /* 0x000000ff4a4a7207 */ /* 0x000fe60002800000 */
[----:B------:R-:W-:Y:S06]  /*81c0*/  UTMALDG.5D.2CTA [UR16], [UR6], desc[UR4] ;  /* 0x00000410060075b4 */ /* 0x000fec0008221000 */
[----:B------:R-:W-:Y:S01]  /*81d0*/  @P5 IMAD R73, RZ, RZ, UR23 ;  /* 0x00000017ff495e24 */ /* 0x000fe2000f8e02ff */
[----:B------:R1:W-:Y:S04]  /*81e0*/  UTMALDG.5D.2CTA [UR8], [UR6], desc[UR4] ;  /* 0x00000408060075b4 */ /* 0x0003e80008221000 */
[C---:B------:R-:W-:Y:S04]  /*81f0*/  ISETP.NE.AND P4, PT, R73.reuse, R8, PT ;  /* 0x000000084900720c */ /* 0x040fe80003f85270 */
[----:B------:R-:W-:Y:S09]  /*8200*/  SEL R73, R73, RZ, P4 ;  /* 0x000000ff49497207 */ /* 0x000ff20002000000 */
[----:B------:R-:W-:Y:S01]  /*8210*/  @P4 IMAD R76, RZ, RZ, UR15 ;  /* 0x0000000fff4c4e24 */ /* 0x000fe2000f8e02ff */
[C---:B------:R-:W-:Y:S01]  /*8220*/  ISETP.GT.U32.AND P4, PT, R30.reuse, 0x1, PT ;  /* 0x000000011e00780c */ /* 0x040fe20003f84070 */
[----:B------:R-:W-:Y:S03]  /*8230*/  VIADD R30, R30, 0xffffffff ;  /* 0xffffffff1e1e7836 */ /* 0x000fe60000000000 */
[C---:B------:R-:W-:Y:S04]  /*8240*/  ISETP.NE.AND P0, PT, R76.reuse, R9, PT ;  /* 0x000000094c00720c */ /* 0x040fe80003f05270 */
[----:B------:R-:W-:Y:S02]  /*8250*/  SEL R76, R76, RZ, P0 ;  /* 0x000000ff4c4c7207 */ /* 0x000fe40000000000 */
[----:B-1----:R-:W-:Y:S02]  /*8260*/  R2UR UR6, R74 ;  /* 0x000000004a0672ca */ /* 0x002fe400000e0000 */
[----:B------:R-:W-:Y:S01]  /*8270*/  R2UR UR5, R73 ;  /* 0x00000000490572ca */ /* 0x000fe200000e0000 */
[----:B------:R-:W-:Y:S01]  /*8280*/  VIADD R73, R16, 0x1 ;  /* 0x0000000110497836 */ /* 0x000fe20000000000 */
[----:B------:R-:W-:Y:S03]  /*8290*/  R2UR UR4, R76 ;  /* 0x000000004c0472ca */ /* 0x000fe600000e0000 */
[----:B------:R-:W-:Y:S04]  /*82a0*/  @P0 IMAD.MOV R73, RZ, RZ, R16 ;  /* 0x000000ffff490224 */ /* 0x000fe800078e0210 */
[----:B------:R-:W-:Y:S02]  /*82b0*/  IMAD.MOV.U32 R16, RZ, RZ, R73 ;  /* 0x000000ffff107224 */ /* 0x000fe400078e0049 */
[----:B------:R-:W-:Y:S02]  /*82c0*/  IMAD.U32 R74, RZ, RZ, UR6 ;  /* 0x00000006ff4a7e24 */ /* 0x000fe4000f8e00ff */
[----:B------:R-:W-:Y:S02]  /*82d0*/  IMAD.U32 R4, RZ, RZ, UR5 ;  /* 0x00000005ff047e24 */ /* 0x000fe4000f8e00ff */
[----:B------:R-:W-:Y:S01]  /*82e0*/  IMAD.U32 R75, RZ, RZ, UR4 ;  /* 0x00000004ff4b7e24 */ /* 0x000fe2000f8e00ff */
[----:B----4-:R-:W-:Y:S06]  /*82f0*/  @P4 BRA `(.L_x_35) ;  /* 0xffffffe400d04947 */ /* 0x010fec000383ffff */
.L_x_29:
[----:B---3--:R-:W-:Y:S01]  /*8300*/  SHF.L.U32 R3, R20, 0x1f, RZ ;  /* 0x0000001f14037819 */ /* 0x008fe200000006ff */
[----:B------:R-:W-:-:S03]  /*8310*/  NOP ;  /* 0x0000000000007918 */ /* 0x000fc60000000000 */
[----:B------:R-:W3:Y:S02]  /*8320*/  SYNCS.PHASECHK.TRANS64.TRYWAIT P0, [R10+URZ+0x90], R3 ;  /* 0x000090030a0075a7 */ /* 0x000ee400080011ff */
[----:B---3--:R-:W-:Y:S05]  /*8330*/  @!P0 BRA `(.L_x_36) ;  /* 0x0000009c00208947 */ /* 0x008fea0003800000 */
.L_x_178:
[----:B------:R-:W2:Y:S01]  /*8340*/  LDS.128 R4, [R10+0xd0] ;  /* 0x0000d0000a047984 */ /* 0x000ea20000000c00 */
[----:B------:R-:W3:Y:S01]  /*8350*/  LDC R0, c[0x0][0xc30] ;  /* 0x00030c00ff007b82 */ /* 0x000ee20000000800 */
[----:B-1----:R-:W-:Y:S01]  /*8360*/  ISETP.GE.AND P3, PT, R26, 0x1, PT ;  /* 0x000000011a00780c */ /* 0x002fe20003f66270 */
[----:B------:R-:W-:Y:S01]  /*8370*/  VIADD R2, R10, 0x98 ;  /* 0x000000980a027836 */ /* 0x000fe20000000000 */
[----:B------:R-:W-:Y:S01]  /*8380*/  @!PT LDS RZ, [RZ] ;  /* 0x00000000fffff984 */ /* 0x000fe20000000800 */
[----:B------:R-:W-:Y:S01]  /*8390*/  @!PT LDS RZ, [RZ] ;  /* 0x00000000fffff984 */ /* 0x000fe20000000800 */
[----:B------:R-:W-:Y:S01]  /*83a0*/  @!PT LDS RZ, [RZ] ;  /* 0x00000000fffff984 */ /* 0x000fe20000000800 */
[----:B------:R-:W-:Y:S01]  /*83b0*/  @!PT LDS RZ, [RZ] ;  /* 0x00000000fffff984 */ /* 0x000fe20000000800 */
[----:B------:R1:W-:Y:S06]  /*83c0*/  MEMBAR.ALL.CTA ;  /* 0x0000000000007992 */ /* 0x0003ec0000008000 */
[----:B-1----:R-:W1:Y:S01]  /*83d0*/  FENCE.VIEW.ASYNC.S ;  /* 0x00000000000073c6 */ /* 0x002e620000000000 */
[----:B------:R-:W-:-:S02]  /*83e0*/  PRMT R2, RZ, 0x654, R2 ;  /* 0x00000654ff027816 */ /* 0x000fc40000000002 */
[----:B---3--:R-:W-:Y:S02]  /*83f0*/  ISETP.NE.AND P0, PT, R0, 0x1, PT ;  /* 0x000000010000780c */ /* 0x008fe40003f05270 */
[----:B-1----:R1:W-:Y:S01]  /*8400*/  SYNCS.ARRIVE.TRANS64.RED.A1T0 RZ, [R2+URZ], RZ ;  /* 0x000000ff02ff79a7 */ /* 0x0023e200081004ff */
[----:B--2---:R-:W-:-:S13]  /*8410*/  LOP3.LUT P6, RZ, R6, 0x1, RZ, 0xc0, !PT ;  /* 0x0000000106ff7812 */ /* 0x004fda00078cc0ff */
[----:B------:R-:W-:Y:S02]  /*8420*/  @P6 MOV R17, R4 ;  /* 0x0000000400116202 */ /* 0x000fe40000000f00 */
[----:B------:R-:W-:Y:S01]  /*8430*/  @P6 LOP3.LUT R15, R5, 0xffff, RZ, 0xc0, !PT ;  /* 0x0000ffff050f6812 */ /* 0x000fe200078ec0ff */
[----:B------:R-:W-:Y:S06]  /*8440*/  @!P3 BRA `(.L_x_37) ;  /* 0x0000000000b8b947 */ /* 0x000fec0003800000 */
[----:B------:R-:W2:Y:S01]  /*8450*/  LDC.64 R4, c[0x0][0xc18] ;  /* 0x00030600ff047b82 */ /* 0x000ea20000000a00 */
[----:B------:R-:W-:-:S07]  /*8460*/  ISETP.NE.AND P5, PT, R26, 0x1, PT ;  /* 0x000000011a00780c */ /* 0x000fce0003fa5270 */
[----:B------:R-:W3:Y:S08]  /*8470*/  LDC.64 R6, c[0x0][0xc10] ;  /* 0x00030400ff067b82 */ /* 0x000ef00000000a00 */
[----:B------:R-:W4:Y:S08]  /*8480*/  LDC R0, c[0x0][0xc20] ;  /* 0x00030800ff007b82 */ /* 0x000f300000000800 */
[----:B------:R-:W4:Y:S01]  /*8490*/  LDC R8, c[0x0][0xc0c] ;  /* 0x00030300ff087b82 */ /* 0x000f220000000800 */
[----:B--2---:R-:W-:Y:S01]  /*84a0*/  IMAD.HI.U32 R9, R14, R5, RZ ;  /* 0x000000050e097227 */ /* 0x004fe200078e00ff */
[----:B------:R-:W-:-:S03]  /*84b0*/  ISETP.NE.AND P3, PT, R4, 0x1, PT ;  /* 0x000000010400780c */ /* 0x000fc60003f65270 */
[----:B------:R-:W-:-:S03]  /*84c0*/  IMAD.HI.U32 R5, R15, R5, RZ ;  /* 0x000000050f057227 */ /* 0x000fc600078e00ff */
[----:B-1----:R-:W1:Y:S01]  /*84d0*/  LDC.64 R2, c[0x0][0xc28] ;  /* 0x00030a00ff027b82 */ /* 0x002e620000000a00 */
[----:B---3--:R-:W-:-:S04]  /*84e0*/  IMAD.HI.U32 R16, R13, R6, RZ ;  /* 0x000000060d107227 */ /* 0x008fc800078e00ff */
[----:B------:R-:W-:Y:S01]  /*84f0*/  IMAD.HI.U32 R30, R17, R6, RZ ;  /* 0x00000006111e7227 */ /* 0x000fe200078e00ff */
[----:B------:R-:W-:Y:S02]  /*8500*/  SHF.R.U32.HI R16, RZ, R7, R16 ;  /* 0x00000007ff107219 */ /* 0x000fe40000011610 */
[-C--:B----4-:R-:W-:Y:S02]  /*8510*/  SHF.R.U32.HI R9, RZ, R0.reuse, R9 ;  /* 0x00000000ff097219 */ /* 0x090fe40000011609 */
[----:B------:R-:W-:Y:S02]  /*8520*/  SHF.R.U32.HI R0, RZ, R0, R5 ;  /* 0x00000000ff007219 */ /* 0x000fe40000011605 */
[----:B------:R-:W-:Y:S02]  /*8530*/  SEL R9, R14, R9, !P3 ;  /* 0x000000090e097207 */ /* 0x000fe40005800000 */
[----:B------:R-:W-:Y:S02]  /*8540*/  SHF.R.U32.HI R30, RZ, R7, R30 ;  /* 0x00000007ff1e7219 */ /* 0x000fe4000001161e */
[----:B------:R-:W-:-:S02]  /*8550*/  ISETP.NE.AND P4, PT, R8, 0x1, PT ;  /* 0x000000010800780c */ /* 0x000fc40003f85270 */
[----:B------:R-:W-:Y:S02]  /*8560*/  SEL R5, R15, R0, !P3 ;  /* 0x000000000f057207 */ /* 0x000fe40005800000 */
[----:B------:R-:W-:Y:S02]  /*8570*/  SEL R19, R13, R16, !P4 ;  /* 0x000000100d137207 */ /* 0x000fe40006000000 */
[----:B------:R-:W-:Y:S01]  /*8580*/  SEL R7, R17, R30, !P4 ;  /* 0x0000001e11077207 */ /* 0x000fe20006000000 */
[----:B-1----:R-:W-:-:S04]  /*8590*/  IMAD.HI.U32 R16, R9, R2, RZ ;  /* 0x0000000209107227 */ /* 0x002fc800078e00ff */
[----:B------:R-:W-:Y:S01]  /*85a0*/  IMAD.HI.U32 R6, R19, R2, RZ ;  /* 0x0000000213067227 */ /* 0x000fe200078e00ff */
[----:B------:R-:W-:-:S04]  /*85b0*/  @P5 SHF.R.U32.HI R9, RZ, R3, R16 ;  /* 0x00000003ff095219 */ /* 0x000fc80000011610 */
[----:B------:R-:W-:Y:S01]  /*85c0*/  @P5 SHF.R.U32.HI R19, RZ, R3, R6 ;  /* 0x00000003ff135219 */ /* 0x000fe20000011606 */
[----:B------:R-:W-:-:S04]  /*85d0*/  IMAD R9, R26, R9, RZ ;  /* 0x000000091a097224 */ /* 0x000fc800078e02ff */
[----:B------:R-:W-:Y:S01]  /*85e0*/  IMAD R0, R26, R19, RZ ;  /* 0x000000131a007224 */ /* 0x000fe200078e02ff */
[----:B------:R-:W-:-:S04]  /*85f0*/  ISETP.GE.AND P3, PT, R5, R9, PT ;  /* 0x000000090500720c */ /* 0x000fc80003f66270 */
[----:B------:R-:W-:Y:S01]  /*8600*/  ISETP.GE.OR P3, PT, R7, R0, P3 ;  /* 0x000000000700720c */ /* 0x000fe20001f66670 */
[----:B------:R-:W-:-:S05]  /*8610*/  IMAD.HI.U32 R0, R5, R2, RZ ;  /* 0x0000000205007227 */ /* 0x000fca00078e00ff */
[----:B------:R-:W-:-:S04]  /*8620*/  SHF.R.U32.HI R0, RZ, R3, R0 ;  /* 0x00000003ff007219 */ /* 0x000fc80000011600 */
[----:B------:R-:W-:-:S03]  /*8630*/  SEL R0, R5, R0, !P5 ;  /* 0x0000000005007207 */ /* 0x000fc60006800000 */
[----:B------:R-:W-:-:S04]  /*8640*/  @!P3 IMAD.HI.U32 R6, R7, R2, RZ ;  /* 0x000000020706b227 */ /* 0x000fc800078e00ff */
[----:B------:R-:W-:Y:S01]  /*8650*/  IMAD.MOV R2, RZ, RZ, -R0 ;  /* 0x000000ffff027224 */ /* 0x000fe200078e0a00 */
[----:B------:R-:W-:-:S03]  /*8660*/  @!P3 SHF.R.U32.HI R6, RZ, R3, R6 ;  /* 0x00000003ff06b219 */ /* 0x000fc60000011606 */
[----:B------:R-:W-:Y:S01]  /*8670*/  IMAD R2, R26, R2, R5 ;  /* 0x000000021a027224 */ /* 0x000fe200078e0205 */
[----:B------:R-:W-:Y:S02]  /*8680*/  @!P3 SEL R3, R7, R6, !P5 ;  /* 0x000000060703b207 */ /* 0x000fe40006800000 */
[----:B------:R-:W-:-:S03]  /*8690*/  IADD3 R6, PT, PT, -R5, RZ, RZ ;  /* 0x000000ff05067210 */ /* 0x000fc60007ffe1ff */
[--C-:B------:R-:W-:Y:S02]  /*86a0*/  @!P3 IMAD.IADD R0, R0, 0x1, -R3.reuse ;  /* 0x000000010000b824 */ /* 0x100fe400078e0a03 */
[----:B------:R-:W-:Y:S01]  /*86b0*/  @!P3 IMAD R3, R2, R19, R3 ;  /* 0x000000130203b224 */ /* 0x000fe200078e0203 */
[----:B------:R-:W-:Y:S01]  /*86c0*/  IADD3 R2, PT, PT, -R7, RZ, RZ ;  /* 0x000000ff07027210 */ /* 0x000fe20007ffe1ff */
[----:B------:R-:W-:Y:S02]  /*86d0*/  @!P3 IMAD R5, R26, R0, R7 ;  /* 0x000000001a05b224 */ /* 0x000fe400078e0207 */
[----:B------:R-:W-:Y:S02]  /*86e0*/  IMAD R6, R4, R6, R15 ;  /* 0x0000000604067224 */ /* 0x000fe400078e020f */
[----:B------:R-:W-:Y:S02]  /*86f0*/  @!P3 IMAD.MOV.U32 R7, RZ, RZ, R3 ;  /* 0x000000ffff07b224 */ /* 0x000fe400078e0003 */
[----:B------:R-:W-:-:S02]  /*8700*/  IMAD R2, R8, R2, R17 ;  /* 0x0000000208027224 */ /* 0x000fc400078e0211 */
[----:B------:R-:W-:Y:S02]  /*8710*/  IMAD R15, R5, R4, R6 ;  /* 0x00000004050f7224 */ /* 0x000fe400078e0206 */
[----:B------:R-:W-:Y:S02]  /*8720*/  IMAD R17, R7, R8, R2 ;  /* 0x0000000807117224 */ /* 0x000fe400078e0202 */
.L_x_37:
[----:B------:R-:W-:Y:S05]  /*8730*/  @P0 BRA `(.L_x_38) ;  /* 0x0000000000400947 */ /* 0x000fea0003800000 */
[----:B------:R-:W2:Y:S08]  /*8740*/  LDC.64 R4, c[0x0][0xc10] ;  /* 0x00030400ff047b82 */ /* 0x000eb00000000a00 */
[----:B-1----:R-:W1:Y:S08]  /*8750*/  LDC.64 R2, c[0x0][0xc18] ;  /* 0x00030600ff027b82 */ /* 0x002e700000000a00 */
[----:B------:R-:W3:Y:S08]  /*8760*/  LDC R0, c[0x0][0xc20] ;  /* 0x00030800ff007b82 */ /* 0x000ef00000000800 */
[----:B------:R-:W4:Y:S01]  /*8770*/  LDC R6, c[0x0][0xc0c] ;  /* 0x00030300ff067b82 */ /* 0x000f220000000800 */
[----:B--2---:R-:W-:-:S05]  /*8780*/  IMAD.HI.U32 R4, R17, R4, RZ ;  /* 0x0000000411047227 */ /* 0x004fca00078e00ff */
[----:B------:R-:W-:Y:S01]  /*8790*/  SHF.R.U32.HI R4, RZ, R5, R4 ;  /* 0x00000005ff047219 */ /* 0x000fe20000011604 */
[----:B-1----:R-:W-:Y:S01]  /*87a0*/  IMAD.HI.U32 R3, R15, R3, RZ ;  /* 0x000000030f037227 */ /* 0x002fe200078e00ff */
[----:B------:R-:W-:-:S04]  /*87b0*/  ISETP.NE.AND P0, PT, R2, 0x1, PT ;  /* 0x000000010200780c */ /* 0x000fc80003f05270 */
[----:B---3--:R-:W-:-:S04]  /*87c0*/  SHF.R.U32.HI R0, RZ, R0, R3 ;  /* 0x00000000ff007219 */ /* 0x008fc80000011603 */
[----:B------:R-:W-:Y:S02]  /*87d0*/  SEL R0, R15, R0, !P0 ;  /* 0x000000000f007207 */ /* 0x000fe40004000000 */
[----:B----4-:R-:W-:-:S04]  /*87e0*/  ISETP.NE.AND P3, PT, R6, 0x1, PT ;  /* 0x000000010600780c */ /* 0x010fc80003f65270 */
[----:B------:R-:W-:-:S05]  /*87f0*/  SEL R3, R17, R4, !P3 ;  /* 0x0000000411037207 */ /* 0x000fca0005800000 */
[----:B------:R-:W-:Y:S02]  /*8800*/  IMAD.IADD R4, R0, 0x1, -R3 ;  /* 0x0000000100047824 */ /* 0x000fe400078e0a03 */
[----:B------:R-:W-:Y:S02]  /*8810*/  IMAD.IADD R0, R3, 0x1, -R0 ;  /* 0x0000000103007824 */ /* 0x000fe400078e0a00 */
[----:B------:R-:W-:Y:S02]  /*8820*/  IMAD R17, R4, R6, R17 ;  /* 0x0000000604117224 */ /* 0x000fe400078e0211 */
[----:B------:R-:W-:-:S07]  /*8830*/  IMAD R15, R0, R2, R15 ;  /* 0x00000002000f7224 */ /* 0x000fce00078e020f */
.L_x_38:
[----:B------:R-:W-:Y:S01]  /*8840*/  PLOP3.LUT P3, PT, PT, PT, PT, 0x80, 0x8 ;  /* 0x000000000008781c */ /* 0x000fe20003f6f070 */
[----:B------:R-:W-:Y:S01]  /*8850*/  IMAD.IADD R19, R17, 0x1, R86 ;  /* 0x0000000111137824 */ /* 0x000fe200078e0256 */
[----:B------:R-:W-:Y:S01]  /*8860*/  LOP3.LUT R20, R20, 0x1, RZ, 0x3c, !PT ;  /* 0x0000000114147812 */ /* 0x000fe200078e3cff */
[----:B------:R-:W-:Y:S01]  /*8870*/  IMAD.MOV.U32 R27, RZ, RZ, R18 ;  /* 0x000000ffff1b7224 */ /* 0x000fe200078e0012 */
[----:B------:R-:W-:Y:S01]  /*8880*/  IADD3 R16, PT, PT, R15, R84, RZ ;  /* 0x000000540f107210 */ /* 0x000fe20007ffe0ff */
[----:B------:R-:W-:Y:S08]  /*8890*/  @P6 BRA `(.L_x_39) ;  /* 0xffffff8c00a06947 */ /* 0x000ff0000383ffff */
[----:B------:R-:W-:Y:S01]  /*88a0*/  VIADD R10, R10, 0x20 ;  /* 0x000000200a0a7836 */ /* 0x000fe20000000000 */
[----:B------:R-:W-:Y:S01]  /*88b0*/  SHF.L.U32 R0, R21, 0x1f, RZ ;  /* 0x0000001f15007819 */ /* 0x000fe200000006ff */
[C---:B------:R-:W-:Y:S02]  /*88c0*/  VIADD R5, R31.reuse, 0x1 ;  /* 0x000000011f057836 */ /* 0x040fe40000000000 */
[----:B------:R-:W-:-:S03]  /*88d0*/  IMAD R3, R31, 0x8, R10 ;  /* 0x000000081f037824 */ /* 0x000fc600078e020a */
[C---:B------:R-:W-:Y:S01]  /*88e0*/  ISETP.NE.AND P0, PT, R5.reuse, 0x4, PT ;  /* 0x000000040500780c */ /* 0x040fe20003f05270 */
[----:B------:R-:W2:Y:S03]  /*88f0*/  SYNCS.PHASECHK.TRANS64.TRYWAIT P1, [R3+URZ], R0 ;  /* 0x00000000030075a7 */ /* 0x000ea600080211ff */
[----:B-1----:R-:W-:Y:S02]  /*8900*/  SEL R2, RZ, 0x1, P0 ;  /* 0x00000001ff027807 */ /* 0x002fe40000000000 */
[----:B------:R-:W-:Y:S02]  /*8910*/  SEL R5, R5, RZ, P0 ;  /* 0x000000ff05057207 */ /* 0x000fe40000000000 */
[----:B------:R-:W-:-:S03]  /*8920*/  LOP3.LUT R21, R21, R2, RZ, 0x3c, !PT ;  /* 0x0000000215157212 */ /* 0x000fc600078e3cff */
[----:B------:R-:W-:Y:S01]  /*8930*/  IMAD R2, R5, 0x8, R10 ;  /* 0x0000000805027824 */ /* 0x000fe200078e020a */
[----:B------:R-:W-:Y:S01]  /*8940*/  SHF.L.U32 R7, R21, 0x1f, RZ ;  /* 0x0000001f15077819 */ /* 0x000fe200000006ff */
[----:B--2---:R-:W-:Y:S06]  /*8950*/  @!P1 BRA `(.L_x_40) ;  /* 0x0000009400ac9947 */ /* 0x004fec0003800000 */
.L_x_179:
[----:B------:R-:W2:Y:S01]  /*8960*/  SYNCS.PHASECHK.TRANS64.TRYWAIT P1, [R2+URZ], R7 ;  /* 0x00000007020075a7 */ /* 0x000ea200080211ff */
[----:B-1----:R-:W-:-:S05]  /*8970*/  VIADD R3, R5, 0x1 ;  /* 0x0000000105037836 */ /* 0x002fca0000000000 */
[----:B------:R-:W-:-:S04]  /*8980*/  ISETP.NE.AND P0, PT, R3, 0x4, PT ;  /* 0x000000040300780c */ /* 0x000fc80003f05270 */
[----:B------:R-:W-:Y:S02]  /*8990*/  SEL R0, RZ, 0x1, P0 ;  /* 0x00000001ff007807 */ /* 0x000fe40000000000 */
[----:B------:R-:W-:Y:S02]  /*89a0*/  SEL R3, R3, RZ, P0 ;  /* 0x000000ff03037207 */ /* 0x000fe40000000000 */
[----:B------:R-:W-:-:S03]  /*89b0*/  LOP3.LUT R21, R21, R0, RZ, 0x3c, !PT ;  /* 0x0000000015157212 */ /* 0x000fc600078e3cff */
[----:B------:R-:W-:Y:S01]  /*89c0*/  IMAD R0, R3, 0x8, R10 ;  /* 0x0000000803007824 */ /* 0x000fe200078e020a */
[----:B------:R-:W-:Y:S01]  /*89d0*/  SHF.L.U32 R5, R21, 0x1f, RZ ;  /* 0x0000001f15057819 */ /* 0x000fe200000006ff */
[----:B--2---:R-:W-:Y:S06]  /*89e0*/  @!P1 BRA `(.L_x_41) ;  /* 0x00000094009c9947 */ /* 0x004fec0003800000 */
.L_x_180:
[----:B------:R-:W2:Y:S01]  /*89f0*/  SYNCS.PHASECHK.TRANS64.TRYWAIT P1, [R0+URZ], R5 ;  /* 0x00000005000075a7 */ /* 0x000ea200080211ff */
[----:B------:R-:W-:-:S05]  /*8a00*/  VIADD R3, R3, 0x1 ;  /* 0x0000000103037836 */ /* 0x000fca0000000000 */
[----:B------:R-:W-:-:S04]  /*8a10*/  ISETP.NE.AND P0, PT, R3, 0x4, PT ;  /* 0x000000040300780c */ /* 0x000fc80003f05270 */
[----:B-1----:R-:W-:Y:S02]  /*8a20*/  SEL R2, RZ, 0x1, P0 ;  /* 0x00000001ff027807 */ /* 0x002fe40000000000 */
[----:B------:R-:W-:Y:S02]  /*8a30*/  SEL R3, R3, RZ, P0 ;  /* 0x000000ff03037207 */ /* 0x000fe40000000000 */
[----:B------:R-:W-:Y:S01]  /*8a40*/  LOP3.LUT R2, R21, R2, RZ, 0x3c, !PT ;  /* 0x0000000215027212 */ /* 0x000fe200078e3cff */
[----:B--2---:R-:W-:Y:S06]  /*8a50*/  @!P1 BRA `(.L_x_42) ;  /* 0x0000009400949947 */ /* 0x004fec0003800000 */
.L_x_181:
[----:B------:R-:W-:Y:S02]  /*8a60*/  LEA R3, R3, R10, 0x3 ;  /* 0x0000000a03037211 */ /* 0x000fe400078e18ff */
[----:B------:R-:W-:-:S07]  /*8a70*/  SHF.L.U32 R2, R2, 0x1f, RZ ;  /* 0x0000001f02027819 */ /* 0x000fce00000006ff */
.L_x_43:
[----:B--2---:R2:W3:Y:S02]  /*8a80*/  SYNCS.PHASECHK.TRANS64.TRYWAIT P0, [R3+URZ], R2 ;  /* 0x00000002030075a7 */ /* 0x0044e400080011ff */
[----:B---3--:R-:W-:Y:S05]  /*8a90*/  @!P0 NANOSLEEP.SYNCS 0x989680 ;  /* 0x009896800000895d */ /* 0x008fea0003900000 */
[----:B------:R-:W3:Y:S02]  /*8aa0*/  @!P0 SYNCS.PHASECHK.TRANS64 P0, [R3+URZ], R2 ;  /* 0x00000002030085a7 */ /* 0x000ee400080010ff */
[----:B---3--:R-:W-:Y:S05]  /*8ab0*/  @P0 EXIT ;  /* 0x000000000000094d */ /* 0x008fea0003800000 */
[----:B------:R-:W-:Y:S05]  /*8ac0*/  BRA `(.L_x_43) ;  /* 0xfffffffc00ec7947 */ /* 0x000fea000383ffff */
.L_x_21:
[----:B------:R-:W-:-:S04]  /*8ad0*/  ISETP.NE.AND P0, PT, R85, RZ, PT ;  /* 0x000000ff5500720c */ /* 0x000fc80003f05270 */
[----:B------:R-:W-:-:S13]  /*8ae0*/  ISETP.NE.OR P0, PT, R0, 0x1, P0 ;  /* 0x000000010000780c */ /* 0x000fda0000705670 */
[----:B------:R-:W-:Y:S05]  /*8af0*/  @P0 BRA `(.L_x_44) ;  /* 0x0000000000b40947 */ /* 0x000fea0003800000 */
[----:B------:R-:W1:Y:S01]  /*8b00*/  S2UR UR6, SR_CgaCtaId ;  /* 0x00000000000679c3 */ /* 0x000e620000008800 */
[----:B------:R-:W-:Y:S01]  /*8b10*/  MOV R0, 0x400 ;  /* 0x0000040000007802 */ /* 0x000fe20000000f00 */
[----:B------:R-:W-:Y:S01]  /*8b20*/  IMAD.MOV.U32 R5, RZ, RZ, RZ ;  /* 0x000000ffff057224 */ /* 0x000fe200078e00ff */
[----:B------:R-:W-:Y:S01]  /*8b30*/  ISETP.GE.U32.AND P0, PT, R6, 0x2, PT ;  /* 0x000000020600780c */ /* 0x000fe20003f06070 */
[----:B------:R-:W-:Y:S01]  /*8b40*/  IMAD.MOV.U32 R4, RZ, RZ, 0x1 ;  /* 0x00000001ff047424 */ /* 0x000fe200078e00ff */
[----:B------:R-:W-:-:S13]  /*8b50*/  R2UR UR4, R0 ;  /* 0x00000000000472ca */ /* 0x000fda00000e0000 */
[----:B-1----:R-:W-:-:S06]  /*8b60*/  ULEA UR6, UR6, UR4, 0x18 ;  /* 0x0000000406067291 */ /* 0x002fcc000f8ec0ff */
[----:B------:R-:W-:-:S04]  /*8b70*/  IMAD.U32 R0, RZ, RZ, UR6 ;  /* 0x00000006ff007e24 */ /* 0x000fc8000f8e00ff */
[----:B------:R-:W-:-:S05]  /*8b80*/  VIADD R2, R0, 0x98 ;  /* 0x0000009800027836 */ /* 0x000fca0000000000 */
[----:B------:R-:W-:-:S07]  /*8b90*/  PRMT R2, RZ, 0x654, R2 ;  /* 0x00000654ff027816 */ /* 0x000fce0000000002 */
.L_x_47:
[----:B-1----:R-:W-:Y:S01]  /*8ba0*/  SHF.L.U32 R7, R4, 0x1f, RZ ;  /* 0x0000001f04077819 */ /* 0x002fe200000006ff */
[----:B------:R-:W-:Y:S02]  /*8bb0*/  VIADD R9, R0, 0x90 ;  /* 0x0000009000097836 */ /* 0x000fe40000000000 */
[----:B------:R-:W-:Y:S01]  /*8bc0*/  @!P0 IMAD.MOV.U32 R8, RZ, RZ, 0x10 ;  /* 0x00000010ff088424 */ /* 0x000fe200078e00ff */
[----:B------:R-:W1:Y:S02]  /*8bd0*/  SYNCS.PHASECHK.TRANS64.TRYWAIT P1, [UR6+0x98], R7 ;  /* 0x00009807ff0075a7 */ /* 0x000e640008021106 */
[----:B------:R-:W-:-:S04]  /*8be0*/  PRMT R10, R6, 0x654, R9 ;  /* 0x00000654060a7816 */ /* 0x000fc80000000009 */
[----:B------:R-:W-:Y:S01]  /*8bf0*/  SEL R3, R10, R3, !P0 ;  /* 0x000000030a037207 */ /* 0x000fe20004000000 */
[----:B-1----:R-:W-:Y:S06]  /*8c00*/  @!P1 BRA `(.L_x_45) ;  /* 0x00000094003c9947 */ /* 0x002fec0003800000 */
.L_x_182:
[----:B------:R-:W-:Y:S01]  /*8c10*/  UIADD3 UR4, UPT, UPT, UR6, 0xd0, URZ ;  /* 0x000000d006047890 */ /* 0x000fe2000fffe0ff */
[----:B-1----:R-:W-:Y:S01]  /*8c20*/  SHF.L.U32 R7, R5, 0x1f, RZ ;  /* 0x0000001f05077819 */ /* 0x002fe200000006ff */
[----:B------:R-:W-:Y:S01]  /*8c30*/  UIADD3 UR5, UPT, UPT, UR6, 0x90, URZ ;  /* 0x0000009006057890 */ /* 0x000fe2000fffe0ff */
[----:B------:R1:W-:Y:S01]  /*8c40*/  @!P0 SYNCS.ARRIVE.TRANS64.RED RZ, [R3+URZ], R8 ;  /* 0x0000000803ff89a7 */ /* 0x0003e200080004ff */
[----:B------:R-:W-:-:S07]  /*8c50*/  LOP3.LUT R4, R4, 0x1, RZ, 0x3c, !PT ;  /* 0x0000000104047812 */ /* 0x000fce00078e3cff */
[----:B------:R-:W-:Y:S06]  /*8c60*/  UGETNEXTWORKID.BROADCAST [UR4], [UR5] ;  /* 0x00000000040073ca */ /* 0x000fec0008000100 */
[----:B------:R-:W2:Y:S02]  /*8c70*/  SYNCS.PHASECHK.TRANS64.TRYWAIT P1, [UR6+0x90], R7 ;  /* 0x00009007ff0075a7 */ /* 0x000ea40008021106 */
[----:B-12---:R-:W-:Y:S05]  /*8c80*/  @!P1 BRA `(.L_x_46) ;  /* 0x0000009400309947 */ /* 0x006fea0003800000 */
.L_x_183:
[----:B------:R-:W2:Y:S01]  /*8c90*/  LDS.128 R8, [UR6+0xd0] ;  /* 0x0000d006ff087984 */ /* 0x000ea20008000c00 */
[----:B------:R-:W-:Y:S01]  /*8ca0*/  LOP3.LUT R5, R5, 0x1, RZ, 0x3c, !PT ;  /* 0x0000000105057812 */ /* 0x000fe200078e3cff */
[----:B------:R-:W-:Y:S01]  /*8cb0*/  @!PT LDS RZ, [RZ] ;  /* 0x00000000fffff984 */ /* 0x000fe20000000800 */
[----:B------:R-:W-:Y:S01]  /*8cc0*/  @!PT LDS RZ, [RZ] ;  /* 0x00000000fffff984 */ /* 0x000fe20000000800 */
[----:B------:R-:W-:Y:S01]  /*8cd0*/  @!PT LDS RZ, [RZ] ;  /* 0x00000000fffff984 */ /* 0x000fe20000000800 */
[----:B------:R-:W-:Y:S01]  /*8ce0*/  @!PT LDS RZ, [RZ] ;  /* 0x00000000fffff984 */ /* 0x000fe20000000800 */
[----:B------:R3:W-:Y:S06]  /*8cf0*/  MEMBAR.ALL.CTA ;  /* 0x0000000000007992 */ /* 0x0007ec0000008000 */
[----:B---3--:R-:W3:Y:S02]  /*8d00*/  FENCE.VIEW.ASYNC.S ;  /* 0x00000000000073c6 */ /* 0x008ee40000000000 */
[----:B---3--:R3:W-:Y:S01]  /*8d10*/  SYNCS.ARRIVE.TRANS64.RED.A1T0 RZ, [R2+URZ], RZ ;  /* 0x000000ff02ff79a7 */ /* 0x0087e200081004ff */
[----:B--2---:R-:W-:-:S13]  /*8d20*/  LOP3.LUT P1, RZ, R10, 0x1, RZ, 0xc0, !PT ;  /* 0x000000010aff7812 */ /* 0x004fda000782c0ff */
[----:B---3--:R-:W-:Y:S05]  /*8d30*/  @P1 BRA `(.L_x_47) ;  /* 0xfffffffc00981947 */ /* 0x008fea000383ffff */
[----:B------:R-:W-:-:S04]  /*8d40*/  SHF.L.U32 R2, R4, 0x1f, RZ ;  /* 0x0000001f04027819 */ /* 0x000fc800000006ff */
[----:B------:R-:W2:Y:S02]  /*8d50*/  SYNCS.PHASECHK.TRANS64 P0, [UR6+0x98], R2 ;  /* 0x00009802ff0075a7 */ /* 0x000ea40008001006 */
[----:B--2---:R-:W-:Y:S05]  /*8d60*/  @P0 EXIT ;  /* 0x000000000000094d */ /* 0x004fea0003800000 */
.L_x_48:
[----:B--2---:R-:W-:-:S04]  /*8d70*/  SHF.L.U32 R3, R4, 0x1f, RZ ;  /* 0x0000001f04037819 */ /* 0x004fc800000006ff */
[----:B------:R2:W3:Y:S03]  /*8d80*/  SYNCS.PHASECHK.TRANS64.TRYWAIT P0, [R0+URZ+0x98], R3 ;  /* 0x00009803000075a7 */ /* 0x0004e600080011ff */
[----:B---3--:R-:W-:Y:S05]  /*8d90*/  @!P0 NANOSLEEP.SYNCS 0x989680 ;  /* 0x009896800000895d */ /* 0x008fea0003900000 */
[----:B------:R-:W3:Y:S02]  /*8da0*/  @!P0 SYNCS.PHASECHK.TRANS64 P0, [R0+URZ+0x98], R3 ;  /* 0x00009803000085a7 */ /* 0x000ee400080010ff */
[----:B---3--:R-:W-:Y:S05]  /*8db0*/  @P0 EXIT ;  /* 0x000000000000094d */ /* 0x008fea0003800000 */
[----:B------:R-:W-:Y:S05]  /*8dc0*/  BRA `(.L_x_48) ;  /* 0xfffffffc00e87947 */ /* 0x000fea000383ffff */
.L_x_44:
[----:B------:R-:W-:Y:S05]  /*8dd0*/  @P4 BRA `(.L_x_49) ;  /* 0x00000018001c4947 */ /* 0x000fea0003800000 */
[----:B------:R-:W-:Y:S01]  /*8de0*/  MOV R0, 0x40 ;  /* 0x0000004000007802 */ /* 0x000fe20000000f00 */
[----:B------:R-:W-:-:S03]  /*8df0*/  NOP ;  /* 0x0000000000007918 */ /* 0x000fc60000000000 */
[----:B------:R-:W-:-:S05]  /*8e00*/  LEA R0, R85, R0, 0x18 ;  /* 0x0000000055007211 */ /* 0x000fca00078ec0ff */
[----:B------:R-:W1:Y:S02]  /*8e10*/  LDS.U8 R2, [R0+0x1c] ;  /* 0x00001c0000027984 */ /* 0x000e640000000000 */
[----:B-1----:R-:W-:Y:S02]  /*8e20*/  ISETP.NE.AND P0, PT, R2, RZ, PT ;  /* 0x000000ff0200720c */ /* 0x002fe40003f05270 */
[----:B------:R-:W-:-:S04]  /*8e30*/  MOV R2, 0x400 ;  /* 0x0000040000027802 */ /* 0x000fc80000000f00 */
[----:B------:R-:W-:-:S07]  /*8e40*/  LEA R85, R85, R2, 0x18 ;  /* 0x0000000255557211 */ /* 0x000fce00078ec0ff */
[----:B------:R-:W-:Y:S05]  /*8e50*/  @P0 BRA `(.L_x_50) ;  /* 0x0000000000fc0947 */ /* 0x000fea0003800000 */
[----:B------:R-:W-:Y:S02]  /*8e60*/  ISETP.NE.U32.AND P0, PT, R11, 0x1, PT ;  /* 0x000000010b00780c */ /* 0x000fe40003f05070 */
[----:B------:R-:W-:-:S11]  /*8e70*/  IADD3 R5, PT, PT, R0, 0x8, RZ ;  /* 0x0000000800057810 */ /* 0x000fd60007ffe0ff */
[----:B------:R-:W-:Y:S05]  /*8e80*/  @!P0 BRA `(.L_x_51) ;  /* 0x0000000000908947 */ /* 0x000fea0003800000 */
[----:B------:R-:W-:Y:S01]  /*8e90*/  ELECT P1, URZ, PT ;  /* 0x0000000000ff782f */ /* 0x000fe20003820000 */
[----:B------:R-:W-:-:S12]  /*8ea0*/  BSSY B0, `(.L_x_51) ;  /* 0x0000022000007945 */ /* 0x000fd80003800000 */
[----:B------:R-:W-:Y:S05]  /*8eb0*/  @!P1 BRA `(.L_x_52) ;  /* 0x0000000000809947 */ /* 0x000fea0003800000 */
[----:B------:R-:W-:-:S05]  /*8ec0*/  UMOV UR4, 0x10 ;  /* 0x0000001000047882 */ /* 0x000fca0000000000 */
[----:B------:R-:W-:Y:S04]  /*8ed0*/  DEPBAR.LE SB1, 0x36 ;  /* 0x00009d800000791a */ /* 0x000fe80000000000 */
[----:B------:R-:W1:Y:S02]  /*8ee0*/  UTCATOMSWS.2CTA.FIND_AND_SET.ALIGN UP0, UR4, UR4 ;  /* 0x00000004000475e3 */ /* 0x000e640008200800 */
[----:B-1----:R-:W-:Y:S01]  /*8ef0*/  MOV R12, UR4 ;  /* 0x00000004000c7c02 */ /* 0x002fe20008000f00 */
[----:B------:R-:W-:Y:S06]  /*8f00*/  BRA.U UP0, `(.L_x_53) ;  /* 0x0000000100187547 */ /* 0x000fec000b800000 */
.L_x_54:
[----:B------:R-:W-:Y:S05]  /*8f10*/  NANOSLEEP 0x64 ;  /* 0x000000640000795d */ /* 0x000fea0003800000 */
[----:B------:R-:W-:-:S05]  /*8f20*/  UMOV UR4, 0x10 ;  /* 0x0000001000047882 */ /* 0x000fca0000000000 */
[----:B------:R-:W-:Y:S04]  /*8f30*/  DEPBAR.LE SB1, 0x36 ;  /* 0x00009d800000791a */ /* 0x000fe80000000000 */
[----:B------:R-:W1:Y:S02]  /*8f40*/  UTCATOMSWS.2CTA.FIND_AND_SET.ALIGN UP0, UR4, UR4 ;  /* 0x00000004000475e3 */ /* 0x000e640008200800 */
[----:B-1----:R-:W-:Y:S01]  /*8f50*/  MOV R12, UR4 ;  /* 0x00000004000c7c02 */ /* 0x002fe20008000f00 */
[----:B------:R-:W-:Y:S05]  /*8f60*/  BRA.U !UP0, `(.L_x_54) ;  /* 0xfffffffd08e87547 */ /* 0x000fea000b83ffff */
.L_x_53:
[----:B------:R-:W1:Y:S01]  /*8f70*/  LDS R3, [R0+0x10] ;  /* 0x0000100000037984 */ /* 0x000e620000000800 */
[----:B------:R-:W-:Y:S02]  /*8f80*/  HFMA2 R4, -RZ, RZ, 0, 2.384185791015625e-07 ;  /* 0x00000004ff047431 */ /* 0x000fe400000001ff */
[----:B------:R-:W-:Y:S01]  /*8f90*/  VIADD R13, R85, 0xe0 ;  /* 0x000000e0550d7836 */ /* 0x000fe20000000000 */
[----:B-1----:R-:W-:-:S04]  /*8fa0*/  SHF.L.U32 R3, R3, 0x1f, RZ ;  /* 0x0000001f03037819 */ /* 0x002fc800000006ff */
[----:B------:R-:W1:Y:S02]  /*8fb0*/  SYNCS.PHASECHK.TRANS64.TRYWAIT P1, [R0+URZ+0x8], R3 ;  /* 0x00000803000075a7 */ /* 0x000e6400080211ff */
[----:B-1----:R-:W-:Y:S05]  /*8fc0*/  @P1 BRA `(.L_x_55) ;  /* 0x0000000000081947 */ /* 0x002fea0003800000 */
[----:B------:R-:W1:Y:S02]  /*8fd0*/  SYNCS.PHASECHK.TRANS64.TRYWAIT P1, [R0+URZ+0x8], R3 ;  /* 0x00000803000075a7 */ /* 0x000e6400080211ff */
[----:B-1----:R-:W-:Y:S05]  /*8fe0*/  @!P1 BRA `(.L_x_56) ;  /* 0x00000090006c9947 */ /* 0x002fea0003800000 */
.L_x_55:
[----:B------:R-:W-:Y:S01]  /*8ff0*/  IMAD.MOV.U32 R15, RZ, RZ, 0xffff ;  /* 0x0000ffffff0f7424 */ /* 0x000fe200078e00ff */
[C---:B-1----:R-:W-:Y:S01]  /*9000*/  PRMT R3, R10.reuse, 0x654, R5 ;  /* 0x000006540a037816 */ /* 0x042fe20000000005 */
[----:B------:R-:W-:Y:S01]  /*9010*/  IMAD.MOV.U32 R7, RZ, RZ, 0x1 ;  /* 0x00000001ff077424 */ /* 0x000fe200078e00ff */
[----:B------:R-:W-:Y:S01]  /*9020*/  PRMT R2, R10, 0x654, R13 ;  /* 0x000006540a027816 */ /* 0x000fe2000000000d */
[----:B------:R-:W-:Y:S01]  /*9030*/  IMAD.SHL.U32 R6, R12, 0x20, RZ ;  /* 0x000000200c067824 */ /* 0x000fe200078e00ff */
[-C--:B------:R-:W-:Y:S01]  /*9040*/  SHF.L.U32 R15, R15, R12.reuse, RZ ;  /* 0x0000000c0f0f7219 */ /* 0x080fe200000006ff */
[----:B------:R1:W-:Y:S01]  /*9050*/  SYNCS.ARRIVE.TRANS64.RED RZ, [R3+URZ], R4 ;  /* 0x0000000403ff79a7 */ /* 0x0003e200080004ff */
[----:B------:R-:W-:Y:S02]  /*9060*/  SHF.L.U32 R13, R7, R12, RZ ;  /* 0x0000000c070d7219 */ /* 0x000fe400000006ff */
[----:B------:R1:W-:Y:S04]  /*9070*/  STS [R85+0xe0], R6 ;  /* 0x0000e00655007388 */ /* 0x0003e80000000800 */
[----:B------:R1:W-:Y:S04]  /*9080*/  STAS [R2.64], R12 ;  /* 0x0000000c02007dbd */ /* 0x0003e8000c0008ff */
[----:B------:R1:W-:Y:S04]  /*9090*/  ATOMS.OR RZ, [R0+0x14], R15 ;  /* 0x0000140f00ff738c */ /* 0x0003e80003000000 */
[----:B------:R1:W-:Y:S04]  /*90a0*/  ATOMS.OR RZ, [R0+0x18], R13 ;  /* 0x0000180d00ff738c */ /* 0x0003e80003000000 */
[----:B------:R1:W-:Y:S02]  /*90b0*/  ATOMS.XOR RZ, [R0+0x10], R7 ;  /* 0x0000100700ff738c */ /* 0x0003e40003800000 */
.L_x_52:
[----:B------:R-:W-:Y:S05]  /*90c0*/  BSYNC B0 ;  /* 0x0000000000007941 */ /* 0x000fea0003800000 */
.L_x_51:
[----:B------:R-:W-:Y:S05]  /*90d0*/  @P0 BRA `(.L_x_57) ;  /* 0x00000000006c0947 */ /* 0x000fea0003800000 */
[----:B------:R-:W-:-:S03]  /*90e0*/  UMOV UR4, 0xffffffff ;  /* 0xffffffff00047882 */ /* 0x000fc60000000000 */
[----:B------:R-:W-:Y:S05]  /*90f0*/  BRA.DIV UR4, `(.L_x_58) ;  /* 0x00000092043c7947 */ /* 0x000fea000b800000 */
[----:B------:R-:W-:-:S13]  /*9100*/  ELECT P6, URZ, PT ;  /* 0x0000000000ff782f */ /* 0x000fda00038c0000 */
.L_x_186:
[----:B------:R-:W-:Y:S05]  /*9110*/  @!P6 BRA `(.L_x_57) ;  /* 0x00000000005ce947 */ /* 0x000fea0003800000 */
[----:B-1----:R-:W1:Y:S02]  /*9120*/  LDS R3, [R0+0x10] ;  /* 0x0000100000037984 */ /* 0x002e640000000800 */
[----:B-1----:R-:W-:-:S04]  /*9130*/  SHF.L.U32 R3, R3, 0x1f, RZ ;  /* 0x0000001f03037819 */ /* 0x002fc800000006ff */
[----:B------:R-:W1:Y:S02]  /*9140*/  SYNCS.PHASECHK.TRANS64.TRYWAIT P0, [R0+URZ+0x8], R3 ;  /* 0x00000803000075a7 */ /* 0x000e6400080011ff */
[----:B-1----:R-:W-:Y:S05]  /*9150*/  @P0 BRA `(.L_x_59) ;  /* 0x0000000000080947 */ /* 0x002fea0003800000 */
[----:B------:R-:W1:Y:S02]  /*9160*/  SYNCS.PHASECHK.TRANS64.TRYWAIT P0, [R0+URZ+0x8], R3 ;  /* 0x00000803000075a7 */ /* 0x000e6400080011ff */
[----:B-1----:R-:W-:Y:S05]  /*9170*/  @!P0 BRA `(.L_x_60) ;  /* 0x00000090003c8947 */ /* 0x002fea0003800000 */
.L_x_59:
[----:B------:R-:W2:Y:S01]  /*9180*/  LDS R4, [R85+0xe0] ;  /* 0x0000e00055047984 */ /* 0x000ea20000000800 */
[----:B------:R-:W-:Y:S01]  /*9190*/  IMAD.MOV.U32 R13, RZ, RZ, 0xffff ;  /* 0x0000ffffff0d7424 */ /* 0x000fe200078e00ff */
[----:B------:R-:W-:Y:S01]  /*91a0*/  PRMT R5, R10, 0x654, R5 ;  /* 0x000006540a057816 */ /* 0x000fe20000000005 */
[----:B-1----:R-:W-:Y:S02]  /*91b0*/  IMAD.MOV.U32 R3, RZ, RZ, 0x1 ;  /* 0x00000001ff037424 */ /* 0x002fe400078e00ff */
[----:B--2---:R-:W-:Y:S01]  /*91c0*/  IMAD.SHL.U32 R2, R4, 0x20, RZ ;  /* 0x0000002004027824 */ /* 0x004fe200078e00ff */
[-C--:B------:R-:W-:Y:S02]  /*91d0*/  SHF.L.U32 R13, R13, R4.reuse, RZ ;  /* 0x000000040d0d7219 */ /* 0x080fe400000006ff */
[----:B------:R-:W-:Y:S02]  /*91e0*/  SHF.L.U32 R7, R3, R4, RZ ;  /* 0x0000000403077219 */ /* 0x000fe400000006ff */
[----:B------:R2:W-:Y:S04]  /*91f0*/  STS [R85+0xe0], R2 ;  /* 0x0000e00255007388 */ /* 0x0005e80000000800 */
[----:B------:R2:W-:Y:S04]  /*9200*/  ATOMS.OR RZ, [R0+0x14], R13 ;  /* 0x0000140d00ff738c */ /* 0x0005e80003000000 */
[----:B------:R2:W-:Y:S01]  /*9210*/  ATOMS.OR RZ, [R0+0x18], R7 ;  /* 0x0000180700ff738c */ /* 0x0005e20003000000 */
[----:B------:R2:W-:Y:S03]  /*9220*/  SYNCS.ARRIVE.TRANS64.RED.A1T0 RZ, [R5+URZ], RZ ;  /* 0x000000ff05ff79a7 */ /* 0x0005e600081004ff */
[----:B------:R2:W-:Y:S01]  /*9230*/  ATOMS.XOR RZ, [R0+0x10], R3 ;  /* 0x0000100300ff738c */ /* 0x0005e20003800000 */
[----:B------:R-:W-:Y:S05]  /*9240*/  BRA `(.L_x_57) ;  /* 0x0000000000107947 */ /* 0x000fea0003800000 */
.L_x_50:
[----:B------:R-:W-:Y:S02]  /*9250*/  MOV R0, 0xffffffff ;  /* 0xffffffff00007802 */ /* 0x000fe40000000f00 */
[----:B------:R-:W-:-:S03]  /*9260*/  MOV R2, 0x9290 ;  /* 0x0000929000027802 */ /* 0x000fc60000000f00 */
[----:B------:R1:W-:Y:S04]  /*9270*/  STS [R85+0xe0], R0 ;  /* 0x0000e00055007388 */ /* 0x0003e80000000800 */
[----:B-1---5:R-:W-:Y:S05]  /*9280*/  CALL.REL.NOINC `($__internal_1_$__cuda_sm10x_tcgen05_guardrail_trap_phase_invalid_during_alloc) ;  /* 0x0000009800487944 */ /* 0x022fea0003c00000 */
.L_x_57:
[----:B------:R-:W-:Y:S05]  /*9290*/  WARPSYNC.ALL ;  /* 0x0000000000007948 */ /* 0x000fea0003800000 */
[----:B-12---:R-:W1:Y:S01]  /*92a0*/  S2R R0, SR_CgaCtaId ;  /* 0x0000000000007919 */ /* 0x006e620000008800 */
[----:B------:R-:W-:Y:S01]  /*92b0*/  MOV R3, 0x400 ;  /* 0x0000040000037802 */ /* 0x000fe20000000f00 */
[----:B------:R-:W-:Y:S01]  /*92c0*/  NOP ;  /* 0x0000000000007918 */ /* 0x000fe20000000000 */
[----:B------:R-:W-:Y:S08]  /*92d0*/  BAR.ARV 0x6, 0xa0 ;  /* 0x0182800000007b1d */ /* 0x000ff00000002000 */
[----:B------:R-:W2:Y:S01]  /*92e0*/  LDC.64 R6, c[0x0][0x388] ;  /* 0x0000e200ff067b82 */ /* 0x000ea20000000a00 */
[----:B------:R-:W-:Y:S01]  /*92f0*/  LOP3.LUT R9, R9, 0xffff, RZ, 0xc0, !PT ;  /* 0x0000ffff09097812 */ /* 0x000fe200078ec0ff */
[----:B------:R-:W-:Y:S01]  /*9300*/  IMAD.MOV.U32 R16, RZ, RZ, 0x1 ;  /* 0x00000001ff107424 */ /* 0x000fe200078e00ff */
[----:B------:R-:W-:-:S02]  /*9310*/  LOP3.LUT R8, R8, 0xffff, RZ, 0xc0, !PT ;  /* 0x0000ffff08087812 */ /* 0x000fc400078ec0ff */
[----:B------:R-:W-:Y:S02]  /*9320*/  CS2R R14, SRZ ;  /* 0x00000000000e7805 */ /* 0x000fe4000001ff00 */
[----:B------:R-:W-:Y:S01]  /*9330*/  R2UR UR7, R9 ;  /* 0x00000000090772ca */ /* 0x000fe200000e0000 */
[----:B------:R-:W-:Y:S01]  /*9340*/  UMOV UR22, 0x0 ;  /* 0x0000000000167882 */ /* 0x000fe20000000000 */
[----:B------:R-:W-:Y:S01]  /*9350*/  R2UR UR6, R8 ;  /* 0x00000000080672ca */ /* 0x000fe200000e0000 */
[----:B------:R-:W3:Y:S01]  /*9360*/  LDC.64 R4, c[0x0][0x390] ;  /* 0x0000e400ff047b82 */ /* 0x000ee20000000a00 */
[----:B------:R-:W-:Y:S01]  /*9370*/  UMOV UR23, 0x10210910 ;  /* 0x1021091000177882 */ /* 0x000fe20000000000 */
        /* <DEDUP_REMOVED lines=8> */
[----:B-1----:R-:W-:Y:S01]  /*9400*/  LEA R0, R0, R3, 0x18 ;  /* 0x0000000300007211 */ /* 0x002fe200078ec0ff */
[----:B------:R-:W-:Y:S01]  /*9410*/  UMOV UR12, 0x0 ;  /* 0x00000000000c7882 */ /* 0x000fe20000000000 */
[----:B------:R-:W-:Y:S01]  /*9420*/  UMOV UR13, 0x10210910 ;  /* 0x10210910000d7882 */ /* 0x000fe20000000000 */
[----:B------:R-:W-:Y:S01]  /*9430*/  UMOV UR10, 0x0 ;  /* 0x00000000000a7882 */ /* 0x000fe20000000000 */
[----:B------:R-:W-:Y:S01]  /*9440*/  UMOV UR11, 0x10210910 ;  /* 0x10210910000b7882 */ /* 0x000fe20000000000 */
[----:B------:R-:W1:Y:S01]  /*9450*/  LDS R2, [R0+0xe0] ;  /* 0x0000e00000027984 */ /* 0x000e620000000800 */
[----:B--2---:R-:W-:Y:S01]  /*9460*/  VIADD R6, R6, 0x3f ;  /* 0x0000003f06067836 */ /* 0x004fe20000000000 */
[----:B------:R-:W-:Y:S01]  /*9470*/  UMOV UR8, 0x0 ;  /* 0x0000000000087882 */ /* 0x000fe20000000000 */
[C---:B------:R-:W-:Y:S01]  /*9480*/  VIADD R8, R0.reuse, 0x8400 ;  /* 0x0000840000087836 */ /* 0x040fe20000000000 */
[----:B------:R-:W-:Y:S01]  /*9490*/  UMOV UR9, 0x10210910 ;  /* 0x1021091000097882 */ /* 0x000fe20000000000 */
[----:B------:R-:W-:Y:S01]  /*94a0*/  VIADD R9, R0, 0x28400 ;  /* 0x0002840000097836 */ /* 0x000fe20000000000 */
[----:B------:R-:W-:-:S02]  /*94b0*/  SHF.R.S32.HI R3, RZ, 0x1f, R6 ;  /* 0x0000001fff037819 */ /* 0x000fc40000011406 */
[----:B------:R-:W-:Y:S02]  /*94c0*/  SHF.R.U32.HI R8, RZ, 0x4, R8 ;  /* 0x00000004ff087819 */ /* 0x000fe40000011608 */
[----:B------:R-:W-:Y:S02]  /*94d0*/  LEA.HI R6, R3, R6, RZ, 0x6 ;  /* 0x0000000603067211 */ /* 0x000fe400078f30ff */
[----:B------:R-:W-:Y:S02]  /*94e0*/  SHF.R.U32.HI R9, RZ, 0x4, R9 ;  /* 0x00000004ff097819 */ /* 0x000fe40000011609 */
[----:B------:R-:W-:Y:S02]  /*94f0*/  SHF.R.S32.HI R6, RZ, 0x6, R6 ;  /* 0x00000006ff067819 */ /* 0x000fe40000011406 */
[----:B------:R-:W-:Y:S02]  /*9500*/  LOP3.LUT R8, R8, 0x3fff, RZ, 0xc0, !PT ;  /* 0x00003fff08087812 */ /* 0x000fe400078ec0ff */
[----:B------:R-:W-:Y:S01]  /*9510*/  LOP3.LUT R9, R9, 0x3fff, RZ, 0xc0, !PT ;  /* 0x00003fff09097812 */ /* 0x000fe200078ec0ff */
[----:B------:R-:W-:Y:S01]  /*9520*/  IMAD R3, R6, R7, RZ ;  /* 0x0000000706037224 */ /* 0x000fe200078e02ff */
[----:B------:R-:W-:-:S02]  /*9530*/  LOP3.LUT R8, R8, 0x10000, RZ, 0xfc, !PT ;  /* 0x0001000008087812 */ /* 0x000fc400078efcff */
[----:B------:R-:W-:Y:S01]  /*9540*/  LOP3.LUT R9, R9, 0x2000000, RZ, 0xfc, !PT ;  /* 0x0200000009097812 */ /* 0x000fe200078efcff */
[----:B---3--:R-:W-:-:S04]  /*9550*/  IMAD R4, R3, R4, RZ ;  /* 0x0000000403047224 */ /* 0x008fc800078e02ff */
[----:B------:R-:W-:-:S04]  /*9560*/  IMAD R3, R4, R5, RZ ;  /* 0x0000000504037224 */ /* 0x000fc800078e02ff */
[----:B------:R-:W-:Y:S02]  /*9570*/  VIADD R17, R3, 0xffffffff ;  /* 0xffffffff03117836 */ /* 0x000fe40000000000 */
[C---:B-1----:R-:W-:Y:S01]  /*9580*/  VIADD R12, R2.reuse, 0x80 ;  /* 0x00000080020c7836 */ /* 0x042fe20000000000 */
[----:B------:R-:W-:-:S04]  /*9590*/  LOP3.LUT R6, R2, 0xffff, RZ, 0xc0, !PT ;  /* 0x0000ffff02067812 */ /* 0x000fc800078ec0ff */
[----:B------:R-:W-:Y:S02]  /*95a0*/  LOP3.LUT R7, R12, 0xffff, RZ, 0xc0, !PT ;  /* 0x0000ffff0c077812 */ /* 0x000fe400078ec0ff */
[----:B------:R-:W-:-:S03]  /*95b0*/  CS2R R12, SRZ ;  /* 0x00000000000c7805 */ /* 0x000fc6000001ff00 */
[----:B------:R1:W-:Y:S04]  /*95c0*/  STL.64 [R1], R6 ;  /* 0x0000000601007387 */ /* 0x0003e80000100a00 */
.L_x_69:
[----:B------:R-:W-:-:S04]  /*95d0*/  SHF.L.U32 R5, R14, 0x1f, RZ ;  /* 0x0000001f0e057819 */ /* 0x000fc800000006ff */
[----:B--2---:R-:W2:Y:S02]  /*95e0*/  SYNCS.PHASECHK.TRANS64.TRYWAIT P0, [R0+URZ+0x90], R5 ;  /* 0x00009005000075a7 */ /* 0x004ea400080011ff */
[----:B--2---:R-:W-:Y:S05]  /*95f0*/  @!P0 BRA `(.L_x_61) ;  /* 0x0000008c00308947 */ /* 0x004fea0003800000 */
.L_x_187:
[----:B-12---:R-:W1:Y:S01]  /*9600*/  LDS.128 R4, [R0+0xd0] ;  /* 0x0000d00000047984 */ /* 0x006e620000000c00 */
[----:B------:R-:W-:Y:S01]  /*9610*/  ISETP.NE.AND P0, PT, R11, RZ, PT ;  /* 0x000000ff0b00720c */ /* 0x000fe20003f05270 */
[----:B------:R-:W-:Y:S01]  /*9620*/  VIADD R18, R0, 0x98 ;  /* 0x0000009800127836 */ /* 0x000fe20000000000 */
[----:B------:R-:W-:Y:S01]  /*9630*/  @!PT LDS RZ, [RZ] ;  /* 0x00000000fffff984 */ /* 0x000fe20000000800 */
[----:B------:R-:W-:Y:S01]  /*9640*/  @!PT LDS RZ, [RZ] ;  /* 0x00000000fffff984 */ /* 0x000fe20000000800 */
[----:B------:R-:W-:Y:S01]  /*9650*/  @!PT LDS RZ, [RZ] ;  /* 0x00000000fffff984 */ /* 0x000fe20000000800 */
[----:B------:R-:W-:Y:S01]  /*9660*/  @!PT LDS RZ, [RZ] ;  /* 0x00000000fffff984 */ /* 0x000fe20000000800 */
[----:B------:R2:W-:Y:S06]  /*9670*/  MEMBAR.ALL.CTA ;  /* 0x0000000000007992 */ /* 0x0005ec0000008000 */
[----:B--2---:R-:W2:Y:S01]  /*9680*/  FENCE.VIEW.ASYNC.S ;  /* 0x00000000000073c6 */ /* 0x004ea20000000000 */
[----:B------:R-:W-:Y:S01]  /*9690*/  IMAD R20, R15, 0x8, R0 ;  /* 0x000000080f147824 */ /* 0x000fe200078e0200 */
[----:B------:R-:W-:-:S04]  /*96a0*/  PRMT R18, RZ, 0x654, R18 ;  /* 0x00000654ff127816 */ /* 0x000fc80000000012 */
[----:B--2---:R2:W-:Y:S01]  /*96b0*/  SYNCS.ARRIVE.TRANS64.RED.A1T0 RZ, [R18+URZ], RZ ;  /* 0x000000ff12ff79a7 */ /* 0x0045e200081004ff */
[----:B-1----:R-:W-:Y:S01]  /*96c0*/  LOP3.LUT P4, RZ, R6, 0x1, RZ, 0xc0, !PT ;  /* 0x0000000106ff7812 */ /* 0x002fe2000788c0ff */
[----:B--2---:R-:W-:-:S12]  /*96d0*/  @P0 BRA `(.L_x_62) ;  /* 0x00000000000c0947 */ /* 0x004fd80003800000 */
[----:B------:R-:W-:-:S04]  /*96e0*/  SHF.L.U32 R5, R16, 0x1f, RZ ;  /* 0x0000001f10057819 */ /* 0x000fc800000006ff */
[----:B------:R-:W1:Y:S02]  /*96f0*/  SYNCS.PHASECHK.TRANS64.TRYWAIT P1, [R20+URZ+0xb0], R5 ;  /* 0x0000b005140075a7 */ /* 0x000e6400080211ff */
[----:B-1----:R-:W-:Y:S05]  /*9700*/  @!P1 BRA `(.L_x_63) ;  /* 0x0000008c00009947 */ /* 0x002fea0003800000 */
.L_x_62:
[----:B------:R-:W-:Y:S05]  /*9710*/  @P0 BRA `(.L_x_64) ;  /* 0x00000008007c0947 */ /* 0x000fea0003800000 */
[----:B------:R-:W-:-:S13]  /*9720*/  ISETP.GE.AND P0, PT, R3, 0x1, PT ;  /* 0x000000010300780c */ /* 0x000fda0003f06270 */
[----:B------:R-:W-:Y:S05]  /*9730*/  @!P0 BRA `(.L_x_65) ;  /* 0x0000000800608947 */ /* 0x000fea0003800000 */
[----:B------:R-:W-:Y:S01]  /*9740*/  IMAD R19, R15, 0x4, R1 ;  /* 0x000000040f137824 */ /* 0x000fe200078e0201 */
[----:B-1----:R-:W-:Y:S02]  /*9750*/  LEA R5, R13, R0, 0x3 ;  /* 0x000000000d057211 */ /* 0x002fe400078e18ff */
[----:B------:R-:W-:-:S03]  /*9760*/  SHF.L.U32 R4, R12, 0x1f, RZ ;  /* 0x0000001f0c047819 */ /* 0x000fc600000006ff */
[----:B------:R-:W5:Y:S01]  /*9770*/  LDL R19, [R19] ;  /* 0x0000000013137983 */ /* 0x000f620000100800 */
[----:B------:R1:W2:Y:S01]  /*9780*/  SYNCS.PHASECHK.TRANS64.TRYWAIT P3, [R5+URZ], R4 ;  /* 0x00000004050075a7 */ /* 0x0002a200080611ff */
[----:B------:R-:W-:Y:S01]  /*9790*/  IMAD.MOV.U32 R21, RZ, RZ, R17 ;  /* 0x000000ffff157224 */ /* 0x000fe200078e0011 */
[----:B------:R-:W-:-:S11]  /*97a0*/  UPLOP3.LUT UP0, UPT, UPT, UPT, UPT, 0x40, 0x4 ;  /* 0x000000000004789c */ /* 0x000fd60003f0e870 */
.L_x_68:
[----:B------:R-:W-:Y:S01]  /*97b0*/  ISETP.NE.AND P0, PT, R21, RZ, PT ;  /* 0x000000ff1500720c */ /* 0x000fe20003f05270 */
[C---:B-1----:R-:W-:Y:S01]  /*97c0*/  VIADD R4, R13.reuse, 0x1 ;  /* 0x000000010d047836 */ /* 0x042fe20000000000 */
[C---:B------:R-:W-:Y:S01]  /*97d0*/  LEA R7, R13.reuse, R8, 0xb ;  /* 0x000000080d077211 */ /* 0x040fe200078e58ff */
[C---:B------:R-:W-:Y:S02]  /*97e0*/  IMAD R6, R13.reuse, 0x400, R9 ;  /* 0x000004000d067824 */ /* 0x040fe400078e0209 */
[----:B------:R-:W-:Y:S01]  /*97f0*/  IMAD R18, R13, 0x8, R0 ;  /* 0x000000080d127824 */ /* 0x000fe200078e0200 */
[----:B------:R-:W-:Y:S01]  /*9800*/  ISETP.NE.AND P1, PT, R4, 0x4, PT ;  /* 0x000000040400780c */ /* 0x000fe20003f25270 */
[----:B------:R-:W-:Y:S01]  /*9810*/  @!UPT UIADD3 URZ, UPT, UPT, URZ, URZ, URZ ;  /* 0x000000fffffff290 */ /* 0x000fe2000fffe0ff */
[----:B--2-4-:R-:W-:Y:S11]  /*9820*/  @P3 BRA `(.L_x_66) ;  /* 0x00000000000c3947 */ /* 0x014ff60003800000 */
[----:B------:R-:W-:Y:S04]  /*9830*/  SHF.L.U32 R5, R12, 0x1f, RZ ;  /* 0x0000001f0c057819 */ /* 0x000fe800000006ff */
[----:B------:R-:W1:Y:S02]  /*9840*/  SYNCS.PHASECHK.TRANS64.TRYWAIT P2, [R18+URZ], R5 ;  /* 0x00000005120075a7 */ /* 0x000e6400080411ff */
[----:B-1----:R-:W-:Y:S05]  /*9850*/  @!P2 BRA `(.L_x_67) ;  /* 0x0000008800c0a947 */ /* 0x002fea0003800000 */
.L_x_66:
[----:B------:R-:W-:Y:S02]  /*9860*/  R2UR UR5, R6 ;  /* 0x00000000060572ca */ /* 0x000fe400000e0000 */
[----:B------:R-:W-:Y:S02]  /*9870*/  ELECT P2, URZ, PT ;  /* 0x0000000000ff782f */ /* 0x000fe40003840000 */
[----:B------:R-:W-:Y:S02]  /*9880*/  R2UR UR4, R7 ;  /* 0x00000000070472ca */ /* 0x000fe400000e0000 */
[----:B------:R-:W-:Y:S02]  /*9890*/  SEL R23, RZ, 0x1, P1 ;  /* 0x00000001ff177807 */ /* 0x000fe40000800000 */
[----:B------:R-:W-:Y:S02]  /*98a0*/  PLOP3.LUT P3, PT, PT, PT, PT, 0x80, 0x8 ;  /* 0x000000000008781c */ /* 0x000fe40003f6f070 */
[----:B------:R-:W-:Y:S02]  /*98b0*/  SEL R13, R4, RZ, P1 ;  /* 0x000000ff040d7207 */ /* 0x000fe40000800000 */
[----:B------:R-:W-:Y:S03]  /*98c0*/  LOP3.LUT R12, R12, R23, RZ, 0x3c, !PT ;  /* 0x000000170c0c7212 */ /* 0x000fe600078e3cff */
[----:B-----5:R-:W-:Y:S01]  /*98d0*/  @P2 R2UR.BROADCAST UR24, R19 ;  /* 0x00000000131822ca */ /* 0x020fe200008e0000 */
[----:B------:R-:W-:Y:S01]  /*98e0*/  IMAD.U32 R24, RZ, RZ, UR5 ;  /* 0x00000005ff187e24 */ /* 0x000fe2000f8e00ff */
[----:B------:R-:W-:Y:S01]  /*98f0*/  @P0 SHF.L.U32 R4, R12, 0x1f, RZ ;  /* 0x0000001f0c040819 */ /* 0x000fe200000006ff */
[----:B------:R-:W-:Y:S02]  /*9900*/  IMAD.U32 R22, RZ, RZ, UR4 ;  /* 0x00000004ff167e24 */ /* 0x000fe4000f8e00ff */
[----:B------:R-:W-:Y:S01]  /*9910*/  @P2 IMAD.MOV.U32 R25, RZ, RZ, 0x20004020 ;  /* 0x20004020ff192424 */ /* 0x000fe200078e00ff */
[----:B------:R-:W-:Y:S01]  /*9920*/  @P2 R2UR UR28, R24 ;  /* 0x00000000181c22ca */ /* 0x000fe200000e0000 */
[----:B------:R-:W-:Y:S01]  /*9930*/  @P2 IMAD.MOV.U32 R23, RZ, RZ, 0x40004080 ;  /* 0x40004080ff172424 */ /* 0x000fe200078e00ff */
[----:B------:R-:W-:Y:S01]  /*9940*/  @P2 R2UR UR26, R22 ;  /* 0x00000000161a22ca */ /* 0x000fe200000e0000 */
[----:B-1----:R-:W-:Y:S01]  /*9950*/  @P0 IMAD R5, R13, 0x8, R0 ;  /* 0x000000080d050824 */ /* 0x002fe200078e0200 */
[----:B------:R-:W-:Y:S02]  /*9960*/  @P2 R2UR UR29, R25 ;  /* 0x00000000191d22ca */ /* 0x000fe400000e0000 */
[----:B------:R-:W-:Y:S01]  /*9970*/  @P2 R2UR UR27, R23 ;  /* 0x00000000171b22ca */ /* 0x000fe200000e0000 */
[----:B------:R1:W3:Y:S01]  /*9980*/  @P0 SYNCS.PHASECHK.TRANS64.TRYWAIT P3, [R5+URZ], R4 ;  /* 0x00000004050005a7 */ /* 0x0002e200080611ff */
[----:B------:R-:W-:Y:S11]  /*9990*/  ELECT P0, URZ, PT ;  /* 0x0000000000ff782f */ /* 0x000ff60003800000 */
[----:B------:R2:W-:Y:S01]  /*99a0*/  UTCHMMA.2CTA gdesc[UR26], gdesc[UR28], tmem[UR24], tmem[UR22], idesc[UR23], UP0 ;  /* 0x00ff161c1a0075ea */ /* 0x0005e20008200018 */
[----:B------:R-:W-:Y:S01]  /*99b0*/  UPLOP3.LUT UP0, UPT, UPT, UPT, UPT, 0x80, 0x8 ;  /* 0x000000000008789c */ /* 0x000fe20003f0f070 */
[----:B------:R-:W-:Y:S02]  /*99c0*/  @P0 VIADD R23, R6, 0x40 ;  /* 0x0000004006170836 */ /* 0x000fe40000000000 */
[----:B------:R-:W-:Y:S02]  /*99d0*/  @P0 VIADD R22, R7, 0x2 ;  /* 0x0000000207160836 */ /* 0x000fe40000000000 */
[----:B------:R-:W-:Y:S01]  /*99e0*/  @P0 IMAD.MOV.U32 R25, RZ, RZ, 0x20004020 ;  /* 0x20004020ff190424 */ /* 0x000fe200078e00ff */
[----:B------:R-:W-:Y:S01]  /*99f0*/  @P0 R2UR UR5, R23 ;  /* 0x00000000170502ca */ /* 0x000fe200000e0000 */
[----:B------:R-:W-:Y:S01]  /*9a00*/  @P0 IMAD.MOV.U32 R23, RZ, RZ, 0x40004080 ;  /* 0x40004080ff170424 */ /* 0x000fe200078e00ff */
[----:B------:R-:W-:Y:S11]  /*9a10*/  @P0 R2UR UR4, R22 ;  /* 0x00000000160402ca */ /* 0x000ff600000e0000 */
[----:B------:R-:W-:Y:S02]  /*9a20*/  IMAD.U32 R24, RZ, RZ, UR5 ;  /* 0x00000005ff187e24 */ /* 0x000fe4000f8e00ff */
[----:B------:R-:W-:Y:S03]  /*9a30*/  IMAD.U32 R22, RZ, RZ, UR4 ;  /* 0x00000004ff167e24 */ /* 0x000fe6000f8e00ff */
[----:B--2---:R-:W-:Y:S02]  /*9a40*/  @P0 R2UR UR28, R24 ;  /* 0x00000000181c02ca */ /* 0x004fe400000e0000 */
[----:B------:R-:W-:Y:S02]  /*9a50*/  @P0 R2UR UR29, R25 ;  /* 0x00000000191d02ca */ /* 0x000fe400000e0000 */
[----:B------:R-:W-:Y:S02]  /*9a60*/  @P0 R2UR UR26, R22 ;  /* 0x00000000161a02ca */ /* 0x000fe400000e0000 */
[----:B------:R-:W-:Y:S02]  /*9a70*/  @P0 R2UR UR27, R23 ;  /* 0x00000000171b02ca */ /* 0x000fe400000e0000 */
[----:B------:R-:W-:Y:S02]  /*9a80*/  @P0 R2UR.BROADCAST UR24, R19 ;  /* 0x00000000131802ca */ /* 0x000fe400008e0000 */
[----:B------:R-:W-:Y:S11]  /*9a90*/  ELECT P0, URZ, PT ;  /* 0x0000000000ff782f */ /* 0x000ff60003800000 */
[----:B------:R2:W-:Y:S02]  /*9aa0*/  UTCHMMA.2CTA gdesc[UR26], gdesc[UR28], tmem[UR24], tmem[UR20], idesc[UR21], UPT ;  /* 0x00ff141c1a0075ea */ /* 0x0005e4000ba00018 */
        /* <DEDUP_REMOVED lines=17> */
[----:B-1----:R-:W-:Y:S01]  /*9bc0*/  @P0 IMAD.MOV.U32 R5, RZ, RZ, 0x40004080 ;  /* 0x40004080ff050424 */ /* 0x002fe200078e00ff */
        /* <DEDUP_REMOVED lines=20> */
[----:B-1----:R-:W-:Y:S02]  /*9d10*/  @P0 R2UR UR28, R22 ;  /* 0x00000000161c02ca */ /* 0x002fe400000e0000 */
        /* <DEDUP_REMOVED lines=26> */
[----:B------:R-:W-:Y:S01]  /*9ec0*/  @P0 R2UR UR4, R4 ;  /* 0x00000000040402ca */ /* 0x000fe200000e0000 */
[----:B------:R-:W-:Y:S01]  /*9ed0*/  VIADD R6, R6, 0x1c0 ;  /* 0x000001c006067836 */ /* 0x000fe20000000000 */
[----:B------:R-:W-:Y:S01]  /*9ee0*/  @P0 R2UR UR33, R23 ;  /* 0x00000000172102ca */ /* 0x000fe200000e0000 */
[----:B------:R-:W-:Y:S01]  /*9ef0*/  VIADD R7, R7, 0x46 ;  /* 0x0000004607077836 */ /* 0x000fe20000000000 */
[----:B------:R-:W-:Y:S07]  /*9f00*/  @P0 R2UR UR31, R5 ;  /* 0x00000000051f02ca */ /* 0x000fee00000e0000 */
[----:B------:R-:W-:Y:S01]  /*9f10*/  IMAD.U32 R22, RZ, RZ, UR5 ;  /* 0x00000005ff167e24 */ /* 0x000fe2000f8e00ff */
[----:B------:R-:W-:Y:S01]  /*9f20*/  R2UR UR5, R6 ;  /* 0x00000000060572ca */ /* 0x000fe200000e0000 */
[----:B------:R-:W-:Y:S01]  /*9f30*/  IMAD.U32 R4, RZ, RZ, UR4 ;  /* 0x00000004ff047e24 */ /* 0x000fe2000f8e00ff */
[----:B------:R-:W-:Y:S02]  /*9f40*/  R2UR UR4, R7 ;  /* 0x00000000070472ca */ /* 0x000fe400000e0000 */
[----:B------:R-:W-:Y:S02]  /*9f50*/  @P0 R2UR UR32, R22 ;  /* 0x00000000162002ca */ /* 0x000fe400000e0000 */
[----:B------:R-:W-:Y:S02]  /*9f60*/  @P0 R2UR UR30, R4 ;  /* 0x00000000041e02ca */ /* 0x000fe400000e0000 */
[C---:B-1----:R-:W-:Y:S02]  /*9f70*/  @P0 R2UR.BROADCAST UR24, R19.reuse ;  /* 0x00000000131802ca */ /* 0x042fe400008e0000 */
[----:B------:R-:W-:Y:S03]  /*9f80*/  ELECT P0, URZ, PT ;  /* 0x0000000000ff782f */ /* 0x000fe60003800000 */
[----:B------:R-:W-:Y:S10]  /*9f90*/  IMAD.U32 R6, RZ, RZ, UR5 ;  /* 0x00000005ff067e24 */ /* 0x000ff4000f8e00ff */
[----:B------:R-:W-:Y:S01]  /*9fa0*/  @P0 R2UR.BROADCAST UR5, R19 ;  /* 0x00000000130502ca */ /* 0x000fe200008e0000 */
[----:B------:R-:W-:Y:S01]  /*9fb0*/  IMAD.U32 R4, RZ, RZ, UR4 ;  /* 0x00000004ff047e24 */ /* 0x000fe2000f8e00ff */
[----:B------:R4:W-:Y:S01]  /*9fc0*/  UTCHMMA.2CTA gdesc[UR30], gdesc[UR32], tmem[UR24], tmem[UR10], idesc[UR11], UPT ;  /* 0x00ff0a201e0075ea */ /* 0x0009e2000ba00018 */
[----:B------:R-:W-:Y:S01]  /*9fd0*/  @P0 R2UR UR28, R6 ;  /* 0x00000000061c02ca */ /* 0x000fe200000e0000 */
[----:B------:R-:W-:Y:S02]  /*9fe0*/  @P0 IMAD.MOV.U32 R7, RZ, RZ, 0x20004020 ;  /* 0x20004020ff070424 */ /* 0x000fe400078e00ff */
[----:B------:R-:W-:Y:S01]  /*9ff0*/  @P0 R2UR UR26, R4 ;  /* 0x00000000041a02ca */ /* 0x000fe200000e0000 */
[----:B------:R-:W-:Y:S02]  /*a000*/  @P0 IMAD.MOV.U32 R5, RZ, RZ, 0x40004080 ;  /* 0x40004080ff050424 */ /* 0x000fe400078e00ff */
[----:B------:R-:W-:Y:S01]  /*a010*/  VIADD R4, R21, 0x1 ;  /* 0x0000000115047836 */ /* 0x000fe20000000000 */
[----:B------:R-:W-:Y:S01]  /*a020*/  @P0 R2UR UR29, R7 ;  /* 0x00000000071d02ca */ /* 0x000fe200000e0000 */
[----:B------:R-:W-:Y:S01]  /*a030*/  VIADD R21, R21, 0xffffffff ;  /* 0xffffffff15157836 */ /* 0x000fe20000000000 */
[----:B------:R-:W-:Y:S02]  /*a040*/  @P0 R2UR UR27, R5 ;  /* 0x00000000051b02ca */ /* 0x000fe400000e0000 */
[----:B------:R-:W-:Y:S11]  /*a050*/  ELECT P0, URZ, PT ;  /* 0x0000000000ff782f */ /* 0x000ff60003800000 */
[----:B------:R4:W-:Y:S02]  /*a060*/  UTCHMMA.2CTA gdesc[UR26], gdesc[UR28], tmem[UR5], tmem[UR8], idesc[UR9], UPT ;  /* 0x00ff081c1a0075ea */ /* 0x0009e4000ba00005 */
[----:B------:R-:W-:Y:S05]  /*a070*/  @P0 VIADD R18, R18, 0x20 ;  /* 0x0000002012120836 */ /* 0x000fea0000000000 */
[----:B------:R-:W-:Y:S02]  /*a080*/  @P0 R2UR UR4, R18 ;  /* 0x00000000120402ca */ /* 0x000fe400000e0000 */
[----:B------:R-:W-:Y:S11]  /*a090*/  ISETP.GT.U32.AND P0, PT, R4, 0x1, PT ;  /* 0x000000010400780c */ /* 0x000ff60003f04070 */
[----:B------:R4:W-:Y:S02]  /*a0a0*/  UTCBAR.2CTA.MULTICAST [UR4], URZ, UR7 ;  /* 0x000000ff040073e9 */ /* 0x0009e40008200807 */
[----:B---3--:R-:W-:Y:S05]  /*a0b0*/  @P0 BRA `(.L_x_68) ;  /* 0xfffffff400bc0947 */ /* 0x008fea000383ffff */
.L_x_65:
[----:B------:R-:W-:-:S13]  /*a0c0*/  ELECT P0, URZ, PT ;  /* 0x0000000000ff782f */ /* 0x000fda0003800000 */
[----:B-1----:R-:W-:-:S05]  /*a0d0*/  @P0 VIADD R20, R20, 0xa0 ;  /* 0x000000a014140836 */ /* 0x002fca0000000000 */
[----:B----4-:R-:W-:-:S13]  /*a0e0*/  @P0 R2UR UR4, R20 ;  /* 0x00000000140402ca */ /* 0x010fda00000e0000 */
[----:B------:R2:W-:Y:S01]  /*a0f0*/  UTCBAR.2CTA.MULTICAST [UR4], URZ, UR6 ;  /* 0x000000ff040073e9 */ /* 0x0005e20008200806 */
[----:B------:R-:W-:Y:S01]  /*a100*/  NOP ;  /* 0x0000000000007918 */ /* 0x000fe20000000000 */
.L_x_64:
[----:B------:R-:W-:Y:S01]  /*a110*/  VIADD R15, R15, 0x1 ;  /* 0x000000010f0f7836 */ /* 0x000fe20000000000 */
[----:B------:R-:W-:-:S04]  /*a120*/  LOP3.LUT R14, R14, 0x1, RZ, 0x3c, !PT ;  /* 0x000000010e0e7812 */ /* 0x000fc800078e3cff */
[----:B------:R-:W-:-:S04]  /*a130*/  ISETP.NE.AND P0, PT, R15, 0x2, PT ;  /* 0x000000020f00780c */ /* 0x000fc80003f05270 */
[----:B-1----:R-:W-:Y:S02]  /*a140*/  SEL R5, RZ, 0x1, P0 ;  /* 0x00000001ff057807 */ /* 0x002fe40000000000 */
[----:B------:R-:W-:Y:S02]  /*a150*/  SEL R15, R15, RZ, P0 ;  /* 0x000000ff0f0f7207 */ /* 0x000fe40000000000 */
[----:B------:R-:W-:Y:S01]  /*a160*/  LOP3.LUT R16, R16, R5, RZ, 0x3c, !PT ;  /* 0x0000000510107212 */ /* 0x000fe200078e3cff */
[----:B------:R-:W-:Y:S06]  /*a170*/  @P4 BRA `(.L_x_69) ;  /* 0xfffffff400144947 */ /* 0x000fec000383ffff */
[----:B------:R-:W1:Y:S01]  /*a180*/  S2R R3, SR_CgaCtaId ;  /* 0x0000000000037919 */ /* 0x000e620000008800 */
[----:B------:R-:W-:Y:S02]  /*a190*/  ELECT P0, URZ, PT ;  /* 0x0000000000ff782f */ /* 0x000fe40003800000 */
[----:B------:R-:W-:Y:S01]  /*a1a0*/  MOV R6, 0x40 ;  /* 0x0000004000067802 */ /* 0x000fe20000000f00 */
[----:B------:R-:W-:Y:S01]  /*a1b0*/  IMAD.MOV.U32 R4, RZ, RZ, 0x1 ;  /* 0x00000001ff047424 */ /* 0x000fe200078e00ff */
[----:B------:R-:W-:Y:S02]  /*a1c0*/  UVIRTCOUNT.DEALLOC.SMPOOL 0x80 ;  /* 0x000000800000784c */ /* 0x000fe40000000000 */
[----:B-1----:R-:W-:-:S07]  /*a1d0*/  LEA R3, R3, R6, 0x18 ;  /* 0x0000000603037211 */ /* 0x002fce00078ec0ff */
[----:B------:R1:W-:Y:S01]  /*a1e0*/  @P0 STS.U8 [R3+0x1c], R4 ;  /* 0x00001c0403000388 */ /* 0x0003e20000000000 */
[----:B------:R-:W-:-:S13]  /*a1f0*/  ISETP.NE.AND P0, PT, R11, RZ, PT ;  /* 0x000000ff0b00720c */ /* 0x000fda0003f05270 */
[----:B------:R-:W-:Y:S05]  /*a200*/  @P0 BRA `(.L_x_70) ;  /* 0x0000000000540947 */ /* 0x000fea0003800000 */
[----:B------:R-:W-:Y:S01]  /*a210*/  VIADD R6, R0, 0xb0 ;  /* 0x000000b000067836 */ /* 0x000fe20000000000 */
[----:B------:R-:W-:Y:S01]  /*a220*/  SHF.L.U32 R5, R16, 0x1f, RZ ;  /* 0x0000001f10057819 */ /* 0x000fe200000006ff */
[C---:B------:R-:W-:Y:S02]  /*a230*/  VIADD R9, R15.reuse, 0x1 ;  /* 0x000000010f097836 */ /* 0x040fe40000000000 */
[----:B-1----:R-:W-:-:S03]  /*a240*/  IMAD R4, R15, 0x8, R6 ;  /* 0x000000080f047824 */ /* 0x002fc600078e0206 */
[C---:B------:R-:W-:Y:S01]  /*a250*/  ISETP.NE.AND P1, PT, R9.reuse, 0x2, PT ;  /* 0x000000020900780c */ /* 0x040fe20003f25270 */
[----:B------:R-:W1:Y:S03]  /*a260*/  SYNCS.PHASECHK.TRANS64.TRYWAIT P2, [R4+URZ], R5 ;  /* 0x00000005040075a7 */ /* 0x000e6600080411ff */
[----:B------:R-:W-:Y:S02]  /*a270*/  SEL R7, RZ, 0x1, P1 ;  /* 0x00000001ff077807 */ /* 0x000fe40000800000 */
[----:B------:R-:W-:Y:S02]  /*a280*/  SEL R9, R9, RZ, P1 ;  /* 0x000000ff09097207 */ /* 0x000fe40000800000 */
[----:B------:R-:W-:-:S03]  /*a290*/  LOP3.LUT R7, R16, R7, RZ, 0x3c, !PT ;  /* 0x0000000710077212 */ /* 0x000fc600078e3cff */
[----:B------:R-:W-:Y:S01]  /*a2a0*/  IMAD R9, R9, 0x8, R6 ;  /* 0x0000000809097824 */ /* 0x000fe200078e0206 */
[----:B------:R-:W-:Y:S01]  /*a2b0*/  SHF.L.U32 R6, R7, 0x1f, RZ ;  /* 0x0000001f07067819 */ /* 0x000fe200000006ff */
[----:B-1----:R-:W-:Y:S06]  /*a2c0*/  @!P2 BRA `(.L_x_71) ;  /* 0x000000800038a947 */ /* 0x002fec0003800000 */
.L_x_188:
[----:B------:R3:W4:Y:S02]  /*a2d0*/  SYNCS.PHASECHK.TRANS64.TRYWAIT P1, [R9+URZ], R6 ;  /* 0x00000006090075a7 */ /* 0x00072400080211ff */
[----:B----4-:R-:W-:Y:S05]  /*a2e0*/  @!P1 NANOSLEEP.SYNCS 0x989680 ;  /* 0x009896800000995d */ /* 0x010fea0003900000 */
[----:B------:R-:W4:Y:S02]  /*a2f0*/  @!P1 SYNCS.PHASECHK.TRANS64 P1, [R9+URZ], R6 ;  /* 0x00000006090095a7 */ /* 0x000f2400080210ff */
[----:B----4-:R-:W-:Y:S05]  /*a300*/  @P1 BRA `(.L_x_72) ;  /* 0x0000000000201947 */ /* 0x010fea0003800000 */
.L_x_73:
[----:B----4-:R4:W1:Y:S02]  /*a310*/  SYNCS.PHASECHK.TRANS64.TRYWAIT P1, [R9+URZ], R6 ;  /* 0x00000006090075a7 */ /* 0x01086400080211ff */
[----:B-1----:R-:W-:Y:S05]  /*a320*/  @!P1 NANOSLEEP.SYNCS 0x989680 ;  /* 0x009896800000995d */ /* 0x002fea0003900000 */
[----:B------:R-:W1:Y:S02]  /*a330*/  @!P1 SYNCS.PHASECHK.TRANS64 P1, [R9+URZ], R6 ;  /* 0x00000006090095a7 */ /* 0x000e6400080210ff */
[----:B-1----:R-:W-:Y:S05]  /*a340*/  @!P1 BRA `(.L_x_73) ;  /* 0xfffffffc00f09947 */ /* 0x002fea000383ffff */
[----:B------:R-:W-:Y:S05]  /*a350*/  BRA `(.L_x_72) ;  /* 0x00000000000c7947 */ /* 0x000fea0003800000 */
.L_x_70:
[----:B------:R-:W-:-:S04]  /*a360*/  IADD3 R5, PT, PT, R0, 0xc0, RZ ;  /* 0x000000c000057810 */ /* 0x000fc80007ffe0ff */
[----:B-1----:R-:W-:-:S04]  /*a370*/  PRMT R4, R10, 0x654, R5 ;  /* 0x000006540a047816 */ /* 0x002fc80000000005 */
[----:B------:R1:W-:Y:S03]  /*a380*/  SYNCS.ARRIVE.TRANS64.RED.A1T0 RZ, [R4+URZ], RZ ;  /* 0x000000ff04ff79a7 */ /* 0x0003e600081004ff */
.L_x_72:
[----:B------:R-:W-:Y:S01]  /*a390*/  SHF.L.U32 R7, RZ, 0x1f, RZ ;  /* 0x0000001fff077819 */ /* 0x000fe200000006ff */
[----:B-1----:R-:W-:-:S03]  /*a3a0*/  VIADD R5, R0, 0xc0 ;  /* 0x000000c000057836 */ /* 0x002fc60000000000 */
[----:B------:R-:W1:Y:S02]  /*a3b0*/  SYNCS.PHASECHK.TRANS64.TRYWAIT P1, [R0+URZ+0xc0], R7 ;  /* 0x0000c007000075a7 */ /* 0x000e6400080211ff */
[----:B------:R-:W-:Y:S01]  /*a3c0*/  @!P0 PRMT R5, R10, 0x654, R5 ;  /* 0x000006540a058816 */ /* 0x000fe20000000005 */
[----:B-1----:R-:W-:Y:S06]  /*a3d0*/  @!P1 BRA `(.L_x_74) ;  /* 0x0000008000089947 */ /* 0x002fec0003800000 */
.L_x_189:
[----:B------:R1:W-:Y:S01]  /*a3e0*/  @!P0 SYNCS.ARRIVE.TRANS64.RED.A1T0 RZ, [R5+URZ], RZ ;  /* 0x000000ff05ff89a7 */ /* 0x0003e200081004ff */
[----:B------:R-:W-:Y:S01]  /*a3f0*/  NOP ;  /* 0x0000000000007918 */ /* 0x000fe20000000000 */
[----:B------:R-:W2:Y:S01]  /*a400*/  LDS R0, [R3+0x14] ;  /* 0x0000140003007984 */ /* 0x000ea20000000800 */
[----:B------:R-:W-:Y:S01]  /*a410*/  LOP3.LUT R2, R2, 0xffff, RZ, 0xc0, !PT ;  /* 0x0000ffff02027812 */ /* 0x000fe200078ec0ff */
[----:B------:R-:W-:-:S03]  /*a420*/  IMAD.MOV.U32 R7, RZ, RZ, 0x1 ;  /* 0x00000001ff077424 */ /* 0x000fc600078e00ff */
[----:B------:R-:W-:-:S04]  /*a430*/  SHF.R.U32.HI R2, RZ, 0x5, R2 ;  /* 0x00000005ff027819 */ /* 0x000fc80000011602 */
[----:B------:R-:W-:Y:S01]  /*a440*/  SHF.L.U32 R7, R7, R2, RZ ;  /* 0x0000000207077219 */ /* 0x000fe200000006ff */
[----:B-1----:R-:W-:-:S05]  /*a450*/  IMAD.MOV.U32 R5, RZ, RZ, 0xffff ;  /* 0x0000ffffff057424 */ /* 0x002fca00078e00ff */
[----:B------:R-:W-:-:S04]  /*a460*/  SHF.L.U32 R5, R5, R2, RZ ;  /* 0x0000000205057219 */ /* 0x000fc800000006ff */
[----:B--2---:R-:W-:-:S04]  /*a470*/  LOP3.LUT R0, R0, R5, RZ, 0xc0, !PT ;  /* 0x0000000500007212 */ /* 0x004fc800078ec0ff */
[----:B------:R-:W-:-:S13]  /*a480*/  ISETP.NE.AND P0, PT, R0, R5, PT ;  /* 0x000000050000720c */ /* 0x000fda0003f05270 */
[----:B------:R-:W-:Y:S05]  /*a490*/  @P0 BRA `(.L_x_75) ;  /* 0x00000000005c0947 */ /* 0x000fea0003800000 */
[----:B------:R-:W1:Y:S02]  /*a4a0*/  LDS R0, [R3+0x18] ;  /* 0x0000180003007984 */ /* 0x000e640000000800 */
[----:B-1----:R-:W-:-:S04]  /*a4b0*/  LOP3.LUT R0, R0, R7, RZ, 0xc0, !PT ;  /* 0x0000000700007212 */ /* 0x002fc800078ec0ff */
[----:B------:R-:W-:-:S13]  /*a4c0*/  ISETP.NE.AND P0, PT, R0, R7, PT ;  /* 0x000000070000720c */ /* 0x000fda0003f05270 */
[----:B------:R-:W-:Y:S05]  /*a4d0*/  @P0 BRA `(.L_x_76) ;  /* 0x0000000000400947 */ /* 0x000fea0003800000 */
[----:B------:R-:W-:Y:S01]  /*a4e0*/  R2UR UR6, R5 ;  /* 0x00000000050672ca */ /* 0x000fe200000e0000 */
[----:B------:R-:W1:Y:S01]  /*a4f0*/  S2R R2, SR_LANEID ;  /* 0x0000000000027919 */ /* 0x000e620000000000 */
[----:B------:R-:W-:Y:S02]  /*a500*/  LOP3.LUT R7, RZ, R7, RZ, 0x33, !PT ;  /* 0x00000007ff077212 */ /* 0x000fe400078e33ff */
[----:B------:R-:W-:Y:S02]  /*a510*/  VOTE.ANY R4, PT, PT ;  /* 0x0000000000047806 */ /* 0x000fe400038e0100 */
[----:B------:R-:W2:Y:S02]  /*a520*/  REDUX UR4, R7 ;  /* 0x00000000070473c4 */ /* 0x000ea40000000000 */
[----:B------:R-:W1:Y:S05]  /*a530*/  FLO.U32 R5, R4 ;  /* 0x0000000400057300 */ /* 0x000e6a00000e0000 */
[----:B------:R-:W-:-:S06]  /*a540*/  ULOP3.LUT UR6, URZ, UR6, URZ, 0x33, !UPT ;  /* 0x00000006ff067292 */ /* 0x000fcc000f8e33ff */
[----:B------:R-:W-:-:S04]  /*a550*/  IMAD.U32 R0, RZ, RZ, UR6 ;  /* 0x00000006ff007e24 */ /* 0x000fc8000f8e00ff */
[----:B------:R-:W3:Y:S02]  /*a560*/  REDUX UR5, R0 ;  /* 0x00000000000573c4 */ /* 0x000ee40000000000 */
[----:B------:R1:W-:Y:S02]  /*a570*/  UTCATOMSWS.AND URZ, UR6 ;  /* 0x0000000600ff79e3 */ /* 0x0003e40008000000 */
[----:B-1----:R-:W-:Y:S01]  /*a580*/  ISETP.EQ.U32.AND P0, PT, R5, R2, PT ;  /* 0x000000020500720c */ /* 0x002fe20003f02070 */
[----:B--2---:R-:W-:Y:S02]  /*a590*/  IMAD.U32 R2, RZ, RZ, UR4 ;  /* 0x00000004ff027e24 */ /* 0x004fe4000f8e00ff */
[----:B---34-:R-:W-:-:S10]  /*a5a0*/  IMAD.U32 R6, RZ, RZ, UR5 ;  /* 0x00000005ff067e24 */ /* 0x018fd4000f8e00ff */
[----:B------:R1:W-:Y:S04]  /*a5b0*/  @P0 ATOMS.AND RZ, [R3+0x14], R6 ;  /* 0x0000140603ff038c */ /* 0x0003e80002800000 */
[----:B------:R1:W-:Y:S01]  /*a5c0*/  @P0 ATOMS.AND RZ, [R3+0x18], R2 ;  /* 0x0000180203ff038c */ /* 0x0003e20002800000 */
[----:B------:R-:W-:Y:S05]  /*a5d0*/  BRA `(.L_x_77) ;  /* 0x0000000000147947 */ /* 0x000fea0003800000 */
.L_x_76:
[----:B------:R-:W-:Y:S02]  /*a5e0*/  MOV R2, 0xa600 ;  /* 0x0000a60000027802 */ /* 0x000fe40000000f00 */
[----:B---345:R-:W-:Y:S05]  /*a5f0*/  CALL.REL.NOINC `($__internal_0_$__cuda_sm10x_tcgen05_guardrail_trap_col_being_dealloced_not_returned_by_alloc) ;  /* 0x0000008400607944 */ /* 0x038fea0003c00000 */
[----:B------:R-:W-:Y:S05]  /*a600*/  BRA `(.L_x_77) ;  /* 0x0000000000087947 */ /* 0x000fea0003800000 */
.L_x_75:
[----:B------:R-:W-:Y:S02]  /*a610*/  MOV R2, 0xa630 ;  /* 0x0000a63000027802 */ /* 0x000fe40000000f00 */
[----:B---345:R-:W-:Y:S05]  /*a620*/  CALL.REL.NOINC `($__internal_2_$__cuda_sm10x_tcgen05_guardrail_trap_unallocated_columns_being_dealloced) ;  /* 0x00000084006c7944 */ /* 0x038fea0003c00000 */
.L_x_77:
[----:B------:R-:W-:Y:S01]  /*a630*/  NOP ;  /* 0x0000000000007918 */ /* 0x000fe20000000000 */
[----:B------:R-:W-:Y:S05]  /*a640*/  EXIT ;  /* 0x000000000000794d */ /* 0x000fea0003800000 */
.L_x_49:
[----:B------:R-:W-:-:S04]  /*a650*/  ISETP.NE.AND P0, PT, R12, RZ, PT ;  /* 0x000000ff0c00720c */ /* 0x000fc80003f05270 */
[----:B------:R-:W-:-:S13]  /*a660*/  ISETP.NE.OR P0, PT, R0, 0x3, !P0 ;  /* 0x000000030000780c */ /* 0x000fda0004705670 */
[----:B------:R-:W-:Y:S05]  /*a670*/  @P0 BRA `(.L_x_78) ;  /* 0x0000001800900947 */ /* 0x000fea0003800000 */
[----:B------:R-:W1:Y:S01]  /*a680*/  LDC.64 R2, c[0x0][0x988] ;  /* 0x00026200ff027b82 */ /* 0x000e620000000a00 */
[----:B------:R-:W-:Y:S01]  /*a690*/  MOV R4, 0x400 ;  /* 0x0000040000047802 */ /* 0x000fe20000000f00 */
[----:B------:R-:W-:Y:S01]  /*a6a0*/  IMAD.MOV.U32 R42, RZ, RZ, RZ ;  /* 0x000000ffff2a7224 */ /* 0x000fe200078e00ff */
[----:B------:R-:W-:Y:S02]  /*a6b0*/  PLOP3.LUT P6, PT, PT, PT, PT, 0x8, 0x80 ;  /* 0x000000000080781c */ /* 0x000fe40003fce170 */
[----:B------:R-:W-:-:S03]  /*a6c0*/  LEA R27, R85, R4, 0x18 ;  /* 0x00000004551b7211 */ /* 0x000fc600078ec0ff */
[----:B-----5:R-:W2:Y:S01]  /*a6d0*/  LDC.64 R32, c[0x0][0xa98] ;  /* 0x0002a600ff207b82 */ /* 0x020ea20000000a00 */
[C---:B------:R-:W-:Y:S02]  /*a6e0*/  R2UR UR7, R27.reuse ;  /* 0x000000001b0772ca */ /* 0x040fe400000e0000 */
[C---:B------:R-:W-:Y:S02]  /*a6f0*/  R2UR UR33, R27.reuse ;  /* 0x000000001b2172ca */ /* 0x040fe400000e0000 */
[C---:B------:R-:W-:Y:S02]  /*a700*/  R2UR UR25, R27.reuse ;  /* 0x000000001b1972ca */ /* 0x040fe400000e0000 */
[----:B------:R-:W-:Y:S01]  /*a710*/  R2UR UR17, R27 ;  /* 0x000000001b1172ca */ /* 0x000fe200000e0000 */
[----:B------:R-:W3:Y:S06]  /*a720*/  LDC.64 R30, c[0x0][0xa80] ;  /* 0x0002a000ff1e7b82 */ /* 0x000eec0000000a00 */
[----:B------:R-:W-:-:S02]  /*a730*/  UIADD3 UR7, UPT, UPT, UR7, 0x40, URZ ;  /* 0x0000004007077890 */ /* 0x000fc4000fffe0ff */
[----:B------:R-:W4:Y:S01]  /*a740*/  LDC.64 R28, c[0x0][0xa88] ;  /* 0x0002a200ff1c7b82 */ /* 0x000f220000000a00 */
[----:B-1----:R-:W-:Y:S01]  /*a750*/  ISETP.NE.U32.AND P4, PT, R2, RZ, PT ;  /* 0x000000ff0200720c */ /* 0x002fe20003f85070 */
[----:B------:R-:W-:Y:S02]  /*a760*/  UIADD3 UR33, UPT, UPT, UR33, 0x48, URZ ;  /* 0x0000004821217890 */ /* 0x000fe4000fffe0ff */
[----:B------:R-:W-:Y:S01]  /*a770*/  UIADD3 UR25, UPT, UPT, UR25, 0x50, URZ ;  /* 0x0000005019197890 */ /* 0x000fe2000fffe0ff */
[----:B------:R-:W-:Y:S01]  /*a780*/  ISETP.NE.AND.EX P4, PT, R3, RZ, PT, P4 ;  /* 0x000000ff0300720c */ /* 0x000fe20003f85340 */
[----:B------:R-:W-:Y:S02]  /*a790*/  UIADD3 UR17, UPT, UPT, UR17, 0x58, URZ ;  /* 0x0000005811117890 */ /* 0x000fe4000fffe0ff */
[----:B------:R-:W1:Y:S01]  /*a7a0*/  LDC R0, c[0x0][0xc30] ;  /* 0x00030c00ff007b82 */ /* 0x000e620000000800 */
[C---:B--2---:R-:W-:Y:S02]  /*a7b0*/  ISETP.NE.AND P0, PT, R32.reuse, 0x1, PT ;  /* 0x000000012000780c */ /* 0x044fe40003f05270 */
[----:B------:R-:W-:Y:S01]  /*a7c0*/  R2UR UR4, R32 ;  /* 0x00000000200472ca */ /* 0x000fe200000e0000 */
[----:B------:R-:W-:-:S04]  /*a7d0*/  IMAD.MOV.U32 R32, RZ, RZ, 0x2000 ;  /* 0x00002000ff207424 */ /* 0x000fc800078e00ff */
[----:B------:R-:W2:Y:S01]  /*a7e0*/  LDC R43, c[0x0][0x370] ;  /* 0x0000dc00ff2b7b82 */ /* 0x000ea20000000800 */
[----:B---3--:R-:W-:-:S05]  /*a7f0*/  R2UR UR6, R30 ;  /* 0x000000001e0672ca */ /* 0x008fca00000e0000 */
[----:B------:R-:W-:Y:S02]  /*a800*/  VOTEU.ANY UP2, P0 ;  /* 0x0000000000ff7886 */ /* 0x000fe40000040100 */
[----:B------:R-:W3:Y:S01]  /*a810*/  LDC R2, c[0x0][0xc0c] ;  /* 0x00030300ff027b82 */ /* 0x000ee20000000800 */
[----:B----4-:R-:W-:-:S07]  /*a820*/  R2UR UR5, R29 ;  /* 0x000000001d0572ca */ /* 0x010fce00000e0000 */
[----:B------:R-:W4:Y:S01]  /*a830*/  LDC R18, c[0x0][0xc20] ;  /* 0x00030800ff127b82 */ /* 0x000f220000000800 */
[----:B-1----:R-:W-:-:S07]  /*a840*/  ISETP.NE.AND P1, PT, R0, 0x1, PT ;  /* 0x000000010000780c */ /* 0x002fce0003f25270 */
[----:B------:R-:W1:Y:S08]  /*a850*/  LDC R34, c[0x0][0xaa0] ;  /* 0x0002a800ff227b82 */ /* 0x000e700000000800 */
[----:B------:R-:W1:Y:S08]  /*a860*/  LDC.64 R44, c[0x0][0x348] ;  /* 0x0000d200ff2c7b82 */ /* 0x000e700000000a00 */
[----:B------:R-:W1:Y:S08]  /*a870*/  LDC.64 R22, c[0x0][0xc10] ;  /* 0x00030400ff167b82 */ /* 0x000e700000000a00 */
[----:B------:R-:W1:Y:S08]  /*a880*/  LDC.64 R6, c[0x0][0xc18] ;  /* 0x00030600ff067b82 */ /* 0x000e700000000a00 */
[----:B------:R-:W1:Y:S08]  /*a890*/  LDC.64 R4, c[0x0][0xc28] ;  /* 0x00030a00ff047b82 */ /* 0x000e700000000a00 */
[----:B------:R-:W1:Y:S08]  /*a8a0*/  LDC.64 R20, c[0x0][0x990] ;  /* 0x00026400ff147b82 */ /* 0x000e700000000a00 */
[----:B------:R-:W1:Y:S08]  /*a8b0*/  LDC.64 R24, c[0x0][0xa90] ;  /* 0x0002a400ff187b82 */ /* 0x000e700000000a00 */
[----:B--234-:R-:W1:Y:S02]  /*a8c0*/  LDC R40, c[0x0][0x374] ;  /* 0x0000dd00ff287b82 */ /* 0x01ce640000000800 */
.L_x_93:
[----:B------:R-:W-:Y:S04]  /*a8d0*/  SHF.L.U32 R0, R42, 0x1f, RZ ;  /* 0x0000001f2a007819 */ /* 0x000fe800000006ff */
[----:B------:R-:W2:Y:S02]  /*a8e0*/  SYNCS.PHASECHK.TRANS64.TRYWAIT P0, [R27+URZ+0x90], R0 ;  /* 0x000090001b0075a7 */ /* 0x000ea400080011ff */
[----:B--2---:R-:W-:Y:S05]  /*a8f0*/  @!P0 BRA `(.L_x_79) ;  /* 0x0000007800d48947 */ /* 0x004fea0003800000 */
.L_x_190:
[----:B------:R-:W-:Y:S01]  /*a900*/  ISETP.GE.AND P0, PT, R26, 0x1, PT ;  /* 0x000000011a00780c */ /* 0x000fe20003f06270 */
[----:B------:R-:W3:Y:S01]  /*a910*/  LDS.128 R36, [R27+0xd0] ;  /* 0x0000d0001b247984 */ /* 0x000ee20000000c00 */
[----:B--2---:R-:W-:Y:S01]  /*a920*/  VIADD R0, R27, 0x98 ;  /* 0x000000981b007836 */ /* 0x004fe20000000000 */
[----:B------:R-:W-:Y:S01]  /*a930*/  @!PT LDS RZ, [RZ] ;  /* 0x00000000fffff984 */ /* 0x000fe20000000800 */
[----:B------:R-:W-:Y:S01]  /*a940*/  @!PT LDS RZ, [RZ] ;  /* 0x00000000fffff984 */ /* 0x000fe20000000800 */
[----:B------:R-:W-:Y:S01]  /*a950*/  @!PT LDS RZ, [RZ] ;  /* 0x00000000fffff984 */ /* 0x000fe20000000800 */
[----:B------:R-:W-:Y:S01]  /*a960*/  @!PT LDS RZ, [RZ] ;  /* 0x00000000fffff984 */ /* 0x000fe20000000800 */
[----:B------:R2:W-:Y:S06]  /*a970*/  MEMBAR.ALL.CTA ;  /* 0x0000000000007992 */ /* 0x0005ec0000008000 */
[----:B--2---:R-:W2:Y:S01]  /*a980*/  FENCE.VIEW.ASYNC.S ;  /* 0x00000000000073c6 */ /* 0x004ea20000000000 */
[----:B------:R-:W-:Y:S04]  /*a990*/  PRMT R0, RZ, 0x654, R0 ;  /* 0x00000654ff007816 */ /* 0x000fe80000000000 */
[----:B--2---:R2:W-:Y:S01]  /*a9a0*/  SYNCS.ARRIVE.TRANS64.RED.A1T0 RZ, [R0+URZ], RZ ;  /* 0x000000ff00ff79a7 */ /* 0x0045e200081004ff */
[----:B---3--:R-:W-:Y:S11]  /*a9b0*/  LOP3.LUT P5, RZ, R38, 0x1, RZ, 0xc0, !PT ;  /* 0x0000000126ff7812 */ /* 0x008ff600078ac0ff */
[----:B------:R-:W-:Y:S02]  /*a9c0*/  @!UPT UIADD3 URZ, UPT, UPT, URZ, URZ, URZ ;  /* 0x000000fffffff290 */ /* 0x000fe4000fffe0ff */
[----:B------:R-:W-:Y:S02]  /*a9d0*/  @P5 MOV R13, R36 ;  /* 0x00000024000d5202 */ /* 0x000fe40000000f00 */
[----:B------:R-:W-:Y:S01]  /*a9e0*/  @P5 LOP3.LUT R8, R37, 0xffff, RZ, 0xc0, !PT ;  /* 0x0000ffff25085812 */ /* 0x000fe200078ec0ff */
[----:B--2---:R-:W-:Y:S06]  /*a9f0*/  @!P0 BRA `(.L_x_80) ;  /* 0x0000000000a88947 */ /* 0x004fec0003800000 */
[-C--:B-1----:R-:W-:Y:S01]  /*aa00*/  IMAD.HI.U32 R49, R40, R7.reuse, RZ ;  /* 0x0000000728317227 */ /* 0x082fe200078e00ff */
[----:B------:R-:W-:Y:S02]  /*aa10*/  ISETP.NE.AND P0, PT, R6, 0x1, PT ;  /* 0x000000010600780c */ /* 0x000fe40003f05270 */
[----:B------:R-:W-:Y:S01]  /*aa20*/  ISETP.NE.AND P2, PT, R26, 0x1, PT ;  /* 0x000000011a00780c */ /* 0x000fe20003f45270 */
[----:B------:R-:W-:Y:S01]  /*aa30*/  IMAD.HI.U32 R47, R8, R7, RZ ;  /* 0x00000007082f7227 */ /* 0x000fe200078e00ff */
[----:B------:R-:W-:Y:S03]  /*aa40*/  SHF.R.U32.HI R49, RZ, R18, R49 ;  /* 0x00000012ff317219 */ /* 0x000fe60000011631 */
[----:B------:R-:W-:Y:S01]  /*aa50*/  IMAD.HI.U32 R46, R43, R22, RZ ;  /* 0x000000162b2e7227 */ /* 0x000fe200078e00ff */
[----:B------:R-:W-:Y:S02]  /*aa60*/  SHF.R.U32.HI R47, RZ, R18, R47 ;  /* 0x00000012ff2f7219 */ /* 0x000fe4000001162f */
[----:B------:R-:W-:Y:S01]  /*aa70*/  SEL R3, R40, R49, !P0 ;  /* 0x0000003128037207 */ /* 0x000fe20004000000 */
[----:B------:R-:W-:Y:S01]  /*aa80*/  IMAD.HI.U32 R50, R13, R22, RZ ;  /* 0x000000160d327227 */ /* 0x000fe200078e00ff */
[----:B------:R-:W-:Y:S02]  /*aa90*/  SEL R9, R8, R47, !P0 ;  /* 0x0000002f08097207 */ /* 0x000fe40004000000 */
[----:B------:R-:W-:Y:S02]  /*aaa0*/  ISETP.NE.AND P0, PT, R2, 0x1, PT ;  /* 0x000000010200780c */ /* 0x000fe40003f05270 */
[-C--:B------:R-:W-:Y:S01]  /*aab0*/  SHF.R.U32.HI R46, RZ, R23.reuse, R46 ;  /* 0x00000017ff2e7219 */ /* 0x080fe2000001162e */
[----:B------:R-:W-:Y:S01]  /*aac0*/  IMAD.HI.U32 R14, R9, R4, RZ ;  /* 0x00000004090e7227 */ /* 0x000fe200078e00ff */
[----:B------:R-:W-:Y:S02]  /*aad0*/  SHF.R.U32.HI R50, RZ, R23, R50 ;  /* 0x00000017ff327219 */ /* 0x000fe40000011632 */
[----:B------:R-:W-:Y:S01]  /*aae0*/  SEL R11, R43, R46, !P0 ;  /* 0x0000002e2b0b7207 */ /* 0x000fe20004000000 */
[-C--:B------:R-:W-:Y:S01]  /*aaf0*/  IMAD.HI.U32 R46, R3, R4.reuse, RZ ;  /* 0x00000004032e7227 */ /* 0x080fe200078e00ff */
[-C--:B------:R-:W-:Y:S03]  /*ab00*/  SHF.R.U32.HI R14, RZ, R5.reuse, R14 ;  /* 0x00000005ff0e7219 */ /* 0x080fe6000001160e */
[----:B------:R-:W-:Y:S01]  /*ab10*/  IMAD.HI.U32 R48, R11, R4, RZ ;  /* 0x000000040b307227 */ /* 0x000fe200078e00ff */
[-C--:B------:R-:W-:Y:S02]  /*ab20*/  @P2 SHF.R.U32.HI R3, RZ, R5.reuse, R46 ;  /* 0x00000005ff032219 */ /* 0x080fe4000001162e */
[----:B------:R-:W-:Y:S02]  /*ab30*/  SEL R15, R9, R14, !P2 ;  /* 0x0000000e090f7207 */ /* 0x000fe40005000000 */
[----:B------:R-:W-:Y:S01]  /*ab40*/  @P2 SHF.R.U32.HI R11, RZ, R5, R48 ;  /* 0x00000005ff0b2219 */ /* 0x000fe20000011630 */
[C---:B------:R-:W-:Y:S01]  /*ab50*/  IMAD R10, R26.reuse, R3, RZ ;  /* 0x000000031a0a7224 */ /* 0x040fe200078e02ff */
[----:B------:R-:W-:Y:S01]  /*ab60*/  SEL R3, R13, R50, !P0 ;  /* 0x000000320d037207 */ /* 0x000fe20004000000 */
[----:B------:R-:W-:Y:S02]  /*ab70*/  IMAD.MOV R14, RZ, RZ, -R15 ;  /* 0x000000ffff0e7224 */ /* 0x000fe400078e0a0f */
[C---:B------:R-:W-:Y:S01]  /*ab80*/  IMAD R12, R26.reuse, R11, RZ ;  /* 0x0000000b1a0c7224 */ /* 0x040fe200078e02ff */
[----:B------:R-:W-:Y:S01]  /*ab90*/  ISETP.GE.AND P0, PT, R9, R10, PT ;  /* 0x0000000a0900720c */ /* 0x000fe20003f06270 */
[----:B------:R-:W-:Y:S03]  /*aba0*/  IMAD R14, R26, R14, R9 ;  /* 0x0000000e1a0e7224 */ /* 0x000fe600078e0209 */
[C---:B------:R-:W-:Y:S11]  /*abb0*/  ISETP.GE.OR P0, PT, R3.reuse, R12, P0 ;  /* 0x0000000c0300720c */ /* 0x040ff60000706670 */
[----:B------:R-:W-:Y:S02]  /*abc0*/  @!UPT UIADD3 URZ, UPT, UPT, URZ, URZ, URZ ;  /* 0x000000fffffff290 */ /* 0x000fe4000fffe0ff */
[C---:B------:R-:W-:Y:S05]  /*abd0*/  @!P0 IMAD.HI.U32 R10, R3.reuse, R4, RZ ;  /* 0x00000004030a8227 */ /* 0x040fea00078e00ff */
[----:B------:R-:W-:Y:S04]  /*abe0*/  @!P0 SHF.R.U32.HI R10, RZ, R5, R10 ;  /* 0x00000005ff0a8219 */ /* 0x000fe8000001160a */
[----:B------:R-:W-:Y:S01]  /*abf0*/  @!P0 SEL R0, R3, R10, !P2 ;  /* 0x0000000a03008207 */ /* 0x000fe20005000000 */
[----:B------:R-:W-:Y:S03]  /*ac00*/  IMAD.MOV R10, RZ, RZ, -R3 ;  /* 0x000000ffff0a7224 */ /* 0x000fe600078e0a03 */
[----:B------:R-:W-:Y:S01]  /*ac10*/  @!P0 IADD3 R15, PT, PT, R15, -R0, RZ ;  /* 0x800000000f0f8210 */ /* 0x000fe20007ffe0ff */
[----:B------:R-:W-:Y:S01]  /*ac20*/  @!P0 IMAD R0, R11, R14, R0 ;  /* 0x0000000e0b008224 */ /* 0x000fe200078e0200 */
[----:B------:R-:W-:Y:S01]  /*ac30*/  IADD3 R11, PT, PT, -R9, RZ, RZ ;  /* 0x000000ff090b7210 */ /* 0x000fe20007ffe1ff */
[----:B------:R-:W-:Y:S02]  /*ac40*/  IMAD R13, R2, R10, R13 ;  /* 0x0000000a020d7224 */ /* 0x000fe400078e020d */
[----:B------:R-:W-:Y:S02]  /*ac50*/  @!P0 IMAD R9, R15, R26, R3 ;  /* 0x0000001a0f098224 */ /* 0x000fe400078e0203 */
[----:B------:R-:W-:Y:S02]  /*ac60*/  @!P0 IMAD.MOV.U32 R3, RZ, RZ, R0 ;  /* 0x000000ffff038224 */ /* 0x000fe400078e0000 */
[----:B------:R-:W-:Y:S02]  /*ac70*/  IMAD R8, R6, R11, R8 ;  /* 0x0000000b06087224 */ /* 0x000fe400078e0208 */
[----:B------:R-:W-:Y:S02]  /*ac80*/  IMAD R13, R3, R2, R13 ;  /* 0x00000002030d7224 */ /* 0x000fe400078e020d */
[----:B------:R-:W-:Y:S02]  /*ac90*/  IMAD R8, R9, R6, R8 ;  /* 0x0000000609087224 */ /* 0x000fe400078e0208 */
.L_x_80:
[----:B------:R-:W-:Y:S05]  /*aca0*/  @P6 BRA `(.L_x_81) ;  /* 0x00000000000c6947 */ /* 0x000fea0003800000 */
[----:B------:R-:W-:Y:S04]  /*acb0*/  SHF.L.U32 R0, R17, 0x1f, RZ ;  /* 0x0000001f11007819 */ /* 0x000fe800000006ff */
[----:B------:R-:W2:Y:S02]  /*acc0*/  SYNCS.PHASECHK.TRANS64.TRYWAIT P0, [R27+URZ+0x88], R0 ;  /* 0x000088001b0075a7 */ /* 0x000ea400080011ff */
[----:B--2---:R-:W-:Y:S05]  /*acd0*/  @!P0 BRA `(.L_x_82) ;  /* 0x0000007400f08947 */ /* 0x004fea0003800000 */
.L_x_81:
[----:B-1----:R-:W-:Y:S01]  /*ace0*/  ISETP.NE.U32.AND P2, PT, R20, RZ, PT ;  /* 0x000000ff1400720c */ /* 0x002fe20003f45070 */
[----:B------:R-:W-:Y:S01]  /*acf0*/  IMAD.MOV.U32 R46, RZ, RZ, 0x1 ;  /* 0x00000001ff2e7424 */ /* 0x000fe200078e00ff */
[----:B------:R-:W-:Y:S02]  /*ad00*/  R2UR UR15, R16 ;  /* 0x00000000100f72ca */ /* 0x000fe400000e0000 */
[C---:B------:R-:W-:Y:S02]  /*ad10*/  ISETP.NE.AND.EX P2, PT, R21.reuse, RZ, PT, P2 ;  /* 0x000000ff1500720c */ /* 0x040fe40003f45320 */
[----:B------:R-:W-:Y:S02]  /*ad20*/  ISETP.NE.U32.AND P0, PT, R20, RZ, PT ;  /* 0x000000ff1400720c */ /* 0x000fe40003f05070 */
[----:B------:R-:W-:Y:S02]  /*ad30*/  SHF.L.U32 R46, R46, 0x1f, RZ ;  /* 0x0000001f2e2e7819 */ /* 0x000fe400000006ff */
[----:B------:R-:W-:Y:S05]  /*ad40*/  ISETP.NE.AND.EX P0, PT, R21, RZ, PT, P0 ;  /* 0x000000ff1500720c */ /* 0x000fea0003f05300 */
[----:B------:R-:W-:Y:S02]  /*ad50*/  USHF.L.U32 UR15, UR15, 0x7, URZ ;  /* 0x000000070f0f7899 */ /* 0x000fe400080006ff */
[----:B------:R-:W-:Y:S10]  /*ad60*/  @!P2 BRA `(.L_x_83) ;  /* 0x000000000030a947 */ /* 0x000ff40003800000 */
[----:B------:R-:W-:Y:S01]  /*ad70*/  PLOP3.LUT P3, PT, P4, PT, PT, 0x80, 0x8 ;  /* 0x000000000008781c */ /* 0x000fe2000276f070 */
[----:B------:R-:W-:Y:S11]  /*ad80*/  IMAD.MOV.U32 R87, RZ, RZ, 0x1 ;  /* 0x00000001ff577424 */ /* 0x000ff600078e00ff */
[----:B------:R-:W-:Y:S01]  /*ad90*/  @!UPT UIADD3 URZ, UPT, UPT, URZ, URZ, URZ ;  /* 0x000000fffffff290 */ /* 0x000fe2000fffe0ff */
[----:B------:R-:W1:Y:S01]  /*ada0*/  @P3 LDC.64 R10, c[0x0][0x988] ;  /* 0x00026200ff0a3b82 */ /* 0x000e620000000a00 */
[----:B------:R-:W-:Y:S01]  /*adb0*/  @P3 R2UR UR8, R88 ;  /* 0x00000000580832ca */ /* 0x000fe200000e0000 */
[----:B--2---:R-:W-:Y:S01]  /*adc0*/  @P3 IMAD R0, R41, R20, RZ ;  /* 0x0000001429003224 */ /* 0x004fe200078e02ff */
[----:B------:R-:W-:Y:S03]  /*add0*/  @P3 R2UR UR9, R89 ;  /* 0x00000000590932ca */ /* 0x000fe600000e0000 */
[----:B-1----:R-:W-:Y:S04]  /*ade0*/  @P3 IMAD.WIDE R10, R0, 0x4, R10 ;  /* 0x00000004000a3825 */ /* 0x002fe800078e020a */
[----:B------:R-:W-:Y:S06]  /*adf0*/  IMAD.MOV.U32 R0, RZ, RZ, 0x1 ;  /* 0x00000001ff007424 */ /* 0x000fec00078e00ff */
[----:B------:R1:W5:Y:S01]  /*ae00*/  @P3 LDG.E R35, desc[UR8][R10.64] ;  /* 0x000000080a233981 */ /* 0x000362000c1e1900 */
[----:B------:R-:W-:Y:S01]  /*ae10*/  @!P3 PRMT R87, R0, 0x7610, R87 ;  /* 0x000076100057b816 */ /* 0x000fe20000000057 */
[----:B-1----:R-:W3:Y:S06]  /*ae20*/  @!P3 LDC R35, c[0x0][0x980] ;  /* 0x00026000ff23bb82 */ /* 0x002eec0000000800 */
.L_x_83:
[----:B---3-5:R-:W-:Y:S01]  /*ae30*/  @!P0 FSETP.EQ.AND P2, PT, R35, RZ, PT ;  /* 0x000000ff2300820b */ /* 0x028fe20003f42000 */
[----:B------:R-:W-:Y:S01]  /*ae40*/  @!UPT UIADD3 URZ, UPT, UPT, URZ, URZ, URZ ;  /* 0x000000fffffff290 */ /* 0x000fe2000fffe0ff */
[----:B------:R-:W-:Y:S11]  /*ae50*/  @!P0 BRA `(.L_x_84) ;  /* 0x0000000000108947 */ /* 0x000ff60003800000 */
[----:B------:R-:W-:Y:S02]  /*ae60*/  LOP3.LUT P0, RZ, R87, 0xff, RZ, 0xc0, !PT ;  /* 0x000000ff57ff7812 */ /* 0x000fe4000780c0ff */
[----:B------:R-:W-:Y:S11]  /*ae70*/  PLOP3.LUT P2, PT, P3, PT, PT, 0x8, 0x80 ;  /* 0x000000000080781c */ /* 0x000ff60001f4e170 */
[----:B------:R-:W-:Y:S11]  /*ae80*/  @P0 FSETP.EQ.AND P2, PT, R35, RZ, PT ;  /* 0x000000ff2300020b */ /* 0x000ff60003f42000 */
[----:B------:R-:W-:Y:S02]  /*ae90*/  @!UPT UIADD3 URZ, UPT, UPT, URZ, URZ, URZ ;  /* 0x000000fffffff290 */ /* 0x000fe4000fffe0ff */
.L_x_84:
[----:B------:R-:W-:Y:S01]  /*aea0*/  ISETP.NE.AND P0, PT, R30, 0x1, PT ;  /* 0x000000011e00780c */ /* 0x000fe20003f05270 */
[----:B------:R-:W1:Y:S01]  /*aeb0*/  SYNCS.PHASECHK.TRANS64.TRYWAIT P6, [R27+URZ+0x60], R46 ;  /* 0x0000602e1b0075a7 */ /* 0x000e6200080c11ff */
[----:B------:R-:W-:Y:S04]  /*aec0*/  IMAD.SHL.U32 R12, R19, 0x80, RZ ;  /* 0x00000080130c7824 */ /* 0x000fe800078e00ff */
[C---:B------:R-:W-:Y:S01]  /*aed0*/  IMAD.HI.U32 R3, R12.reuse, R31, RZ ;  /* 0x0000001f0c037227 */ /* 0x040fe200078e00ff */
[C---:B------:R-:W-:Y:S04]  /*aee0*/  R2UR UR11, R12.reuse ;  /* 0x000000000c0b72ca */ /* 0x040fe800000e0000 */
[----:B------:R-:W-:Y:S04]  /*aef0*/  SHF.R.U32.HI R3, RZ, R28, R3 ;  /* 0x0000001cff037219 */ /* 0x000fe80000011603 */
[----:B------:R-:W-:Y:S02]  /*af00*/  SEL R3, R12, R3, !P0 ;  /* 0x000000030c037207 */ /* 0x000fe40004000000 */
[----:B------:R-:W-:Y:S02]  /*af10*/  ISETP.NE.AND P0, PT, R29, 0x1, PT ;  /* 0x000000011d00780c */ /* 0x000fe40003f05270 */
[C---:B------:R-:W-:Y:S01]  /*af20*/  R2UR UR12, R3.reuse ;  /* 0x00000000030c72ca */ /* 0x040fe200000e0000 */
[C---:B------:R-:W-:Y:S05]  /*af30*/  IMAD.HI.U32 R10, R3.reuse, R24, RZ ;  /* 0x00000018030a7227 */ /* 0x040fea00078e00ff */
[----:B------:R-:W-:Y:S04]  /*af40*/  SHF.R.U32.HI R10, RZ, R25, R10 ;  /* 0x00000019ff0a7219 */ /* 0x000fe8000001160a */
[----:B------:R-:W-:Y:S02]  /*af50*/  SEL R10, R3, R10, !P0 ;  /* 0x0000000a030a7207 */ /* 0x000fe40004000000 */
[----:B------:R-:W-:Y:S02]  /*af60*/  ELECT P0, URZ, PT ;  /* 0x0000000000ff782f */ /* 0x000fe40003800000 */
[C---:B------:R-:W-:Y:S01]  /*af70*/  R2UR UR8, R10.reuse ;  /* 0x000000000a0872ca */ /* 0x040fe200000e0000 */
[C---:B------:R-:W-:Y:S01]  /*af80*/  IMAD.HI.U32 R9, R10.reuse, R33, RZ ;  /* 0x000000210a097227 */ /* 0x040fe200078e00ff */
[----:B------:R-:W-:Y:S02]  /*af90*/  PLOP3.LUT P2, PT, P2, P0, PT, 0xf2, 0x2f ;  /* 0x00000000002f781c */ /* 0x000fe40001741e72 */
[----:B------:R-:W-:Y:S02]  /*afa0*/  R2UR UR13, R10 ;  /* 0x000000000a0d72ca */ /* 0x000fe400000e0000 */
[----:B--2---:R-:W-:Y:S04]  /*afb0*/  SHF.R.U32.HI R0, RZ, R34, R9 ;  /* 0x00000022ff007219 */ /* 0x004fe80000011609 */
[----:B------:R-:W-:Y:S01]  /*afc0*/  R2UR UR14, R0 ;  /* 0x00000000000e72ca */ /* 0x000fe200000e0000 */
[----:B------:R-:W-:Y:S04]  /*afd0*/  IMAD.MOV R0, RZ, RZ, -R3 ;  /* 0x000000ffff007224 */ /* 0x000fe800078e0a03 */
[----:B------:R-:W-:Y:S01]  /*afe0*/  @!P2 IMAD.MOV.U32 R9, RZ, 0x20, RZ ;  /* 0x00000020ff09a824 */ /* 0x000fe200078e00ff */
[----:B------:R-:W-:Y:S01]  /*aff0*/  R2UR UR10, R0 ;  /* 0x00000000000a72ca */ /* 0x000fe200000e0000 */
[----:B------:R-:W-:Y:S02]  /*b000*/  IMAD.MOV R0, RZ, RZ, -R10 ;  /* 0x000000ffff007224 */ /* 0x000fe400078e0a0a */
[----:B------:R-:W-:Y:S03]  /*b010*/  @!P2 IMAD.MOV.U32 R9, RZ, 0x400, R9 ;  /* 0x00000400ff09a824 */ /* 0x000fe600078e0009 */
[----:B------:R-:W-:Y:S01]  /*b020*/  R2UR UR9, R0 ;  /* 0x00000000000972ca */ /* 0x000fe200000e0000 */
[----:B------:R-:W-:Y:S06]  /*b030*/  USEL UR14, UR8, UR14, !UP2 ;  /* 0x0000000e080e7287 */ /* 0x000fec000d000000 */
[----:B------:R-:W-:Y:S01]  /*b040*/  UIMAD UR11, UR6, UR10, UR11 ;  /* 0x0000000a060b72a4 */ /* 0x000fe2000f8e020b */
[----:B------:R-:W-:Y:S05]  /*b050*/  IMAD R3, RZ, RZ, -UR14 ;  /* 0x8000000eff037e24 */ /* 0x000fea000f8e02ff */
[----:B------:R-:W-:Y:S01]  /*b060*/  UIMAD UR12, UR5, UR9, UR12 ;  /* 0x00000009050c72a4 */ /* 0x000fe2000f8e020c */
[----:B------:R-:W-:Y:S02]  /*b070*/  R2UR UR8, R3 ;  /* 0x00000000030872ca */ /* 0x000fe400000e0000 */
[----:B------:R-:W-:Y:S05]  /*b080*/  @!P2 IADD3 R3, P0, PT, R44, 0x680, RZ ;  /* 0x000006802c03a810 */ /* 0x000fea0007f1e0ff */
[----:B------:R-:W-:Y:S06]  /*b090*/  @!P2 IMAD.X R0, RZ, RZ, R45, P0 ;  /* 0x000000ffff00a224 */ /* 0x000fec00000e062d */
[----:B------:R-:W-:Y:S01]  /*b0a0*/  UIMAD UR13, UR4, UR8, UR13 ;  /* 0x00000008040d72a4 */ /* 0x000fe2000f8e020d */
[----:B-1----:R-:W-:Y:S11]  /*b0b0*/  @!P6 BRA `(.L_x_85) ;  /* 0x00000074000ce947 */ /* 0x002ff60003800000 */
.L_x_191:
[----:B------:R-:W-:Y:S01]  /*b0c0*/  @!P2 R2UR UR10, R9 ;  /* 0x00000000090aa2ca */ /* 0x000fe200000e0000 */
[----:B------:R-:W-:Y:S01]  /*b0d0*/  VOTEU.ALL UP0, P2 ;  /* 0x0000000000ff7886 */ /* 0x000fe20001000000 */
[----:B------:R-:W-:Y:S01]  /*b0e0*/  @!P2 R2UR UR9, R3 ;  /* 0x000000000309a2ca */ /* 0x000fe200000e0000 */
[----:B------:R-:W-:Y:S01]  /*b0f0*/  @!P2 IMAD.MOV.U32 R9, RZ, 0x20, RZ ;  /* 0x00000020ff09a824 */ /* 0x000fe200078e00ff */
[----:B------:R-:W-:Y:S01]  /*b100*/  @!P2 R2UR UR8, R0 ;  /* 0x000000000008a2ca */ /* 0x000fe200000e0000 */
[----:B------:R-:W-:Y:S02]  /*b110*/  @!P2 VIADD R0, R27, 0x200 ;  /* 0x000002001b00a836 */ /* 0x000fe40000000000 */
[----:B------:R-:W-:Y:S06]  /*b120*/  @!P2 IMAD.MOV.U32 R9, RZ, 0x400, R9 ;  /* 0x00000400ff09a824 */ /* 0x000fec00078e0009 */
[----:B------:R-:W-:Y:S01]  /*b130*/  IMAD.U32 R3, RZ, RZ, UR10 ;  /* 0x0000000aff037e24 */ /* 0x000fe2000f8e00ff */
[----:B------:R-:W-:Y:S01]  /*b140*/  @!UP0 UMOV UR10, UR15 ;  /* 0x0000000f000a8c82 */ /* 0x000fe20008000000 */
[----:B------:R-:W-:Y:S01]  /*b150*/  IMAD.U32 R10, RZ, RZ, UR9 ;  /* 0x00000009ff0a7e24 */ /* 0x000fe2000f8e00ff */
[----:B------:R-:W-:Y:S01]  /*b160*/  @!UP0 UMOV UR9, UR7 ;  /* 0x0000000700098c82 */ /* 0x000fe20008000000 */
[----:B------:R-:W-:Y:S01]  /*b170*/  IMAD.U32 R11, RZ, RZ, UR8 ;  /* 0x00000008ff0b7e24 */ /* 0x000fe2000f8e00ff */
[----:B------:R-:W-:Y:S02]  /*b180*/  @!P2 PRMT R3, R3, 0x5410, RZ ;  /* 0x000054100303a816 */ /* 0x000fe400000000ff */
[----:B------:R-:W-:Y:S01]  /*b190*/  @!P2 R2UR UR8, R0 ;  /* 0x000000000008a2ca */ /* 0x000fe200000e0000 */
[----:B------:R-:W-:Y:S01]  /*b1a0*/  IMAD.U32 R0, RZ, RZ, UR7 ;  /* 0x00000007ff007e24 */ /* 0x000fe2000f8e00ff */
[----:B------:R-:W-:Y:S02]  /*b1b0*/  @!P2 R2UR UR18, R10 ;  /* 0x000000000a12a2ca */ /* 0x000fe400000e0000 */
[----:B------:R-:W-:Y:S02]  /*b1c0*/  @!P2 R2UR UR19, R11 ;  /* 0x000000000b13a2ca */ /* 0x000fe400000e0000 */
[----:B------:R-:W-:Y:S02]  /*b1d0*/  @!P2 R2UR UR16, R3 ;  /* 0x000000000310a2ca */ /* 0x000fe400000e0000 */
[----:B------:R-:W-:Y:S01]  /*b1e0*/  PRMT R11, R85, 0x654, R0 ;  /* 0x00000654550b7816 */ /* 0x000fe20000000000 */
[----:B------:R-:W-:Y:S01]  /*b1f0*/  @!P2 IMAD.MOV.U32 R0, RZ, RZ, 0x2000 ;  /* 0x00002000ff00a424 */ /* 0x000fe200078e00ff */
[----:B------:R-:W-:Y:S09]  /*b200*/  @!P2 IADD3 R3, P0, PT, R44, 0x680, RZ ;  /* 0x000006802c03a810 */ /* 0x000ff20007f1e0ff */
[----:B------:R2:W-:Y:S01]  /*b210*/  @!UP0 UTMALDG.5D.IM2COL [UR8], [UR18], UR16 ;  /* 0x00000008120083b4 */ /* 0x0005e20008060010 */
[----:B------:R3:W-:Y:S01]  /*b220*/  @!P2 SYNCS.ARRIVE.TRANS64.RED.A0TR RZ, [R27+URZ+0x40], R0 ;  /* 0x000040001bffa9a7 */ /* 0x0007e200083004ff */
[----:B------:R2:W-:Y:S01]  /*b230*/  SYNCS.ARRIVE.TRANS64.RED.A1T0 RZ, [R11+URZ], RZ ;  /* 0x000000ff0bff79a7 */ /* 0x0005e200081004ff */
[----:B------:R-:W4:Y:S01]  /*b240*/  SYNCS.PHASECHK.TRANS64.TRYWAIT P6, [R27+URZ+0x68], R46 ;  /* 0x0000682e1b0075a7 */ /* 0x000f2200080c11ff */
[----:B---3--:R-:W-:Y:S01]  /*b250*/  @!P2 IMAD.X R0, RZ, RZ, R45, P0 ;  /* 0x000000ffff00a224 */ /* 0x008fe200000e062d */
[----:B--2-4-:R-:W-:Y:S06]  /*b260*/  @!P6 BRA `(.L_x_86) ;  /* 0x0000007000b4e947 */ /* 0x014fec0003800000 */
.L_x_192:
[----:B------:R-:W-:Y:S01]  /*b270*/  @!P2 R2UR UR10, R9 ;  /* 0x00000000090aa2ca */ /* 0x000fe200000e0000 */
[----:B------:R-:W-:Y:S01]  /*b280*/  VOTEU.ALL UP0, P2 ;  /* 0x0000000000ff7886 */ /* 0x000fe20001000000 */
[----:B------:R-:W-:Y:S01]  /*b290*/  @!P2 R2UR UR8, R0 ;  /* 0x000000000008a2ca */ /* 0x000fe200000e0000 */
[----:B------:R-:W-:Y:S01]  /*b2a0*/  @!P2 VIADD R0, R27, 0x2200 ;  /* 0x000022001b00a836 */ /* 0x000fe20000000000 */
[----:B------:R-:W-:Y:S01]  /*b2b0*/  @!P2 R2UR UR9, R3 ;  /* 0x000000000309a2ca */ /* 0x000fe200000e0000 */
[----:B------:R-:W-:Y:S01]  /*b2c0*/  UMOV UR35, UR11 ;  /* 0x0000000b00237c82 */ /* 0x000fe20008000000 */
[----:B------:R-:W-:Y:S01]  /*b2d0*/  @!UP0 UIADD3 UR34, UPT, UPT, UR15, 0x10, URZ ;  /* 0x000000100f228890 */ /* 0x000fe2000fffe0ff */
[----:B------:R-:W-:Y:S01]  /*b2e0*/  IMAD.U32 R10, RZ, RZ, UR33 ;  /* 0x00000021ff0a7e24 */ /* 0x000fe2000f8e00ff */
[----:B------:R-:W-:Y:S01]  /*b2f0*/  @!P2 R2UR UR32, R0 ;  /* 0x000000000020a2ca */ /* 0x000fe200000e0000 */
[----:B------:R-:W-:Y:S01]  /*b300*/  VOTEU.ALL UP0, P2 ;  /* 0x0000000000ff7886 */ /* 0x000fe20001000000 */
[----:B------:R-:W-:Y:S01]  /*b310*/  @!P2 IMAD.MOV.U32 R0, RZ, RZ, 0x2000 ;  /* 0x00002000ff00a424 */ /* 0x000fe200078e00ff */
[----:B------:R-:W-:Y:S01]  /*b320*/  UMOV UR36, UR12 ;  /* 0x0000000c00247c82 */ /* 0x000fe20008000000 */
[----:B------:R-:W-:Y:S01]  /*b330*/  UMOV UR37, UR13 ;  /* 0x0000000d00257c82 */ /* 0x000fe20008000000 */
[----:B------:R-:W-:Y:S01]  /*b340*/  IMAD.U32 R3, RZ, RZ, UR10 ;  /* 0x0000000aff037e24 */ /* 0x000fe2000f8e00ff */
[----:B------:R-:W-:Y:S01]  /*b350*/  UMOV UR38, UR14 ;  /* 0x0000000e00267c82 */ /* 0x000fe20008000000 */
[----:B------:R-:W-:Y:S01]  /*b360*/  IMAD.U32 R15, RZ, RZ, UR8 ;  /* 0x00000008ff0f7e24 */ /* 0x000fe2000f8e00ff */
[----:B------:R-:W-:Y:S01]  /*b370*/  PRMT R10, R85, 0x654, R10 ;  /* 0x00000654550a7816 */ /* 0x000fe2000000000a */
[----:B------:R-:W-:Y:S01]  /*b380*/  IMAD.U32 R14, RZ, RZ, UR9 ;  /* 0x00000009ff0e7e24 */ /* 0x000fe2000f8e00ff */
[----:B------:R-:W-:Y:S01]  /*b390*/  @!P2 PRMT R3, R3, 0x5410, RZ ;  /* 0x000054100303a816 */ /* 0x000fe200000000ff */
[----:B------:R-:W-:Y:S01]  /*b3a0*/  @!P2 IMAD.MOV.U32 R9, RZ, 0x20, RZ ;  /* 0x00000020ff09a824 */ /* 0x000fe200078e00ff */
[----:B------:R-:W-:Y:S02]  /*b3b0*/  @!P2 R2UR UR19, R15 ;  /* 0x000000000f13a2ca */ /* 0x000fe400000e0000 */
[----:B------:R-:W-:Y:S01]  /*b3c0*/  @!P2 R2UR UR18, R14 ;  /* 0x000000000e12a2ca */ /* 0x000fe200000e0000 */
[----:B------:R-:W-:Y:S01]  /*b3d0*/  @!P2 IMAD.MOV.U32 R9, RZ, 0x400, R9 ;  /* 0x00000400ff09a824 */ /* 0x000fe200078e0009 */
[----:B------:R-:W-:Y:S02]  /*b3e0*/  @!P2 R2UR UR8, R3 ;  /* 0x000000000308a2ca */ /* 0x000fe400000e0000 */
[----:B------:R-:W-:Y:S11]  /*b3f0*/  @!P2 IADD3 R3, P0, PT, R44, 0x680, RZ ;  /* 0x000006802c03a810 */ /* 0x000ff60007f1e0ff */
[----:B------:R3:W-:Y:S01]  /*b400*/  @!UP0 UTMALDG.5D.IM2COL [UR32], [UR18], UR8 ;  /* 0x00000020120083b4 */ /* 0x0007e20008060008 */
[----:B------:R4:W-:Y:S01]  /*b410*/  @!P2 SYNCS.ARRIVE.TRANS64.RED.A0TR RZ, [R27+URZ+0x48], R0 ;  /* 0x000048001bffa9a7 */ /* 0x0009e200083004ff */
[----:B------:R3:W-:Y:S01]  /*b420*/  SYNCS.ARRIVE.TRANS64.RED.A1T0 RZ, [R10+URZ], RZ ;  /* 0x000000ff0aff79a7 */ /* 0x0007e200081004ff */
[----:B------:R-:W5:Y:S01]  /*b430*/  SYNCS.PHASECHK.TRANS64.TRYWAIT P6, [R27+URZ+0x70], R46 ;  /* 0x0000702e1b0075a7 */ /* 0x000f6200080c11ff */
[----:B----4-:R-:W-:Y:S01]  /*b440*/  @!P2 IMAD.X R0, RZ, RZ, R45, P0 ;  /* 0x000000ffff00a224 */ /* 0x010fe200000e062d */
[----:B---3-5:R-:W-:Y:S06]  /*b450*/  @!P6 BRA `(.L_x_87) ;  /* 0x00000070004ce947 */ /* 0x028fec0003800000 */
.L_x_193:
[----:B------:R-:W-:Y:S01]  /*b460*/  @!P2 R2UR UR10, R9 ;  /* 0x00000000090aa2ca */ /* 0x000fe200000e0000 */
[----:B------:R-:W-:Y:S01]  /*b470*/  VOTEU.ALL UP0, P2 ;  /* 0x0000000000ff7886 */ /* 0x000fe20001000000 */
[----:B------:R-:W-:Y:S01]  /*b480*/  @!P2 R2UR UR8, R0 ;  /* 0x000000000008a2ca */ /* 0x000fe200000e0000 */
[----:B------:R-:W-:Y:S01]  /*b490*/  @!P2 VIADD R0, R27, 0x4200 ;  /* 0x000042001b00a836 */ /* 0x000fe20000000000 */
[----:B------:R-:W-:Y:S01]  /*b4a0*/  @!P2 R2UR UR9, R3 ;  /* 0x000000000309a2ca */ /* 0x000fe200000e0000 */
[----:B------:R-:W-:Y:S01]  /*b4b0*/  UMOV UR27, UR11 ;  /* 0x0000000b001b7c82 */ /* 0x000fe20008000000 */
[----:B------:R-:W-:Y:S01]  /*b4c0*/  @!UP0 UIADD3 UR26, UPT, UPT, UR15, 0x20, URZ ;  /* 0x000000200f1a8890 */ /* 0x000fe2000fffe0ff */
[----:B------:R-:W-:Y:S01]  /*b4d0*/  @!P2 IMAD.MOV.U32 R9, RZ, 0x20, RZ ;  /* 0x00000020ff09a824 */ /* 0x000fe200078e00ff */
[----:B------:R-:W-:Y:S01]  /*b4e0*/  @!P2 R2UR UR24, R0 ;  /* 0x000000000018a2ca */ /* 0x000fe200000e0000 */
[----:B------:R-:W-:Y:S01]  /*b4f0*/  IMAD.U32 R0, RZ, RZ, UR25 ;  /* 0x00000019ff007e24 */ /* 0x000fe2000f8e00ff */
[----:B------:R-:W-:Y:S01]  /*b500*/  VOTEU.ALL UP0, P2 ;  /* 0x0000000000ff7886 */ /* 0x000fe20001000000 */
[----:B------:R-:W-:Y:S01]  /*b510*/  UMOV UR28, UR12 ;  /* 0x0000000c001c7c82 */ /* 0x000fe20008000000 */
[----:B------:R-:W-:Y:S01]  /*b520*/  UMOV UR29, UR13 ;  /* 0x0000000d001d7c82 */ /* 0x000fe20008000000 */
[----:B------:R-:W-:Y:S01]  /*b530*/  IMAD.U32 R3, RZ, RZ, UR10 ;  /* 0x0000000aff037e24 */ /* 0x000fe2000f8e00ff */
[----:B------:R-:W-:Y:S01]  /*b540*/  PRMT R47, R85, 0x654, R0 ;  /* 0x00000654552f7816 */ /* 0x000fe20000000000 */
[----:B------:R-:W-:Y:S01]  /*b550*/  IMAD.U32 R15, RZ, RZ, UR8 ;  /* 0x00000008ff0f7e24 */ /* 0x000fe2000f8e00ff */
[----:B------:R-:W-:Y:S01]  /*b560*/  UMOV UR30, UR14 ;  /* 0x0000000e001e7c82 */ /* 0x000fe20008000000 */
[----:B------:R-:W-:Y:S01]  /*b570*/  IMAD.U32 R14, RZ, RZ, UR9 ;  /* 0x00000009ff0e7e24 */ /* 0x000fe2000f8e00ff */
[----:B------:R-:W-:Y:S01]  /*b580*/  @!P2 PRMT R3, R3, 0x5410, RZ ;  /* 0x000054100303a816 */ /* 0x000fe200000000ff */
[----:B------:R-:W-:Y:S01]  /*b590*/  @!P2 IMAD.MOV.U32 R0, RZ, RZ, 0x2000 ;  /* 0x00002000ff00a424 */ /* 0x000fe200078e00ff */
[----:B------:R-:W-:Y:S01]  /*b5a0*/  @!P2 R2UR UR19, R15 ;  /* 0x000000000f13a2ca */ /* 0x000fe200000e0000 */
[----:B------:R-:W-:Y:S01]  /*b5b0*/  @!P2 IMAD.MOV.U32 R9, RZ, 0x400, R9 ;  /* 0x00000400ff09a824 */ /* 0x000fe200078e0009 */
[----:B------:R-:W-:Y:S02]  /*b5c0*/  @!P2 R2UR UR18, R14 ;  /* 0x000000000e12a2ca */ /* 0x000fe400000e0000 */
[----:B------:R-:W-:Y:S02]  /*b5d0*/  @!P2 R2UR UR8, R3 ;  /* 0x000000000308a2ca */ /* 0x000fe400000e0000 */
[----:B------:R-:W-:Y:S11]  /*b5e0*/  @!P2 IADD3 R3, P0, PT, R44, 0x680, RZ ;  /* 0x000006802c03a810 */ /* 0x000ff60007f1e0ff */
[----:B------:R4:W-:Y:S01]  /*b5f0*/  @!UP0 UTMALDG.5D.IM2COL [UR24], [UR18], UR8 ;  /* 0x00000018120083b4 */ /* 0x0009e20008060008 */
[----:B------:R5:W-:Y:S01]  /*b600*/  @!P2 SYNCS.ARRIVE.TRANS64.RED.A0TR RZ, [R27+URZ+0x50], R0 ;  /* 0x000050001bffa9a7 */ /* 0x000be200083004ff */
[----:B------:R4:W-:Y:S01]  /*b610*/  SYNCS.ARRIVE.TRANS64.RED.A1T0 RZ, [R47+URZ], RZ ;  /* 0x000000ff2fff79a7 */ /* 0x0009e200081004ff */
[----:B------:R-:W1:Y:S01]  /*b620*/  SYNCS.PHASECHK.TRANS64.TRYWAIT P6, [R27+URZ+0x78], R46 ;  /* 0x0000782e1b0075a7 */ /* 0x000e6200080c11ff */
[----:B-----5:R-:W-:Y:S01]  /*b630*/  @!P2 IMAD.X R0, RZ, RZ, R45, P0 ;  /* 0x000000ffff00a224 */ /* 0x020fe200000e062d */
[----:B-1--4-:R-:W-:Y:S06]  /*b640*/  @!P6 BRA `(.L_x_88) ;  /* 0x0000006c00e4e947 */ /* 0x012fec0003800000 */
.L_x_194:
[----:B------:R-:W-:Y:S01]  /*b650*/  @!P2 R2UR UR10, R9 ;  /* 0x00000000090aa2ca */ /* 0x000fe200000e0000 */
[----:B------:R-:W-:Y:S01]  /*b660*/  VOTEU.ALL UP0, P2 ;  /* 0x0000000000ff7886 */ /* 0x000fe20001000000 */
[----:B------:R-:W-:Y:S01]  /*b670*/  @!P2 R2UR UR8, R0 ;  /* 0x000000000008a2ca */ /* 0x000fe200000e0000 */
[----:B------:R-:W-:Y:S01]  /*b680*/  @!P2 VIADD R0, R27, 0x6200 ;  /* 0x000062001b00a836 */ /* 0x000fe20000000000 */
[----:B------:R-:W-:Y:S01]  /*b690*/  @!P2 R2UR UR9, R3 ;  /* 0x000000000309a2ca */ /* 0x000fe200000e0000 */
[----:B------:R-:W-:Y:S01]  /*b6a0*/  UMOV UR19, UR11 ;  /* 0x0000000b00137c82 */ /* 0x000fe20008000000 */
[----:B------:R-:W-:Y:S01]  /*b6b0*/  @!UP0 UIADD3 UR18, UPT, UPT, UR15, 0x30, URZ ;  /* 0x000000300f128890 */ /* 0x000fe2000fffe0ff */
[----:B------:R-:W-:Y:S01]  /*b6c0*/  SHF.L.U32 R16, RZ, 0x1f, RZ ;  /* 0x0000001fff107819 */ /* 0x000fe200000006ff */
[----:B------:R-:W-:Y:S01]  /*b6d0*/  VOTEU.ALL UP0, P2 ;  /* 0x0000000000ff7886 */ /* 0x000fe20001000000 */
[----:B------:R-:W-:Y:S01]  /*b6e0*/  @!P2 R2UR UR16, R0 ;  /* 0x000000000010a2ca */ /* 0x000fe200000e0000 */
[----:B------:R-:W-:Y:S01]  /*b6f0*/  IMAD.U32 R0, RZ, RZ, UR17 ;  /* 0x00000011ff007e24 */ /* 0x000fe2000f8e00ff */
        /* <DEDUP_REMOVED lines=8> */
[----:B------:R-:W-:Y:S01]  /*b780*/  @!P2 IMAD.MOV.U32 R0, RZ, RZ, 0x2000 ;  /* 0x00002000ff00a424 */ /* 0x000fe200078e00ff */
[----:B------:R-:W-:Y:S01]  /*b790*/  @!P2 R2UR UR27, R15 ;  /* 0x000000000f1ba2ca */ /* 0x000fe200000e0000 */
[----:B------:R-:W-:Y:S01]  /*b7a0*/  @!P2 IMAD.MOV.U32 R9, RZ, 0x20, RZ ;  /* 0x00000020ff09a824 */ /* 0x000fe200078e00ff */
[----:B------:R-:W-:Y:S02]  /*b7b0*/  @!P2 R2UR UR26, R14 ;  /* 0x000000000e1aa2ca */ /* 0x000fe400000e0000 */
[----:B------:R-:W-:Y:S01]  /*b7c0*/  @!P2 R2UR UR8, R3 ;  /* 0x000000000308a2ca */ /* 0x000fe200000e0000 */
[----:B------:R-:W-:Y:S01]  /*b7d0*/  @!P2 IMAD.MOV.U32 R9, RZ, 0x400, R9 ;  /* 0x00000400ff09a824 */ /* 0x000fe200078e0009 */
[----:B------:R-:W-:Y:S11]  /*b7e0*/  @!P2 IADD3 R3, P0, PT, R44, 0x680, RZ ;  /* 0x000006802c03a810 */ /* 0x000ff60007f1e0ff */
[----:B------:R4:W-:Y:S01]  /*b7f0*/  @!UP0 UTMALDG.5D.IM2COL [UR16], [UR26], UR8 ;  /* 0x000000101a0083b4 */ /* 0x0009e20008060008 */
[----:B------:R5:W-:Y:S01]  /*b800*/  @!P2 SYNCS.ARRIVE.TRANS64.RED.A0TR RZ, [R27+URZ+0x58], R0 ;  /* 0x000058001bffa9a7 */ /* 0x000be200083004ff */
[----:B------:R4:W-:Y:S01]  /*b810*/  SYNCS.ARRIVE.TRANS64.RED.A1T0 RZ, [R19+URZ], RZ ;  /* 0x000000ff13ff79a7 */ /* 0x0009e200081004ff */
[----:B------:R-:W1:Y:S01]  /*b820*/  SYNCS.PHASECHK.TRANS64.TRYWAIT P6, [R27+URZ+0x60], R16 ;  /* 0x000060101b0075a7 */ /* 0x000e6200080c11ff */
[----:B-----5:R-:W-:Y:S01]  /*b830*/  @!P2 IMAD.X R0, RZ, RZ, R45, P0 ;  /* 0x000000ffff00a224 */ /* 0x020fe200000e062d */
[----:B-1--4-:R-:W-:Y:S06]  /*b840*/  @!P6 BRA `(.L_x_89) ;  /* 0x0000006c0078e947 */ /* 0x012fec0003800000 */
.L_x_195:
[----:B------:R-:W-:Y:S01]  /*b850*/  @!P2 R2UR UR10, R9 ;  /* 0x00000000090aa2ca */ /* 0x000fe200000e0000 */
[----:B------:R-:W-:Y:S01]  /*b860*/  VOTEU.ALL UP1, P2 ;  /* 0x0000000000ff7886 */ /* 0x000fe20001020000 */
[----:B------:R-:W-:Y:S01]  /*b870*/  @!P2 R2UR UR9, R3 ;  /* 0x000000000309a2ca */ /* 0x000fe200000e0000 */
[----:B------:R-:W-:Y:S01]  /*b880*/  VOTEU.ALL UP0, P2 ;  /* 0x0000000000ff7886 */ /* 0x000fe20001000000 */
[----:B------:R-:W-:Y:S01]  /*b890*/  @!P2 R2UR UR8, R0 ;  /* 0x000000000008a2ca */ /* 0x000fe200000e0000 */
[----:B------:R-:W-:Y:S02]  /*b8a0*/  @!P2 VIADD R0, R27, 0x200 ;  /* 0x000002001b00a836 */ /* 0x000fe40000000000 */
[----:B------:R-:W-:Y:S04]  /*b8b0*/  @!P2 IMAD.MOV.U32 R9, RZ, 0x20, RZ ;  /* 0x00000020ff09a824 */ /* 0x000fe800078e00ff */
[----:B------:R-:W-:Y:S02]  /*b8c0*/  @!P2 IMAD.MOV.U32 R9, RZ, 0x400, R9 ;  /* 0x00000400ff09a824 */ /* 0x000fe400078e0009 */
[----:B------:R-:W-:Y:S01]  /*b8d0*/  IMAD.U32 R3, RZ, RZ, UR10 ;  /* 0x0000000aff037e24 */ /* 0x000fe2000f8e00ff */
[----:B------:R-:W-:Y:S01]  /*b8e0*/  @!UP1 UIADD3 UR10, UPT, UPT, UR15, 0x40, URZ ;  /* 0x000000400f0a9890 */ /* 0x000fe2000fffe0ff */
[----:B------:R-:W-:Y:S01]  /*b8f0*/  IMAD.U32 R14, RZ, RZ, UR9 ;  /* 0x00000009ff0e7e24 */ /* 0x000fe2000f8e00ff */
[----:B------:R-:W-:Y:S01]  /*b900*/  @!UP0 UMOV UR9, UR7 ;  /* 0x0000000700098c82 */ /* 0x000fe20008000000 */
[----:B------:R-:W-:Y:S01]  /*b910*/  IMAD.U32 R15, RZ, RZ, UR8 ;  /* 0x00000008ff0f7e24 */ /* 0x000fe2000f8e00ff */
[----:B------:R-:W-:Y:S02]  /*b920*/  @!P2 PRMT R3, R3, 0x5410, RZ ;  /* 0x000054100303a816 */ /* 0x000fe400000000ff */
[----:B------:R-:W-:Y:S01]  /*b930*/  @!P2 R2UR UR8, R0 ;  /* 0x000000000008a2ca */ /* 0x000fe200000e0000 */
[----:B------:R-:W-:Y:S01]  /*b940*/  @!P2 IMAD.MOV.U32 R0, RZ, RZ, 0x2000 ;  /* 0x00002000ff00a424 */ /* 0x000fe200078e00ff */
[----:B------:R-:W-:Y:S02]  /*b950*/  @!P2 R2UR UR18, R14 ;  /* 0x000000000e12a2ca */ /* 0x000fe400000e0000 */
        /* <DEDUP_REMOVED lines=9> */
.L_x_196:
[----:B------:R-:W-:Y:S01]  /*b9f0*/  @!P2 R2UR UR10, R9 ;  /* 0x00000000090aa2ca */ /* 0x000fe200000e0000 */
[----:B------:R-:W-:Y:S01]  /*ba00*/  VOTEU.ALL UP0, P2 ;  /* 0x0000000000ff7886 */ /* 0x000fe20001000000 */
[----:B------:R-:W-:Y:S01]  /*ba10*/  @!P2 R2UR UR9, R3 ;  /* 0x000000000309a2ca */ /* 0x000fe200000e0000 */
[----:B------:R-:W-:Y:S01]  /*ba20*/  @!P2 IMAD.MOV.U32 R50, RZ, 0x20, RZ ;  /* 0x00000020ff32a824 */ /* 0x000fe200078e00ff */
[----:B------:R-:W-:Y:S01]  /*ba30*/  @!P2 R2UR UR8, R0 ;  /* 0x000000000008a2ca */ /* 0x000fe200000e0000 */
[----:B------:R-:W-:Y:S01]  /*ba40*/  @!P2 VIADD R0, R27, 0x2200 ;  /* 0x000022001b00a836 */ /* 0x000fe20000000000 */
[----:B------:R-:W-:Y:S01]  /*ba50*/  @!P2 IADD3 R49, P0, PT, R44, 0x680, RZ ;  /* 0x000006802c31a810 */ /* 0x000fe20007f1e0ff */
[----:B------:R-:W-:Y:S04]  /*ba60*/  @!P2 IMAD.MOV.U32 R50, RZ, 0x400, R50 ;  /* 0x00000400ff32a824 */ /* 0x000fe800078e0032 */
[----:B------:R-:W-:Y:S02]  /*ba70*/  @!P2 IMAD.X R48, RZ, RZ, R45, P0 ;  /* 0x000000ffff30a224 */ /* 0x000fe400000e062d */
[----:B------:R-:W-:Y:S01]  /*ba80*/  IMAD.U32 R3, RZ, RZ, UR10 ;  /* 0x0000000aff037e24 */ /* 0x000fe2000f8e00ff */
[----:B------:R-:W-:Y:S01]  /*ba90*/  @!UP0 UIADD3 UR10, UPT, UPT, UR15, 0x50, URZ ;  /* 0x000000500f0a8890 */ /* 0x000fe2000fffe0ff */
[----:B------:R-:W-:Y:S01]  /*baa0*/  IMAD.U32 R14, RZ, RZ, UR9 ;  /* 0x00000009ff0e7e24 */ /* 0x000fe2000f8e00ff */
[----:B------:R-:W-:Y:S01]  /*bab0*/  VOTEU.ALL UP0, P2 ;  /* 0x0000000000ff7886 */ /* 0x000fe20001000000 */
[----:B------:R-:W-:Y:S01]  /*bac0*/  IMAD.U32 R15, RZ, RZ, UR8 ;  /* 0x00000008ff0f7e24 */ /* 0x000fe2000f8e00ff */
[----:B------:R-:W-:Y:S01]  /*bad0*/  @!P2 PRMT R3, R3, 0x5410, RZ ;  /* 0x000054100303a816 */ /* 0x000fe200000000ff */
[----:B------:R-:W-:Y:S01]  /*bae0*/  UMOV UR9, UR33 ;  /* 0x0000002100097c82 */ /* 0x000fe20008000000 */
[----:B------:R-:W-:Y:S01]  /*baf0*/  @!P2 R2UR UR8, R0 ;  /* 0x000000000008a2ca */ /* 0x000fe200000e0000 */
[----:B------:R-:W-:Y:S01]  /*bb00*/  @!P2 IMAD.MOV.U32 R0, RZ, RZ, 0x2000 ;  /* 0x00002000ff00a424 */ /* 0x000fe200078e00ff */
[----:B------:R-:W-:Y:S02]  /*bb10*/  @!P2 R2UR UR18, R14 ;  /* 0x000000000e12a2ca */ /* 0x000fe400000e0000 */
[----:B------:R-:W-:Y:S02]  /*bb20*/  @!P2 R2UR UR19, R15 ;  /* 0x000000000f13a2ca */ /* 0x000fe400000e0000 */
[----:B------:R-:W-:Y:S11]  /*bb30*/  @!P2 R2UR UR16, R3 ;  /* 0x000000000310a2ca */ /* 0x000ff600000e0000 */
[----:B------:R-:W-:Y:S02]  /*bb40*/  @!UPT UIADD3 URZ, UPT, UPT, URZ, URZ, URZ ;  /* 0x000000fffffff290 */ /* 0x000fe4000fffe0ff */
[----:B------:R4:W-:Y:S01]  /*bb50*/  @!UP0 UTMALDG.5D.IM2COL [UR8], [UR18], UR16 ;  /* 0x00000008120083b4 */ /* 0x0009e20008060010 */
[----:B------:R4:W-:Y:S01]  /*bb60*/  @!P2 SYNCS.ARRIVE.TRANS64.RED.A0TR RZ, [R27+URZ+0x48], R0 ;  /* 0x000048001bffa9a7 */ /* 0x0009e200083004ff */
[----:B------:R4:W-:Y:S01]  /*bb70*/  SYNCS.ARRIVE.TRANS64.RED.A1T0 RZ, [R10+URZ], RZ ;  /* 0x000000ff0aff79a7 */ /* 0x0009e200081004ff */
[----:B------:R-:W5:Y:S02]  /*bb80*/  SYNCS.PHASECHK.TRANS64.TRYWAIT P6, [R27+URZ+0x70], R16 ;  /* 0x000070101b0075a7 */ /* 0x000f6400080c11ff */
[----:B----45:R-:W-:Y:S05]  /*bb90*/  @!P6 BRA `(.L_x_91) ;  /* 0x0000006800cce947 */ /* 0x030fea0003800000 */
.L_x_197:
[----:B------:R-:W5:Y:S01]  /*bba0*/  LDC.64 R10, c[0x0][0xc18] ;  /* 0x00030600ff0a7b82 */ /* 0x000f620000000a00 */
[----:B------:R-:W-:Y:S01]  /*bbb0*/  @!P2 R2UR UR10, R50 ;  /* 0x00000000320aa2ca */ /* 0x000fe200000e0000 */
[----:B------:R-:W-:Y:S01]  /*bbc0*/  VOTEU.ALL UP0, P2 ;  /* 0x0000000000ff7886 */ /* 0x000fe20001000000 */
[----:B------:R-:W-:Y:S02]  /*bbd0*/  @!P2 R2UR UR9, R49 ;  /* 0x000000003109a2ca */ /* 0x000fe400000e0000 */
[----:B------:R-:W-:Y:S03]  /*bbe0*/  @!P2 R2UR UR8, R48 ;  /* 0x000000003008a2ca */ /* 0x000fe600000e0000 */
[----:B------:R-:W1:Y:S01]  /*bbf0*/  LDC.64 R14, c[0x0][0xc10] ;  /* 0x00030400ff0e7b82 */ /* 0x000e620000000a00 */
[----:B------:R-:W-:Y:S01]  /*bc00*/  @!P2 VIADD R48, R27, 0x4200 ;  /* 0x000042001b30a836 */ /* 0x000fe20000000000 */
[----:B------:R-:W-:Y:S06]  /*bc10*/  @P5 SHF.R.U32.HI R41, RZ, 0x10, R37 ;  /* 0x00000010ff295819 */ /* 0x000fec0000011625 */
[----:B------:R-:W2:Y:S01]  /*bc20*/  @!P1 LDC R0, c[0x0][0xc20] ;  /* 0x00030800ff009b82 */ /* 0x000ea20000000800 */
[----:B------:R-:W-:Y:S01]  /*bc30*/  IMAD.U32 R49, RZ, RZ, UR10 ;  /* 0x0000000aff317e24 */ /* 0x000fe2000f8e00ff */
[----:B------:R-:W-:Y:S06]  /*bc40*/  @!UP0 UIADD3 UR10, UPT, UPT, UR15, 0x60, URZ ;  /* 0x000000600f0a8890 */ /* 0x000fec000fffe0ff */
[----:B------:R-:W3:Y:S01]  /*bc50*/  @!P1 LDC R3, c[0x0][0xc0c] ;  /* 0x00030300ff039b82 */ /* 0x000ee20000000800 */
        /* <DEDUP_REMOVED lines=13> */
[----:B-----5:R-:W-:Y:S01]  /*bd30*/  @!P1 IMAD.HI.U32 R11, R8, R11, RZ ;  /* 0x0000000b080b9227 */ /* 0x020fe200078e00ff */
[----:B------:R-:W-:Y:S03]  /*bd40*/  @!P1 ISETP.NE.AND P0, PT, R10, 0x1, PT ;  /* 0x000000010a00980c */ /* 0x000fe60003f05270 */
[----:B-1----:R-:W-:Y:S01]  /*bd50*/  @!P1 IMAD.HI.U32 R14, R13, R14, RZ ;  /* 0x0000000e0d0e9227 */ /* 0x002fe200078e00ff */
[----:B--2---:R-:W-:Y:S04]  /*bd60*/  @!P1 SHF.R.U32.HI R11, RZ, R0, R11 ;  /* 0x00000000ff0b9219 */ /* 0x004fe8000001160b */
[----:B------:R-:W-:Y:S02]  /*bd70*/  @!P1 SEL R11, R8, R11, !P0 ;  /* 0x0000000b080b9207 */ /* 0x000fe40004000000 */
[----:B------:R-:W-:Y:S02]  /*bd80*/  @!P1 SHF.R.U32.HI R0, RZ, R15, R14 ;  /* 0x0000000fff009219 */ /* 0x000fe4000001160e */
[----:B---3--:R-:W-:Y:S01]  /*bd90*/  @!P1 ISETP.NE.AND P0, PT, R3, 0x1, PT ;  /* 0x000000010300980c */ /* 0x008fe20003f05270 */
[----:B------:R4:W-:Y:S03]  /*bda0*/  SYNCS.ARRIVE.TRANS64.RED.A1T0 RZ, [R47+URZ], RZ ;  /* 0x000000ff2fff79a7 */ /* 0x0009e600081004ff */
[----:B------:R-:W-:Y:S05]  /*bdb0*/  @!P1 SEL R12, R13, R0, !P0 ;  /* 0x000000000d0c9207 */ /* 0x000fea0004000000 */
[----:B------:R-:W-:Y:S01]  /*bdc0*/  @!P1 IMAD.IADD R0, R11, 0x1, -R12 ;  /* 0x000000010b009824 */ /* 0x000fe200078e0a0c */
[----:B------:R-:W1:Y:S01]  /*bdd0*/  SYNCS.PHASECHK.TRANS64.TRYWAIT P6, [R27+URZ+0x78], R16 ;  /* 0x000078101b0075a7 */ /* 0x000e6200080c11ff */
[----:B------:R-:W-:Y:S02]  /*bde0*/  @!P1 IMAD.IADD R9, R12, 0x1, -R11 ;  /* 0x000000010c099824 */ /* 0x000fe400078e0a0b */
[----:B------:R-:W-:Y:S02]  /*bdf0*/  @!P1 IMAD R13, R0, R3, R13 ;  /* 0x00000003000d9224 */ /* 0x000fe400078e020d */
[----:B------:R-:W-:Y:S01]  /*be00*/  @!P1 IMAD R8, R9, R10, R8 ;  /* 0x0000000a09089224 */ /* 0x000fe200078e0208 */
[----:B-1--4-:R-:W-:Y:S06]  /*be10*/  @!P6 BRA `(.L_x_92) ;  /* 0x000000680040e947 */ /* 0x012fec0003800000 */
.L_x_198:
[----:B------:R-:W-:Y:S01]  /*be20*/  @!P2 IMAD.MOV.U32 R9, RZ, 0x20, RZ ;  /* 0x00000020ff09a824 */ /* 0x000fe200078e00ff */
[----:B------:R-:W-:Y:S01]  /*be30*/  @!P2 IADD3 R3, P0, PT, R44, 0x680, RZ ;  /* 0x000006802c03a810 */ /* 0x000fe20007f1e0ff */
[----:B------:R-:W-:Y:S01]  /*be40*/  VOTEU.ALL UP0, P2 ;  /* 0x0000000000ff7886 */ /* 0x000fe20001000000 */
[----:B------:R-:W-:Y:S01]  /*be50*/  PLOP3.LUT P6, PT, PT, PT, PT, 0x80, 0x8 ;  /* 0x000000000008781c */ /* 0x000fe20003fcf070 */
[----:B------:R-:W-:Y:S01]  /*be60*/  @!P2 IMAD.MOV.U32 R9, RZ, 0x400, R9 ;  /* 0x00000400ff09a824 */ /* 0x000fe200078e0009 */
[----:B------:R-:W-:Y:S01]  /*be70*/  @!P2 R2UR UR9, R3 ;  /* 0x000000000309a2ca */ /* 0x000fe200000e0000 */
[----:B------:R-:W-:Y:S01]  /*be80*/  @!P2 IMAD.X R0, RZ, RZ, R45, P0 ;  /* 0x000000ffff00a224 */ /* 0x000fe200000e062d */
[----:B------:R-:W-:Y:S01]  /*be90*/  LOP3.LUT R42, R42, 0x1, RZ, 0x3c, !PT ;  /* 0x000000012a2a7812 */ /* 0x000fe200078e3cff */
[----:B-1----:R-:W-:Y:S01]  /*bea0*/  IMAD.IADD R16, R8, 0x1, R84 ;  /* 0x0000000108107824 */ /* 0x002fe200078e0254 */
[----:B------:R-:W-:Y:S02]  /*beb0*/  @!P2 R2UR UR10, R9 ;  /* 0x00000000090aa2ca */ /* 0x000fe400000e0000 */
[----:B------:R-:W-:Y:S01]  /*bec0*/  @!P2 R2UR UR8, R0 ;  /* 0x000000000008a2ca */ /* 0x000fe200000e0000 */
[----:B------:R-:W-:Y:S06]  /*bed0*/  @!P2 VIADD R0, R27, 0x6200 ;  /* 0x000062001b00a836 */ /* 0x000fec0000000000 */
[----:B------:R-:W-:Y:S01]  /*bee0*/  IMAD.U32 R10, RZ, RZ, UR9 ;  /* 0x00000009ff0a7e24 */ /* 0x000fe2000f8e00ff */
[----:B------:R-:W-:Y:S03]  /*bef0*/  UMOV UR9, UR17 ;  /* 0x0000001100097c82 */ /* 0x000fe60008000000 */
[----:B------:R-:W-:Y:S01]  /*bf00*/  IMAD.U32 R3, RZ, RZ, UR10 ;  /* 0x0000000aff037e24 */ /* 0x000fe2000f8e00ff */
[----:B------:R-:W-:Y:S01]  /*bf10*/  @!P2 R2UR UR18, R10 ;  /* 0x000000000a12a2ca */ /* 0x000fe200000e0000 */
[----:B------:R-:W-:Y:S01]  /*bf20*/  IMAD.U32 R11, RZ, RZ, UR8 ;  /* 0x00000008ff0b7e24 */ /* 0x000fe2000f8e00ff */
[----:B------:R-:W-:Y:S01]  /*bf30*/  @!P2 R2UR UR8, R0 ;  /* 0x000000000008a2ca */ /* 0x000fe200000e0000 */
[----:B------:R-:W-:Y:S01]  /*bf40*/  @!UP0 UIADD3 UR10, UPT, UPT, UR15, 0x70, URZ ;  /* 0x000000700f0a8890 */ /* 0x000fe2000fffe0ff */
[----:B------:R-:W-:Y:S01]  /*bf50*/  @!P2 PRMT R3, R3, 0x5410, RZ ;  /* 0x000054100303a816 */ /* 0x000fe200000000ff */
[----:B------:R-:W-:Y:S01]  /*bf60*/  VOTEU.ALL UP0, P2 ;  /* 0x0000000000ff7886 */ /* 0x000fe20001000000 */
[----:B------:R-:W-:Y:S02]  /*bf70*/  @!P2 R2UR UR19, R11 ;  /* 0x000000000b13a2ca */ /* 0x000fe400000e0000 */
[----:B------:R-:W-:Y:S11]  /*bf80*/  @!P2 R2UR UR16, R3 ;  /* 0x000000000310a2ca */ /* 0x000ff600000e0000 */
[----:B------:R-:W-:Y:S02]  /*bf90*/  @!UPT UIADD3 URZ, UPT, UPT, URZ, URZ, URZ ;  /* 0x000000fffffff290 */ /* 0x000fe4000fffe0ff */
[----:B------:R2:W-:Y:S01]  /*bfa0*/  @!UP0 UTMALDG.5D.IM2COL [UR8], [UR18], UR16 ;  /* 0x00000008120083b4 */ /* 0x0005e20008060010 */
[----:B------:R-:W-:Y:S01]  /*bfb0*/  @!P2 SYNCS.ARRIVE.TRANS64.RED.A0TR RZ, [R27+URZ+0x58], R32 ;  /* 0x000058201bffa9a7 */ /* 0x000fe200083004ff */
[----:B------:R1:W-:Y:S02]  /*bfc0*/  SYNCS.ARRIVE.TRANS64.RED.A1T0 RZ, [R19+URZ], RZ ;  /* 0x000000ff13ff79a7 */ /* 0x0003e400081004ff */
[----:B-1----:R-:W-:Y:S01]  /*bfd0*/  IMAD.IADD R19, R13, 0x1, R86 ;  /* 0x000000010d137824 */ /* 0x002fe200078e0256 */
[----:B--2---:R-:W-:Y:S06]  /*bfe0*/  @P5 BRA `(.L_x_93) ;  /* 0xffffffe800385947 */ /* 0x004fec000383ffff */
[----:B------:R-:W1:Y:S02]  /*bff0*/  SYNCS.PHASECHK.TRANS64.TRYWAIT P0, [R27+URZ+0x60], R46 ;  /* 0x0000602e1b0075a7 */ /* 0x000e6400080011ff */
[----:B-1----:R-:W-:Y:S05]  /*c000*/  @!P0 BRA `(.L_x_94) ;  /* 0x0000006400d88947 */ /* 0x002fea0003800000 */
.L_x_199:
[----:B------:R-:W2:Y:S02]  /*c010*/  SYNCS.PHASECHK.TRANS64.TRYWAIT P0, [R27+URZ+0x68], R46 ;  /* 0x0000682e1b0075a7 */ /* 0x000ea400080011ff */
[----:B--2---:R-:W-:Y:S05]  /*c020*/  @!P0 BRA `(.L_x_95) ;  /* 0x0000006400e48947 */ /* 0x004fea0003800000 */
.L_x_200:
[----:B------:R-:W3:Y:S01]  /*c030*/  SYNCS.PHASECHK.TRANS64.TRYWAIT P0, [R27+URZ+0x70], R46 ;  /* 0x0000702e1b0075a7 */ /* 0x000ee200080011ff */
[----:B------:R-:W-:Y:S01]  /*c040*/  HFMA2 R0, -RZ, RZ, 0, 5.9604644775390625e-08 ;  /* 0x00000001ff007431 */ /* 0x000fe200000001ff */
[----:B---3--:R-:W-:Y:S06]  /*c050*/  @!P0 BRA `(.L_x_96) ;  /* 0x0000006400ec8947 */ /* 0x008fec0003800000 */
.L_x_201:
[----:B------:R-:W-:-:S07]  /*c060*/  SHF.L.U32 R0, R0, 0x1f, RZ ;  /* 0x0000001f00007819 */ /* 0x000fce00000006ff */
.L_x_97:
[----:B----4-:R4:W1:Y:S02]  /*c070*/  SYNCS.PHASECHK.TRANS64.TRYWAIT P0, [R27+URZ+0x78], R0 ;  /* 0x000078001b0075a7 */ /* 0x01086400080011ff */
[----:B-1----:R-:W-:Y:S05]  /*c080*/  @!P0 NANOSLEEP.SYNCS 0x989680 ;  /* 0x009896800000895d */ /* 0x002fea0003900000 */
[----:B------:R-:W1:Y:S02]  /*c090*/  @!P0 SYNCS.PHASECHK.TRANS64 P0, [R27+URZ+0x78], R0 ;  /* 0x000078001b0085a7 */ /* 0x000e6400080010ff */
[----:B-1----:R-:W-:Y:S05]  /*c0a0*/  @P0 EXIT ;  /* 0x000000000000094d */ /* 0x002fea0003800000 */
[----:B------:R-:W-:Y:S05]  /*c0b0*/  BRA `(.L_x_97) ;  /* 0xfffffffc00ec7947 */ /* 0x000fea000383ffff */
.L_x_78:
[----:B------:R-:W-:-:S13]  /*c0c0*/  ISETP.GE.AND P0, PT, R0, 0x4, PT ;  /* 0x000000040000780c */ /* 0x000fda0003f06270 */
[----:B------:R-:W-:Y:S05]  /*c0d0*/  @!P0 EXIT ;  /* 0x000000000000894d */ /* 0x000fea0003800000 */
[----:B------:R-:W-:Y:S01]  /*c0e0*/  BAR.SYNC.DEFER_BLOCKING 0x6, 0xa0 ;  /* 0x0182800000007b1d */ /* 0x000fe20000010000 */
[----:B------:R-:W-:Y:S01]  /*c0f0*/  MOV R0, 0x400 ;  /* 0x0000040000007802 */ /* 0x000fe20000000f00 */
[C---:B------:R-:W-:Y:S01]  /*c100*/  IMAD.SHL.U32 R3, R100.reuse, 0x10, RZ ;  /* 0x0000001064037824 */ /* 0x040fe200078e00ff */
[C---:B------:R-:W-:Y:S01]  /*c110*/  LOP3.LUT R101, R100.reuse, 0x60, RZ, 0xc0, !PT ;  /* 0x0000006064657812 */ /* 0x040fe200078ec0ff */
[----:B------:R-:W-:Y:S01]  /*c120*/  IMAD.SHL.U32 R2, R100, 0x2, RZ ;  /* 0x0000000264027824 */ /* 0x000fe200078e00ff */
[----:B------:R-:W-:-:S03]  /*c130*/  LEA R93, R85, R0, 0x18 ;  /* 0x00000000555d7211 */ /* 0x000fc600078ec0ff */
[----:B------:R-:W1:Y:S01]  /*c140*/  LDC R95, c[0x0][0x370] ;  /* 0x0000dc00ff5f7b82 */ /* 0x000e620000000800 */
[----:B------:R-:W-:Y:S01]  /*c150*/  LOP3.LUT R7, R3, 0x60, RZ, 0xc0, !PT ;  /* 0x0000006003077812 */ /* 0x000fe200078ec0ff */
[C---:B------:R-:W-:Y:S01]  /*c160*/  IMAD.U32 R32, R100.reuse, 0x10000, RZ ;  /* 0x0001000064207824 */ /* 0x040fe200078e00ff */
[C---:B------:R-:W-:Y:S01]  /*c170*/  LOP3.LUT R0, R100.reuse, 0x2, RZ, 0xc0, !PT ;  /* 0x0000000264007812 */ /* 0x040fe200078ec0ff */
[----:B------:R-:W-:Y:S01]  /*c180*/  VIADD R91, R93, 0x200 ;  /* 0x000002005d5b7836 */ /* 0x000fe20000000000 */
[----:B------:R-:W-:Y:S01]  /*c190*/  LOP3.LUT R2, R7, 0xc, R2, 0xf8, !PT ;  /* 0x0000000c07027812 */ /* 0x000fe200078ef802 */
[----:B------:R-:W-:Y:S01]  /*c1a0*/  IMAD.MOV.U32 R30, RZ, RZ, RZ ;  /* 0x000000ffff1e7224 */ /* 0x000fe200078e00ff */
[----:B------:R-:W-:Y:S01]  /*c1b0*/  LOP3.LUT R100, R100, 0x4, RZ, 0xc0, !PT ;  /* 0x0000000464647812 */ /* 0x000fe200078ec0ff */
[----:B------:R-:W2:Y:S01]  /*c1c0*/  LDC R28, c[0x0][0xc0c] ;  /* 0x00030300ff1c7b82 */ /* 0x000ea20000000800 */
[----:B------:R-:W-:Y:S01]  /*c1d0*/  LOP3.LUT R2, R2, 0x790, R3, 0xf8, !PT ;  /* 0x0000079002027812 */ /* 0x000fe200078ef803 */
[----:B------:R-:W-:Y:S01]  /*c1e0*/  IMAD.MOV.U32 R98, RZ, RZ, RZ ;  /* 0x000000ffff627224 */ /* 0x000fe200078e00ff */
[----:B------:R-:W-:Y:S01]  /*c1f0*/  CS2R R96, SRZ ;  /* 0x0000000000607805 */ /* 0x000fe2000001ff00 */
[----:B------:R-:W-:Y:S01]  /*c200*/  IMAD.MOV.U32 R122, RZ, RZ, RZ ;  /* 0x000000ffff7a7224 */ /* 0x000fe200078e00ff */
[----:B------:R-:W-:Y:S01]  /*c210*/  LOP3.LUT R32, R32, 0x600000, RZ, 0xc0, !PT ;  /* 0x0060000020207812 */ /* 0x000fe200078ec0ff */
[----:B------:R-:W-:-:S02]  /*c220*/  IMAD R99, R2, 0x4, R91 ;  /* 0x0000000402637824 */ /* 0x000fc400078e025b */
[----:B------:R-:W3:Y:S01]  /*c230*/  LDC R90, c[0x0][0xc20] ;  /* 0x00030800ff5a7b82 */ /* 0x000ee20000000800 */
[----:B------:R-:W4:Y:S01]  /*c240*/  LDS R4, [R93+0xe0] ;  /* 0x0000e0005d047984 */ /* 0x000f220000000800 */
[--C-:B------:R-:W-:Y:S02]  /*c250*/  IMAD R107, R0, -0x10, R99.reuse ;  /* 0xfffffff0006b7824 */ /* 0x100fe400078e0263 */
[----:B------:R-:W-:-:S04]  /*c260*/  IMAD R105, R100, -0x10, R99 ;  /* 0xfffffff064697824 */ /* 0x000fc800078e0263 */
[----:B------:R-:W1:Y:S08]  /*c270*/  LDC R27, c[0x0][0xc30] ;  /* 0x00030c00ff1b7b82 */ /* 0x000e700000000800 */
[----:B------:R-:W1:Y:S08]  /*c280*/  LDC R92, c[0x0][0xba0] ;  /* 0x0002e800ff5c7b82 */ /* 0x000e700000000800 */
[----:B------:R-:W1:Y:S08]  /*c290*/  LDC.64 R108, c[0x0][0x348] ;  /* 0x0000d200ff6c7b82 */ /* 0x000e700000000a00 */
[----:B------:R-:W1:Y:S08]  /*c2a0*/  LDC.64 R74, c[0x0][0xc10] ;  /* 0x00030400ff4a7b82 */ /* 0x000e700000000a00 */
[----:B------:R-:W1:Y:S01]  /*c2b0*/  LDC.64 R24, c[0x0][0xc18] ;  /* 0x00030600ff187b82 */ /* 0x000e620000000a00 */
[C---:B----4-:R-:W-:Y:S01]  /*c2c0*/  VIADD R5, R4.reuse, 0x80 ;  /* 0x0000008004057836 */ /* 0x050fe20000000000 */
[----:B------:R-:W-:-:S04]  /*c2d0*/  LOP3.LUT R4, R4, 0xffff, RZ, 0xc0, !PT ;  /* 0x0000ffff04047812 */ /* 0x000fc800078ec0ff */
[----:B------:R-:W-:Y:S02]  /*c2e0*/  LOP3.LUT R5, R5, 0xffff, RZ, 0xc0, !PT ;  /* 0x0000ffff05057812 */ /* 0x000fe400078ec0ff */
[----:B------:R-:W4:Y:S03]  /*c2f0*/  LDC.64 R70, c[0x0][0x988] ;  /* 0x00026200ff467b82 */ /* 0x000f260000000a00 */
[----:B------:R1:W-:Y:S05]  /*c300*/  STL.64 [R1], R4 ;  /* 0x0000000401007387 */ /* 0x0003ea0000100a00 */
[----:B------:R-:W1:Y:S08]  /*c310*/  LDC.64 R22, c[0x0][0xc28] ;  /* 0x00030a00ff167b82 */ /* 0x000e700000000a00 */
[----:B------:R-:W1:Y:S08]  /*c320*/  LDC.64 R72, c[0x0][0x990] ;  /* 0x00026400ff487b82 */ /* 0x000e700000000a00 */
[----:B------:R-:W1:Y:S08]  /*c330*/  LDC.64 R68, c[0x0][0x9b0] ;  /* 0x00026c00ff447b82 */ /* 0x000e700000000a00 */
[----:B------:R-:W1:Y:S08]  /*c340*/  LDC.64 R50, c[0x0][0x9a8] ;  /* 0x00026a00ff327b82 */ /* 0x000e700000000a00 */
[----:B------:R-:W1:Y:S08]  /*c350*/  LDC.64 R82, c[0x0][0xb80] ;  /* 0x0002e000ff527b82 */ /* 0x000e700000000a00 */
[----:B------:R-:W1:Y:S08]  /*c360*/  LDC.64 R80, c[0x0][0xb88] ;  /* 0x0002e200ff507b82 */ /* 0x000e700000000a00 */
[----:B------:R-:W1:Y:S08]  /*c370*/  LDC.64 R78, c[0x0][0xb90] ;  /* 0x0002e400ff4e7b82 */ /* 0x000e700000000a00 */
[----:B------:R-:W1:Y:S08]  /*c380*/  LDC.64 R76, c[0x0][0xb98] ;  /* 0x0002e600ff4c7b82 */ /* 0x000e700000000a00 */
[----:B--234-:R-:W1:Y:S02]  /*c390*/  LDC R94, c[0x0][0x374] ;  /* 0x0000dd00ff5e7b82 */ /* 0x01ce640000000800 */
.L_x_173:
[----:B-1----:R-:W-:Y:S01]  /*c3a0*/  SHF.L.U32 R4, R97, 0x1f, RZ ;  /* 0x0000001f61047819 */ /* 0x002fe200000006ff */
[----:B--2---:R-:W-:Y:S02]  /*c3b0*/  VIADD R2, R93, 0x98 ;  /* 0x000000985d027836 */ /* 0x004fe40000000000 */
[----:B------:R-:W-:Y:S01]  /*c3c0*/  IMAD R0, R30, 0x4, R1 ;  /* 0x000000041e007824 */ /* 0x000fe200078e0201 */
[----:B------:R-:W1:Y:S02]  /*c3d0*/  SYNCS.PHASECHK.TRANS64.TRYWAIT P0, [R93+URZ+0x90], R4 ;  /* 0x000090045d0075a7 */ /* 0x000e6400080011ff */
[----:B------:R-:W-:Y:S01]  /*c3e0*/  PRMT R2, RZ, 0x654, R2 ;  /* 0x00000654ff027816 */ /* 0x000fe20000000002 */
[----:B-1----:R-:W-:Y:S06]  /*c3f0*/  @!P0 BRA `(.L_x_98) ;  /* 0x0000006400188947 */ /* 0x002fec0003800000 */
.L_x_202:
[----:B------:R-:W2:Y:S01]  /*c400*/  LDC.64 R12, c[0x0][0xc10] ;  /* 0x00030400ff0c7b82 */ /* 0x000ea20000000a00 */
[----:B------:R-:W3:Y:S01]  /*c410*/  LDS.128 R36, [R93+0xd0] ;  /* 0x0000d0005d247984 */ /* 0x000ee20000000c00 */
[----:B------:R-:W-:Y:S02]  /*c420*/  ISETP.NE.AND P1, PT, R27, 0x1, PT ;  /* 0x000000011b00780c */ /* 0x000fe40003f25270 */
[----:B------:R-:W-:Y:S04]  /*c430*/  ISETP.GE.AND P0, PT, R26, 0x1, PT ;  /* 0x000000011a00780c */ /* 0x000fe80003f06270 */
[----:B------:R-:W4:Y:S01]  /*c440*/  LDC.64 R10, c[0x0][0xc18] ;  /* 0x00030600ff0a7b82 */ /* 0x000f220000000a00 */
[----:B------:R-:W-:Y:S01]  /*c450*/  @!PT LDS RZ, [RZ] ;  /* 0x00000000fffff984 */ /* 0x000fe20000000800 */
[----:B------:R-:W-:Y:S01]  /*c460*/  @!PT LDS RZ, [RZ] ;  /* 0x00000000fffff984 */ /* 0x000fe20000000800 */
[----:B------:R-:W-:Y:S01]  /*c470*/  @!PT LDS RZ, [RZ] ;  /* 0x00000000fffff984 */ /* 0x000fe20000000800 */
[----:B------:R-:W-:Y:S01]  /*c480*/  @!PT LDS RZ, [RZ] ;  /* 0x00000000fffff984 */ /* 0x000fe20000000800 */
[----:B------:R1:W-:Y:S06]  /*c490*/  MEMBAR.ALL.CTA ;  /* 0x0000000000007992 */ /* 0x0003ec0000008000 */
[----:B-1----:R-:W1:Y:S01]  /*c4a0*/  FENCE.VIEW.ASYNC.S ;  /* 0x00000000000073c6 */ /* 0x002e620000000000 */
[----:B------:R-:W2:Y:S08]  /*c4b0*/  @!P1 LDC R14, c[0x0][0xc20] ;  /* 0x00030800ff0e9b82 */ /* 0x000eb00000000800 */
[----:B------:R-:W2:Y:S01]  /*c4c0*/  @!P1 LDC R9, c[0x0][0xc0c] ;  /* 0x00030300ff099b82 */ /* 0x000ea20000000800 */
[----:B-1----:R1:W-:Y:S01]  /*c4d0*/  SYNCS.ARRIVE.TRANS64.RED.A1T0 RZ, [R2+URZ], RZ ;  /* 0x000000ff02ff79a7 */ /* 0x0023e200081004ff */
[----:B------:R1:W5:Y:S01]  /*c4e0*/  LDL R17, [R0] ;  /* 0x0000000000117983 */ /* 0x0003620000100800 */
[----:B---3--:R-:W-:Y:S04]  /*c4f0*/  LOP3.LUT P4, RZ, R38, 0x1, RZ, 0xc0, !PT ;  /* 0x0000000126ff7812 */ /* 0x008fe8000788c0ff */
[----:B------:R-:W-:Y:S09]  /*c500*/  P2R R106, PR, RZ, 0x10 ;  /* 0x00000010ff6a7803 */ /* 0x000ff20000000000 */
[----:B------:R-:W-:Y:S02]  /*c510*/  @P4 MOV R31, R36 ;  /* 0x00000024001f4202 */ /* 0x000fe40000000f00 */
[----:B------:R-:W-:Y:S01]  /*c520*/  @P4 LOP3.LUT R29, R37, 0xffff, RZ, 0xc0, !PT ;  /* 0x0000ffff251d4812 */ /* 0x000fe200078ec0ff */
[----:B-1--4-:R-:W-:Y:S06]  /*c530*/  @!P0 BRA `(.L_x_99) ;  /* 0x0000000000a48947 */ /* 0x012fec0003800000 */
[----:B------:R-:W-:Y:S01]  /*c540*/  IMAD.HI.U32 R21, R94, R25, RZ ;  /* 0x000000195e157227 */ /* 0x000fe200078e00ff */
[----:B------:R-:W-:Y:S02]  /*c550*/  ISETP.NE.AND P0, PT, R24, 0x1, PT ;  /* 0x000000011800780c */ /* 0x000fe40003f05270 */
[----:B------:R-:W-:Y:S01]  /*c560*/  ISETP.NE.AND P2, PT, R26, 0x1, PT ;  /* 0x000000011a00780c */ /* 0x000fe20003f45270 */
[----:B------:R-:W-:Y:S01]  /*c570*/  IMAD.HI.U32 R18, R95, R74, RZ ;  /* 0x0000004a5f127227 */ /* 0x000fe200078e00ff */
[----:B------:R-:W-:Y:S02]  /*c580*/  SHF.R.U32.HI R21, RZ, R90, R21 ;  /* 0x0000005aff157219 */ /* 0x000fe40000011615 */
[----:B------:R-:W-:Y:S01]  /*c590*/  ISETP.NE.AND P3, PT, R28, 0x1, PT ;  /* 0x000000011c00780c */ /* 0x000fe20003f65270 */
[----:B------:R-:W-:Y:S01]  /*c5a0*/  IMAD.HI.U32 R34, R31, R74, RZ ;  /* 0x0000004a1f227227 */ /* 0x000fe200078e00ff */
[----:B------:R-:W-:Y:S02]  /*c5b0*/  SHF.R.U32.HI R18, RZ, R75, R18 ;  /* 0x0000004bff127219 */ /* 0x000fe40000011612 */
[----:B------:R-:W-:Y:S01]  /*c5c0*/  SEL R3, R94, R21, !P0 ;  /* 0x000000155e037207 */ /* 0x000fe20004000000 */
[----:B------:R-:W-:Y:S01]  /*c5d0*/  IMAD.HI.U32 R21, R29, R25, RZ ;  /* 0x000000191d157227 */ /* 0x000fe200078e00ff */
[----:B------:R-:W-:Y:S02]  /*c5e0*/  SEL R7, R95, R18, !P3 ;  /* 0x000000125f077207 */ /* 0x000fe40005800000 */
[----:B------:R-:W-:Y:S01]  /*c5f0*/  SHF.R.U32.HI R34, RZ, R75, R34 ;  /* 0x0000004bff227219 */ /* 0x000fe20000011622 */
[-C--:B------:R-:W-:Y:S04]  /*c600*/  IMAD.HI.U32 R18, R3, R22.reuse, RZ ;  /* 0x0000001603127227 */ /* 0x080fe800078e00ff */
[----:B------:R-:W-:Y:S01]  /*c610*/  IMAD.HI.U32 R20, R7, R22, RZ ;  /* 0x0000001607147227 */ /* 0x000fe200078e00ff */
[-C--:B------:R-:W-:Y:S02]  /*c620*/  @P2 SHF.R.U32.HI R3, RZ, R23.reuse, R18 ;  /* 0x00000017ff032219 */ /* 0x080fe40000011612 */
[----:B------:R-:W-:Y:S02]  /*c630*/  SHF.R.U32.HI R18, RZ, R90, R21 ;  /* 0x0000005aff127219 */ /* 0x000fe40000011615 */
[----:B------:R-:W-:Y:S01]  /*c640*/  @P2 SHF.R.U32.HI R7, RZ, R23, R20 ;  /* 0x00000017ff072219 */ /* 0x000fe20000011614 */
[C---:B------:R-:W-:Y:S01]  /*c650*/  IMAD R2, R26.reuse, R3, RZ ;  /* 0x000000031a027224 */ /* 0x040fe200078e02ff */
[----:B------:R-:W-:Y:S02]  /*c660*/  SEL R5, R29, R18, !P0 ;  /* 0x000000121d057207 */ /* 0x000fe40004000000 */
[----:B------:R-:W-:Y:S01]  /*c670*/  SEL R3, R31, R34, !P3 ;  /* 0x000000221f037207 */ /* 0x000fe20005800000 */
[----:B------:R-:W-:Y:S01]  /*c680*/  IMAD R4, R26, R7, RZ ;  /* 0x000000071a047224 */ /* 0x000fe200078e02ff */
[C---:B------:R-:W-:Y:S01]  /*c690*/  ISETP.GE.AND P0, PT, R5.reuse, R2, PT ;  /* 0x000000020500720c */ /* 0x040fe20003f06270 */
[----:B------:R-:W-:Y:S03]  /*c6a0*/  IMAD.HI.U32 R6, R5, R22, RZ ;  /* 0x0000001605067227 */ /* 0x000fe600078e00ff */
[----:B------:R-:W-:Y:S01]  /*c6b0*/  ISETP.GE.OR P0, PT, R3, R4, P0 ;  /* 0x000000040300720c */ /* 0x000fe20000706670 */
[----:B------:R-:W-:Y:S01]  /*c6c0*/  IMAD.MOV R4, RZ, RZ, -R3 ;  /* 0x000000ffff047224 */ /* 0x000fe200078e0a03 */
[-C--:B------:R-:W-:Y:S03]  /*c6d0*/  SHF.R.U32.HI R6, RZ, R23.reuse, R6 ;  /* 0x00000017ff067219 */ /* 0x080fe60000011606 */
[----:B------:R-:W-:Y:S01]  /*c6e0*/  IMAD R31, R28, R4, R31 ;  /* 0x000000041c1f7224 */ /* 0x000fe200078e021f */
[----:B------:R-:W-:Y:S05]  /*c6f0*/  SEL R15, R5, R6, !P2 ;  /* 0x00000006050f7207 */ /* 0x000fea0005000000 */
[----:B------:R-:W-:Y:S02]  /*c700*/  IMAD.MOV R6, RZ, RZ, -R15 ;  /* 0x000000ffff067224 */ /* 0x000fe400078e0a0f */
[C---:B------:R-:W-:Y:S04]  /*c710*/  @!P0 IMAD.HI.U32 R2, R3.reuse, R22, RZ ;  /* 0x0000001603028227 */ /* 0x040fe800078e00ff */
[----:B------:R-:W-:Y:S01]  /*c720*/  IMAD R6, R26, R6, R5 ;  /* 0x000000061a067224 */ /* 0x000fe200078e0205 */
[----:B------:R-:W-:Y:S04]  /*c730*/  @!P0 SHF.R.U32.HI R2, RZ, R23, R2 ;  /* 0x00000017ff028219 */ /* 0x000fe80000011602 */
[----:B------:R-:W-:Y:S02]  /*c740*/  @!P0 SEL R0, R3, R2, !P2 ;  /* 0x0000000203008207 */ /* 0x000fe40005000000 */
[----:B------:R-:W-:Y:S02]  /*c750*/  IADD3 R2, PT, PT, -R5, RZ, RZ ;  /* 0x000000ff05027210 */ /* 0x000fe40007ffe1ff */
[----:B------:R-:W-:Y:S01]  /*c760*/  @!P0 IADD3 R8, PT, PT, R15, -R0, RZ ;  /* 0x800000000f088210 */ /* 0x000fe20007ffe0ff */
[----:B------:R-:W-:Y:S02]  /*c770*/  @!P0 IMAD R0, R7, R6, R0 ;  /* 0x0000000607008224 */ /* 0x000fe400078e0200 */
[----:B------:R-:W-:Y:S02]  /*c780*/  IMAD R29, R24, R2, R29 ;  /* 0x00000002181d7224 */ /* 0x000fe400078e021d */
[----:B------:R-:W-:Y:S02]  /*c790*/  @!P0 IMAD R5, R8, R26, R3 ;  /* 0x0000001a08058224 */ /* 0x000fe400078e0203 */
[----:B------:R-:W-:Y:S04]  /*c7a0*/  @!P0 IMAD.MOV.U32 R3, RZ, RZ, R0 ;  /* 0x000000ffff038224 */ /* 0x000fe800078e0000 */
[----:B------:R-:W-:Y:S02]  /*c7b0*/  IMAD R31, R3, R28, R31 ;  /* 0x0000001c031f7224 */ /* 0x000fe400078e021f */
[----:B------:R-:W-:Y:S07]  /*c7c0*/  IMAD R29, R5, R24, R29 ;  /* 0x00000018051d7224 */ /* 0x000fee00078e021d */
.L_x_99:
[----:B------:R-:W-:Y:S01]  /*c7d0*/  @!P1 ISETP.NE.AND P0, PT, R10, 0x1, PT ;  /* 0x000000010a00980c */ /* 0x000fe20003f05270 */
[----:B------:R-:W-:Y:S01]  /*c7e0*/  @!P1 IMAD.HI.U32 R3, R29, R11, RZ ;  /* 0x0000000b1d039227 */ /* 0x000fe200078e00ff */
[----:B------:R-:W-:Y:S01]  /*c7f0*/  R2UR UR41, R16 ;  /* 0x00000000102972ca */ /* 0x000fe200000e0000 */
[----:B------:R-:W-:Y:S01]  /*c800*/  BSSY.RECONVERGENT B6, `(.L_x_100) ;  /* 0x0000028000067945 */ /* 0x000fe20003800200 */
[----:B--2---:R-:W-:Y:S01]  /*c810*/  @!P1 ISETP.NE.AND P2, PT, R9, 0x1, PT ;  /* 0x000000010900980c */ /* 0x004fe20003f45270 */
[----:B------:R-:W-:Y:S01]  /*c820*/  @!P1 IMAD.HI.U32 R0, R31, R12, RZ ;  /* 0x0000000c1f009227 */ /* 0x000fe200078e00ff */
[----:B------:R-:W-:Y:S02]  /*c830*/  @!P1 SHF.R.U32.HI R2, RZ, R14, R3 ;  /* 0x0000000eff029219 */ /* 0x000fe40000011603 */
[----:B------:R-:W-:Y:S02]  /*c840*/  @P4 SHF.R.U32.HI R104, RZ, 0x10, R37 ;  /* 0x00000010ff684819 */ /* 0x000fe40000011625 */
[----:B------:R-:W-:Y:S02]  /*c850*/  @!P1 SEL R2, R29, R2, !P0 ;  /* 0x000000021d029207 */ /* 0x000fe40004000000 */
[----:B------:R-:W-:Y:S02]  /*c860*/  @!P1 SHF.R.U32.HI R0, RZ, R13, R0 ;  /* 0x0000000dff009219 */ /* 0x000fe40000011600 */
[----:B------:R-:W-:Y:S01]  /*c870*/  LOP3.LUT P0, RZ, R91, 0x1b0, RZ, 0xc0, !PT ;  /* 0x000001b05bff7812 */ /* 0x000fe2000780c0ff */
[----:B------:R-:W-:Y:S01]  /*c880*/  USHF.L.U32 UR41, UR41, 0x7, URZ ;  /* 0x0000000729297899 */ /* 0x000fe200080006ff */
[----:B------:R-:W-:Y:S05]  /*c890*/  @!P1 SEL R3, R31, R0, !P2 ;  /* 0x000000001f039207 */ /* 0x000fea0005000000 */
[----:B------:R-:W-:Y:S02]  /*c8a0*/  @!P1 IMAD.IADD R0, R2, 0x1, -R3 ;  /* 0x0000000102009824 */ /* 0x000fe400078e0a03 */
[----:B------:R-:W-:Y:S02]  /*c8b0*/  @!P1 IMAD.IADD R2, R3, 0x1, -R2 ;  /* 0x0000000103029824 */ /* 0x000fe400078e0a02 */
[----:B------:R-:W-:Y:S02]  /*c8c0*/  @!P1 IMAD R31, R0, R9, R31 ;  /* 0x00000009001f9224 */ /* 0x000fe400078e021f */
[----:B------:R-:W-:Y:S01]  /*c8d0*/  @!P1 IMAD R29, R2, R10, R29 ;  /* 0x0000000a021d9224 */ /* 0x000fe200078e021d */
[----:B------:R-:W-:Y:S06]  /*c8e0*/  @!P0 BRA `(.L_x_101) ;  /* 0x0000000000648947 */ /* 0x000fec0003800000 */
[----:B------:R-:W1:Y:S01]  /*c8f0*/  LDC R4, c[0x4][0x80] ;  /* 0x01002000ff047b82 */ /* 0x000e620000000800 */
[----:B------:R-:W-:Y:S01]  /*c900*/  MOV R2, 0x0 ;  /* 0x0000000000027802 */ /* 0x000fe20000000f00 */
[----:B------:R-:W-:Y:S02]  /*c910*/  HFMA2 R12, -RZ, RZ, 0, 5.9604644775390625e-08 ;  /* 0x00000001ff0c7431 */ /* 0x000fe400000001ff */
[----:B------:R-:W-:Y:S02]  /*c920*/  IMAD.MOV.U32 R8, RZ, RZ, 0x70 ;  /* 0x00000070ff087424 */ /* 0x000fe400078e00ff */
[----:B------:R-:W-:Y:S02]  /*c930*/  IMAD.MOV.U32 R13, RZ, RZ, RZ ;  /* 0x000000ffff0d7224 */ /* 0x000fe400078e00ff */
[----:B------:R-:W2:Y:S08]  /*c940*/  LDC R5, c[0x4][0x84] ;  /* 0x01002100ff057b82 */ /* 0x000eb00000000800 */
[----:B------:R-:W3:Y:S08]  /*c950*/  LDC R6, c[0x4][0x88] ;  /* 0x01002200ff067b82 */ /* 0x000ef00000000800 */
[----:B------:R-:W4:Y:S08]  /*c960*/  LDC R7, c[0x4][0x8c] ;  /* 0x01002300ff077b82 */ /* 0x000f300000000800 */
[----:B------:R-:W1:Y:S08]  /*c970*/  LDC R10, c[0x4][0x8] ;  /* 0x01000200ff0a7b82 */ /* 0x000e700000000800 */
[----:B------:R-:W1:Y:S08]  /*c980*/  LDC R11, c[0x4][0xc] ;  /* 0x01000300ff0b7b82 */ /* 0x000e700000000800 */
[----:B------:R1:W1:Y:S02]  /*c990*/  LDC.64 R14, c[0x4][R2] ;  /* 0x01000000020e7b82 */ /* 0x0002640000000a00 */
[----:B------:R-:W-:Y:S07]  /*c9a0*/  LEPC R20, `(.L_x_102) ;  /* 0x000000001014794e */ /* 0x000fee0000000000 */
[----:B-12345:R-:W-:Y:S05]  /*c9b0*/  CALL.ABS.NOINC R14 ;  /* 0x000000000e007343 */ /* 0x03efea0003c00000 */
.L_x_102:
[----:B------:R-:W1:Y:S01]  /*c9c0*/  LDC R4, c[0x4][0x80] ;  /* 0x01002000ff047b82 */ /* 0x000e620000000800 */
[----:B------:R-:W-:Y:S01]  /*c9d0*/  HFMA2 R8, -RZ, RZ, 0, 6.67572021484375e-06 ;  /* 0x00000070ff087431 */ /* 0x000fe200000001ff */
[----:B------:R-:W-:Y:S01]  /*c9e0*/  MOV R12, 0x1 ;  /* 0x00000001000c7802 */ /* 0x000fe20000000f00 */
[----:B------:R-:W-:Y:S05]  /*c9f0*/  HFMA2 R13, -RZ, RZ, 0, 0 ;  /* 0x00000000ff0d7431 */ /* 0x000fea00000001ff */
[----:B------:R-:W2:Y:S08]  /*ca00*/  LDC R5, c[0x4][0x84] ;  /* 0x01002100ff057b82 */ /* 0x000eb00000000800 */
[----:B------:R-:W3:Y:S08]  /*ca10*/  LDC R6, c[0x4][0x88] ;  /* 0x01002200ff067b82 */ /* 0x000ef00000000800 */
[----:B------:R-:W4:Y:S08]  /*ca20*/  LDC R7, c[0x4][0x8c] ;  /* 0x01002300ff077b82 */ /* 0x000f300000000800 */
[----:B------:R-:W1:Y:S08]  /*ca30*/  LDC R10, c[0x4][0x8] ;  /* 0x01000200ff0a7b82 */ /* 0x000e700000000800 */
[----:B------:R-:W1:Y:S08]  /*ca40*/  LDC R11, c[0x4][0xc] ;  /* 0x01000300ff0b7b82 */ /* 0x000e700000000800 */
[----:B------:R-:W1:Y:S02]  /*ca50*/  LDC.64 R2, c[0x4][R2] ;  /* 0x0100000002027b82 */ /* 0x000e640000000a00 */
[----:B------:R-:W-:Y:S07]  /*ca60*/  LEPC R20, `(.L_x_101) ;  /* 0x000000001014794e */ /* 0x000fee0000000000 */
[----:B-1234-:R-:W-:Y:S05]  /*ca70*/  CALL.ABS.NOINC R2 ;  /* 0x0000000002007343 */ /* 0x01efea0003c00000 */
.L_x_101:
[----:B------:R-:W-:Y:S05]  /*ca80*/  BSYNC.RECONVERGENT B6 ;  /* 0x0000000000067941 */ /* 0x000fea0003800200 */
.L_x_100:
[----:B------:R-:W-:Y:S02]  /*ca90*/  ISETP.NE.U32.AND P3, PT, R72, RZ, PT ;  /* 0x000000ff4800720c */ /* 0x000fe40003f65070 */
[----:B------:R-:W-:Y:S02]  /*caa0*/  ISETP.NE.AND P6, PT, R103, RZ, PT ;  /* 0x000000ff6700720c */ /* 0x000fe40003fc5270 */
[----:B------:R-:W-:Y:S02]  /*cab0*/  ISETP.NE.AND.EX P3, PT, R73, RZ, PT, P3 ;  /* 0x000000ff4900720c */ /* 0x000fe40003f65330 */
[----:B------:R-:W-:Y:S02]  /*cac0*/  ISETP.NE.U32.AND P4, PT, R68, RZ, PT ;  /* 0x000000ff4400720c */ /* 0x000fe40003f85070 */
[----:B------:R-:W-:Y:S02]  /*cad0*/  ISETP.NE.U32.AND P1, PT, R70, RZ, PT ;  /* 0x000000ff4600720c */ /* 0x000fe40003f25070 */
[----:B------:R-:W-:Y:S02]  /*cae0*/  PLOP3.LUT P0, PT, PT, PT, PT, 0x8, 0x80 ;  /* 0x000000000080781c */ /* 0x000fe40003f0e170 */
[----:B------:R-:W-:Y:S02]  /*caf0*/  ISETP.NE.AND.EX P4, PT, R69, RZ, PT, P4 ;  /* 0x000000ff4500720c */ /* 0x000fe40003f85340 */
[----:B------:R-:W-:Y:S02]  /*cb00*/  ISETP.NE.AND.EX P1, PT, R71, RZ, PT, P1 ;  /* 0x000000ff4700720c */ /* 0x000fe40003f25310 */
[----:B------:R-:W-:Y:S01]  /*cb10*/  @P6 PLOP3.LUT P0, PT, P3, PT, PT, 0x80, 0x8 ;  /* 0x000000000008681c */ /* 0x000fe20001f0f070 */
[----:B------:R-:W-:Y:S01]  /*cb20*/  @!UPT UIADD3 URZ, UPT, UPT, URZ, URZ, URZ ;  /* 0x000000fffffff290 */ /* 0x000fe2000fffe0ff */
[----:B------:R-:W-:Y:S11]  /*cb30*/  @!P3 BRA `(.L_x_103) ;  /* 0x000000000034b947 */ /* 0x000ff60003800000 */
[----:B------:R-:W-:Y:S01]  /*cb40*/  ISETP.NE.U32.AND P2, PT, R70, RZ, PT ;  /* 0x000000ff4600720c */ /* 0x000fe20003f45070 */
[----:B------:R-:W-:Y:S03]  /*cb50*/  IMAD.MOV.U32 R87, RZ, RZ, 0x1 ;  /* 0x00000001ff577424 */ /* 0x000fe600078e00ff */
[----:B------:R-:W-:Y:S11]  /*cb60*/  ISETP.NE.AND.EX P2, PT, R71, RZ, PT, P2 ;  /* 0x000000ff4700720c */ /* 0x000ff60003f45320 */
[----:B------:R-:W-:Y:S02]  /*cb70*/  @!UPT UIADD3 URZ, UPT, UPT, URZ, URZ, URZ ;  /* 0x000000fffffff290 */ /* 0x000fe4000fffe0ff */
[----:B------:R-:W1:Y:S01]  /*cb80*/  @P2 LDC.64 R2, c[0x0][0x988] ;  /* 0x00026200ff022b82 */ /* 0x000e620000000a00 */
[----:B------:R-:W-:Y:S01]  /*cb90*/  @P2 R2UR UR4, R88 ;  /* 0x00000000580422ca */ /* 0x000fe200000e0000 */
[----:B------:R-:W-:Y:S01]  /*cba0*/  @P2 IMAD R0, R41, R72, RZ ;  /* 0x0000004829002224 */ /* 0x000fe200078e02ff */
[----:B------:R-:W-:Y:S03]  /*cbb0*/  @P2 R2UR UR5, R89 ;  /* 0x00000000590522ca */ /* 0x000fe600000e0000 */
[----:B-1----:R-:W-:Y:S04]  /*cbc0*/  @P2 IMAD.WIDE R2, R0, 0x4, R2 ;  /* 0x0000000400022825 */ /* 0x002fe800078e0202 */
[----:B------:R-:W-:Y:S06]  /*cbd0*/  IMAD.MOV.U32 R0, RZ, RZ, 0x1 ;  /* 0x00000001ff007424 */ /* 0x000fec00078e00ff */
[----:B-----5:R1:W5:Y:S01]  /*cbe0*/  @P2 LDG.E R35, desc[UR4][R2.64] ;  /* 0x0000000402232981 */ /* 0x020362000c1e1900 */
[----:B------:R-:W-:Y:S01]  /*cbf0*/  @!P2 PRMT R87, R0, 0x7610, R87 ;  /* 0x000076100057a816 */ /* 0x000fe20000000057 */
[----:B-1----:R-:W2:Y:S06]  /*cc00*/  @!P2 LDC R35, c[0x0][0x980] ;  /* 0x00026000ff23ab82 */ /* 0x002eac0000000800 */
.L_x_103:
[----:B------:R-:W-:Y:S05]  /*cc10*/  @!P4 BRA `(.L_x_104) ;  /* 0x000000000028c947 */ /* 0x000fea0003800000 */
[----:B------:R-:W-:Y:S04]  /*cc20*/  ISETP.NE.U32.AND P2, PT, R50, RZ, PT ;  /* 0x000000ff3200720c */ /* 0x000fe80003f45070 */
[----:B------:R-:W-:Y:S11]  /*cc30*/  ISETP.NE.AND.EX P2, PT, R51, RZ, PT, P2 ;  /* 0x000000ff3300720c */ /* 0x000ff60003f45320 */
[----:B------:R-:W-:Y:S02]  /*cc40*/  @!UPT UIADD3 URZ, UPT, UPT, URZ, URZ, URZ ;  /* 0x000000fffffff290 */ /* 0x000fe4000fffe0ff */
[----:B------:R-:W1:Y:S01]  /*cc50*/  @P2 LDC.64 R2, c[0x0][0x9a8] ;  /* 0x00026a00ff022b82 */ /* 0x000e620000000a00 */
[----:B------:R-:W-:Y:S01]  /*cc60*/  @P2 R2UR UR4, R88 ;  /* 0x00000000580422ca */ /* 0x000fe200000e0000 */
[----:B------:R-:W-:Y:S01]  /*cc70*/  @P2 IMAD R0, R41, R68, RZ ;  /* 0x0000004429002224 */ /* 0x000fe200078e02ff */
[----:B------:R-:W-:Y:S03]  /*cc80*/  @P2 R2UR UR5, R89 ;  /* 0x00000000590522ca */ /* 0x000fe600000e0000 */
[----:B-1----:R-:W-:Y:S10]  /*cc90*/  @P2 IMAD.WIDE R2, R0, 0x4, R2 ;  /* 0x0000000400022825 */ /* 0x002ff400078e0202 */
[----:B-----5:R1:W5:Y:S02]  /*cca0*/  @P2 LDG.E R33, desc[UR4][R2.64] ;  /* 0x0000000402212981 */ /* 0x020364000c1e1900 */
[----:B-1----:R-:W3:Y:S02]  /*ccb0*/  @!P2 LDC R33, c[0x0][0x9a0] ;  /* 0x00026800ff21ab82 */ /* 0x002ee40000000800 */
.L_x_104:
[----:B--2--5:R-:W-:Y:S01]  /*ccc0*/  FSETP.NEU.AND P2, PT, R35, RZ, PT ;  /* 0x000000ff2300720b */ /* 0x024fe20003f4d000 */
[----:B------:R-:W-:Y:S01]  /*ccd0*/  IMAD R117, R30, 0x8, R93 ;  /* 0x000000081e757824 */ /* 0x000fe200078e025d */
[----:B------:R-:W-:Y:S01]  /*cce0*/  SEL R3, RZ, 0xffffffff, P1 ;  /* 0xffffffffff037807 */ /* 0x000fe20000800000 */
[----:B------:R-:W-:Y:S01]  /*ccf0*/  IMAD.SHL.U32 R113, R19, 0x80, RZ ;  /* 0x0000008013717824 */ /* 0x000fe200078e00ff */
[----:B------:R-:W-:Y:S01]  /*cd00*/  @P6 LOP3.LUT P1, RZ, R87, 0xff, RZ, 0xc0, !PT ;  /* 0x000000ff57ff6812 */ /* 0x000fe2000782c0ff */
[----:B------:R-:W-:Y:S01]  /*cd10*/  BSSY B1, `(.L_x_105) ;  /* 0x0000046000017945 */ /* 0x000fe20003800000 */
[----:B------:R-:W-:Y:S01]  /*cd20*/  @P6 SEL R2, RZ, 0xffffffff, P2 ;  /* 0xffffffffff026807 */ /* 0x000fe20001000000 */
[----:B------:R-:W-:Y:S01]  /*cd30*/  IMAD.HI.U32 R5, R113, R83, RZ ;  /* 0x0000005371057227 */ /* 0x000fe200078e00ff */
[----:B------:R-:W-:Y:S02]  /*cd40*/  SHF.L.U32 R0, R98, 0x1f, RZ ;  /* 0x0000001f62007819 */ /* 0x000fe400000006ff */
[----:B------:R-:W-:Y:S01]  /*cd50*/  @P0 SEL R2, R3, R2, !P1 ;  /* 0x0000000203020207 */ /* 0x000fe20004800000 */
[----:B------:R-:W-:Y:S01]  /*cd60*/  IMAD.MOV.U32 R119, RZ, RZ, 0x1 ;  /* 0x00000001ff777424 */ /* 0x000fe200078e00ff */
[----:B------:R-:W-:Y:S01]  /*cd70*/  ISETP.NE.AND P0, PT, R82, 0x1, PT ;  /* 0x000000015200780c */ /* 0x000fe20003f05270 */
[----:B------:R-:W-:Y:S01]  /*cd80*/  IMAD.IADD R34, R32, 0x1, R17 ;  /* 0x0000000120227824 */ /* 0x000fe200078e0211 */
[----:B------:R-:W-:Y:S01]  /*cd90*/  @P6 LOP3.LUT R2, R2, 0x1, RZ, 0xc0, !PT ;  /* 0x0000000102026812 */ /* 0x000fe200078ec0ff */
[----:B------:R-:W-:Y:S01]  /*cda0*/  IMAD R116, R100, -0x10, R107 ;  /* 0xfffffff064747824 */ /* 0x000fe200078e026b */
[----:B------:R-:W-:Y:S01]  /*cdb0*/  SHF.R.U32.HI R112, RZ, R80, R5 ;  /* 0x00000050ff707219 */ /* 0x000fe20000011605 */
[----:B------:R-:W-:Y:S01]  /*cdc0*/  IMAD.MOV.U32 R118, RZ, RZ, RZ ;  /* 0x000000ffff767224 */ /* 0x000fe200078e00ff */
[----:B------:R-:W-:Y:S02]  /*cdd0*/  ISETP.NE.U32.OR P4, PT, R2, 0x1, !P6 ;  /* 0x000000010200780c */ /* 0x000fe40007785470 */
[----:B------:R-:W-:Y:S02]  /*cde0*/  CS2R R54, SRZ ;  /* 0x0000000000367805 */ /* 0x000fe4000001ff00 */
[----:B------:R-:W-:Y:S02]  /*cdf0*/  SEL R112, R113, R112, !P0 ;  /* 0x0000007071707207 */ /* 0x000fe40004000000 */
[----:B------:R-:W-:Y:S02]  /*ce00*/  CS2R R52, SRZ ;  /* 0x0000000000347805 */ /* 0x000fe4000001ff00 */
[----:B------:R-:W-:Y:S02]  /*ce10*/  ISETP.NE.AND P0, PT, R81, 0x1, PT ;  /* 0x000000015100780c */ /* 0x000fe40003f05270 */
[----:B------:R-:W-:Y:S02]  /*ce20*/  CS2R R58, SRZ ;  /* 0x00000000003a7805 */ /* 0x000fe4000001ff00 */
[----:B------:R-:W-:Y:S01]  /*ce30*/  P2R R115, PR, RZ, 0x10 ;  /* 0x00000010ff737803 */ /* 0x000fe20000000000 */
[C---:B------:R-:W-:Y:S01]  /*ce40*/  IMAD.HI.U32 R2, R112.reuse, R78, RZ ;  /* 0x0000004e70027227 */ /* 0x040fe200078e00ff */
[----:B------:R-:W-:Y:S02]  /*ce50*/  CS2R R56, SRZ ;  /* 0x0000000000387805 */ /* 0x000fe4000001ff00 */
[----:B------:R-:W-:Y:S02]  /*ce60*/  CS2R R62, SRZ ;  /* 0x00000000003e7805 */ /* 0x000fe4000001ff00 */
[----:B------:R-:W-:Y:S02]  /*ce70*/  CS2R R60, SRZ ;  /* 0x00000000003c7805 */ /* 0x000fe4000001ff00 */
[----:B------:R-:W-:Y:S02]  /*ce80*/  SHF.R.U32.HI R5, RZ, R79, R2 ;  /* 0x0000004fff057219 */ /* 0x000fe40000011602 */
[----:B------:R-:W-:Y:S02]  /*ce90*/  CS2R R66, SRZ ;  /* 0x0000000000427805 */ /* 0x000fe4000001ff00 */
[----:B------:R-:W-:Y:S02]  /*cea0*/  @P4 SHF.L.U32 R6, RZ, 0x1f, RZ ;  /* 0x0000001fff064819 */ /* 0x000fe400000006ff */
[----:B------:R-:W-:Y:S02]  /*ceb0*/  CS2R R64, SRZ ;  /* 0x0000000000407805 */ /* 0x000fe4000001ff00 */
[----:B------:R-:W-:Y:S01]  /*cec0*/  SEL R110, R112, R5, !P0 ;  /* 0x00000005706e7207 */ /* 0x000fe20004000000 */
[----:B------:R-:W1:Y:S01]  /*ced0*/  @P4 SYNCS.PHASECHK.TRANS64.TRYWAIT P1, [R93+URZ+0x40], R6 ;  /* 0x000040065d0045a7 */ /* 0x000e6200080211ff */
[----:B------:R-:W-:Y:S02]  /*cee0*/  SEL R2, RZ, 0xffffffff, P2 ;  /* 0xffffffffff027807 */ /* 0x000fe40001000000 */
[----:B------:R-:W-:Y:S01]  /*cef0*/  LOP3.LUT P2, R114, R87, 0xff, RZ, 0xc0, !PT ;  /* 0x000000ff57727812 */ /* 0x000fe2000784c0ff */
[----:B------:R-:W-:Y:S03]  /*cf00*/  IMAD.HI.U32 R5, R110, R77, RZ ;  /* 0x0000004d6e057227 */ /* 0x000fe600078e00ff */
[----:B------:R-:W-:Y:S01]  /*cf10*/  @P3 SEL R2, R3, R2, !P2 ;  /* 0x0000000203023207 */ /* 0x000fe20005000000 */
[----:B------:R-:W-:Y:S01]  /*cf20*/  IMAD.MOV R4, RZ, RZ, -R110 ;  /* 0x000000ffff047224 */ /* 0x000fe200078e0a6e */
[----:B------:R-:W-:Y:S02]  /*cf30*/  ISETP.NE.AND P2, PT, R76, 0x1, PT ;  /* 0x000000014c00780c */ /* 0x000fe40003f45270 */
[----:B------:R-:W-:Y:S02]  /*cf40*/  SHF.R.U32.HI R5, RZ, R92, R5 ;  /* 0x0000005cff057219 */ /* 0x000fe40000011605 */
[----:B------:R-:W-:Y:S02]  /*cf50*/  LOP3.LUT R2, R2, 0x1, RZ, 0xc0, !PT ;  /* 0x0000000102027812 */ /* 0x000fe400078ec0ff */
[----:B------:R-:W-:Y:S01]  /*cf60*/  SEL R111, R110, R5, !P2 ;  /* 0x000000056e6f7207 */ /* 0x000fe20005000000 */
[----:B------:R2:W4:Y:S01]  /*cf70*/  SYNCS.PHASECHK.TRANS64.TRYWAIT P0, [R117+URZ+0xa0], R0 ;  /* 0x0000a000750075a7 */ /* 0x00052200080011ff */
[--C-:B------:R-:W-:Y:S01]  /*cf80*/  IMAD.MOV R5, RZ, RZ, -R112.reuse ;  /* 0x000000ffff057224 */ /* 0x100fe200078e0a70 */
[----:B------:R-:W-:Y:S01]  /*cf90*/  ISETP.NE.U32.AND P2, PT, R2, 0x1, PT ;  /* 0x000000010200780c */ /* 0x000fe20003f45070 */
[----:B------:R-:W-:Y:S02]  /*cfa0*/  IMAD R112, R81, R4, R112 ;  /* 0x0000000451707224 */ /* 0x000fe400078e0270 */
[----:B------:R-:W-:Y:S01]  /*cfb0*/  IMAD.MOV R3, RZ, RZ, -R111 ;  /* 0x000000ffff037224 */ /* 0x000fe200078e0a6f */
[----:B------:R-:W-:Y:S01]  /*cfc0*/  P2R R120, PR, RZ, 0x4 ;  /* 0x00000004ff787803 */ /* 0x000fe20000000000 */
[----:B------:R-:W-:Y:S02]  /*cfd0*/  IMAD R113, R82, R5, R113 ;  /* 0x0000000552717224 */ /* 0x000fe400078e0271 */
[----:B------:R-:W-:Y:S01]  /*cfe0*/  IMAD R110, R76, R3, R110 ;  /* 0x000000034c6e7224 */ /* 0x000fe200078e026e */
[----:B-1----:R-:W-:Y:S01]  /*cff0*/  @P4 SEL R119, RZ, 0x1, !P1 ;  /* 0x00000001ff774807 */ /* 0x002fe20004800000 */
[----:B--2---:R-:W-:Y:S06]  /*d000*/  @!P4 BRA `(.L_x_106) ;  /* 0x000000000058c947 */ /* 0x004fec0003800000 */
[----:B------:R-:W-:Y:S01]  /*d010*/  IMAD.MOV.U32 R55, RZ, RZ, RZ ;  /* 0x000000ffff377224 */ /* 0x000fe200078e00ff */
[----:B------:R-:W-:Y:S01]  /*d020*/  ISETP.NE.AND P1, PT, R119, RZ, PT ;  /* 0x000000ff7700720c */ /* 0x000fe20003f25270 */
[----:B------:R-:W-:Y:S01]  /*d030*/  BSSY B0, `(.L_x_107) ;  /* 0x000000c000007945 */ /* 0x000fe20003800000 */
[----:B------:R-:W-:Y:S02]  /*d040*/  CS2R R66, SRZ ;  /* 0x0000000000427805 */ /* 0x000fe4000001ff00 */
[----:B------:R-:W-:Y:S02]  /*d050*/  CS2R R64, SRZ ;  /* 0x0000000000407805 */ /* 0x000fe4000001ff00 */
[----:B------:R-:W-:Y:S02]  /*d060*/  CS2R R62, SRZ ;  /* 0x00000000003e7805 */ /* 0x000fe4000001ff00 */
[----:B------:R-:W-:Y:S02]  /*d070*/  CS2R R60, SRZ ;  /* 0x00000000003c7805 */ /* 0x000fe4000001ff00 */
[----:B------:R-:W-:Y:S02]  /*d080*/  CS2R R58, SRZ ;  /* 0x00000000003a7805 */ /* 0x000fe4000001ff00 */
[----:B------:R-:W-:Y:S02]  /*d090*/  CS2R R56, SRZ ;  /* 0x0000000000387805 */ /* 0x000fe4000001ff00 */
[----:B------:R-:W-:Y:S01]  /*d0a0*/  CS2R R52, SRZ ;  /* 0x0000000000347805 */ /* 0x000fe2000001ff00 */
[----:B------:R-:W-:Y:S06]  /*d0b0*/  @P1 BRA `(.L_x_108) ;  /* 0x00000000000c1947 */ /* 0x000fec0003800000 */
[----:B------:R-:W-:Y:S04]  /*d0c0*/  SHF.L.U32 R2, RZ, 0x1f, RZ ;  /* 0x0000001fff027819 */ /* 0x000fe800000006ff */
[----:B------:R-:W1:Y:S02]  /*d0d0*/  SYNCS.PHASECHK.TRANS64.TRYWAIT P1, [R93+URZ+0x40], R2 ;  /* 0x000040025d0075a7 */ /* 0x000e6400080211ff */
[----:B-1----:R-:W-:Y:S05]  /*d0e0*/  @!P1 BRA `(.L_x_109) ;  /* 0x0000005400f09947 */ /* 0x002fea0003800000 */
.L_x_108:
[----:B------:R-:W-:Y:S05]  /*d0f0*/  BSYNC B0 ;  /* 0x0000000000007941 */ /* 0x000fea0003800000 */
.L_x_107:
[----:B------:R-:W-:Y:S01]  /*d100*/  ISETP.NE.AND P1, PT, R120, RZ, PT ;  /* 0x000000ff7800720c */ /* 0x000fe20003f25270 */
[----:B------:R-:W-:Y:S11]  /*d110*/  HFMA2 R118, -RZ, RZ, 0, 5.9604644775390625e-08 ;  /* 0x00000001ff767431 */ /* 0x000ff600000001ff */
[----:B------:R-:W-:Y:S01]  /*d120*/  @!UPT UIADD3 URZ, UPT, UPT, URZ, URZ, URZ ;  /* 0x000000fffffff290 */ /* 0x000fe2000fffe0ff */
[----:B------:R2:W1:Y:S04]  /*d130*/  @P1 LDS.128 R64, [R99] ;  /* 0x0000000063401984 */ /* 0x0004680000000c00 */
[----:B------:R2:W1:Y:S04]  /*d140*/  @P1 LDS.128 R60, [R107+0x10] ;  /* 0x000010006b3c1984 */ /* 0x0004680000000c00 */
[----:B------:R2:W1:Y:S04]  /*d150*/  @P1 LDS.128 R56, [R105+0x20] ;  /* 0x0000200069381984 */ /* 0x0004680000000c00 */
[----:B------:R2:W1:Y:S02]  /*d160*/  @P1 LDS.128 R52, [R116+0x30] ;  /* 0x0000300074341984 */ /* 0x0004640000000c00 */
.L_x_106:
[----:B------:R-:W-:Y:S05]  /*d170*/  BSYNC B1 ;  /* 0x0000000000017941 */ /* 0x000fea0003800000 */
.L_x_105:
[----:B------:R-:W-:Y:S04]  /*d180*/  SHF.R.U32.HI R3, RZ, 0x15, R34 ;  /* 0x00000015ff037819 */ /* 0x000fe80000011622 */
[----:B------:R-:W-:Y:S01]  /*d190*/  LOP3.LUT P1, RZ, R3, 0x3, R102, 0x48, !PT ;  /* 0x0000000303ff7812 */ /* 0x000fe20007824866 */
[----:B------:R-:W-:Y:S01]  /*d1a0*/  @!UPT UIADD3 URZ, UPT, UPT, URZ, URZ, URZ ;  /* 0x000000fffffff290 */ /* 0x000fe2000fffe0ff */
[----:B----4-:R-:W-:Y:S11]  /*d1b0*/  @P0 BRA `(.L_x_110) ;  /* 0x0000000000080947 */ /* 0x010ff60003800000 */
[----:B------:R-:W4:Y:S02]  /*d1c0*/  SYNCS.PHASECHK.TRANS64.TRYWAIT P0, [R117+URZ+0xa0], R0 ;  /* 0x0000a000750075a7 */ /* 0x000f2400080011ff */
[----:B----4-:R-:W-:Y:S05]  /*d1d0*/  @!P0 BRA `(.L_x_111) ;  /* 0x0000005400c88947 */ /* 0x010fea0003800000 */
.L_x_110:
[----:B------:R-:W-:Y:S05]  /*d1e0*/  @!P1 BRA `(.L_x_112) ;  /* 0x0000000000349947 */ /* 0x000fea0003800000 */
[----:B------:R-:W1:Y:S01]  /*d1f0*/  LDC R4, c[0x4][0x70] ;  /* 0x01001c00ff047b82 */ /* 0x000e620000000800 */
[----:B------:R-:W-:Y:S01]  /*d200*/  MOV R3, 0x0 ;  /* 0x0000000000037802 */ /* 0x000fe20000000f00 */
[----:B------:R-:W-:Y:S02]  /*d210*/  HFMA2 R12, -RZ, RZ, 0, 5.9604644775390625e-08 ;  /* 0x00000001ff0c7431 */ /* 0x000fe400000001ff */
[----:B------:R-:W-:Y:S02]  /*d220*/  IMAD.MOV.U32 R8, RZ, RZ, 0x192 ;  /* 0x00000192ff087424 */ /* 0x000fe400078e00ff */
[----:B------:R-:W-:Y:S02]  /*d230*/  IMAD.MOV.U32 R13, RZ, RZ, RZ ;  /* 0x000000ffff0d7224 */ /* 0x000fe400078e00ff */
[----:B------:R-:W2:Y:S08]  /*d240*/  LDC R5, c[0x4][0x74] ;  /* 0x01001d00ff057b82 */ /* 0x000eb00000000800 */
[----:B------:R-:W2:Y:S08]  /*d250*/  LDC R6, c[0x4][0x78] ;  /* 0x01001e00ff067b82 */ /* 0x000eb00000000800 */
[----:B------:R-:W2:Y:S08]  /*d260*/  LDC R7, c[0x4][0x7c] ;  /* 0x01001f00ff077b82 */ /* 0x000eb00000000800 */
[----:B------:R-:W2:Y:S08]  /*d270*/  LDC R10, c[0x4][0x10] ;  /* 0x01000400ff0a7b82 */ /* 0x000eb00000000800 */
[----:B------:R-:W2:Y:S08]  /*d280*/  LDC R11, c[0x4][0x14] ;  /* 0x01000500ff0b7b82 */ /* 0x000eb00000000800 */
[----:B-1----:R-:W1:Y:S02]  /*d290*/  LDC.64 R2, c[0x4][R3] ;  /* 0x0100000003027b82 */ /* 0x002e640000000a00 */
[----:B------:R-:W-:Y:S07]  /*d2a0*/  LEPC R20, `(.L_x_112) ;  /* 0x000000001014794e */ /* 0x000fee0000000000 */
[----:B-1234-:R-:W-:Y:S05]  /*d2b0*/  CALL.ABS.NOINC R2 ;  /* 0x0000000002007343 */ /* 0x01efea0003c00000 */
.L_x_112:
[----:B-1----:R-:W-:Y:S01]  /*d2c0*/  LOP3.LUT R20, R64, 0xffffe000, RZ, 0xc0, !PT ;  /* 0xffffe00040147812 */ /* 0x002fe200078ec0ff */
[----:B------:R-:W-:Y:S05]  /*d2d0*/  WARPSYNC.ALL ;  /* 0x0000000000007948 */ /* 0x000fea0003800000 */
[----:B------:R-:W-:Y:S01]  /*d2e0*/  R2UR UR4, R34 ;  /* 0x00000000220472ca */ /* 0x000fe200000e0000 */
[----:B------:R-:W-:Y:S01]  /*d2f0*/  BSSY.RECONVERGENT B0, `(.L_x_113) ;  /* 0x0000060000007945 */ /* 0x000fe20003800200 */
[----:B------:R-:W-:Y:S01]  /*d300*/  LOP3.LUT R21, R65, 0xffffe000, RZ, 0xc0, !PT ;  /* 0xffffe00041157812 */ /* 0x000fe200078ec0ff */
[----:B------:R-:W-:Y:S01]  /*d310*/  IMAD R121, R118, 0x8, R93 ;  /* 0x0000000876797824 */ /* 0x000fe200078e025d */
[----:B------:R-:W-:Y:S02]  /*d320*/  LOP3.LUT R49, R66, 0xffffe000, RZ, 0xc0, !PT ;  /* 0xffffe00042317812 */ /* 0x000fe400078ec0ff */
[----:B------:R-:W-:Y:S02]  /*d330*/  LOP3.LUT R48, R56, 0xffffe000, RZ, 0xc0, !PT ;  /* 0xffffe00038307812 */ /* 0x000fe400078ec0ff */
[----:B------:R-:W-:Y:S02]  /*d340*/  ISETP.NE.AND P0, PT, R101, RZ, PT ;  /* 0x000000ff6500720c */ /* 0x000fe40003f05270 */
[----:B------:R-:W-:Y:S02]  /*d350*/  ISETP.NE.AND P6, PT, R115, RZ, PT ;  /* 0x000000ff7300720c */ /* 0x000fe40003fc5270 */
[----:B------:R-:W-:Y:S01]  /*d360*/  ISETP.NE.AND P1, PT, R96, RZ, PT ;  /* 0x000000ff6000720c */ /* 0x000fe20003f25270 */
[----:B------:R-:W3:Y:S10]  /*d370*/  LDTM.x16 R4, tmem[UR4] ;  /* 0x00000004000479ee */ /* 0x000ef40008240000 */
[----:B------:R-:W-:Y:S01]  /*d380*/  @P6 SHF.L.U32 R124, RZ, 0x1f, RZ ;  /* 0x0000001fff7c6819 */ /* 0x000fe200000006ff */
[C---:B---34-:R-:W-:Y:S01]  /*d390*/  FMUL R0, R33.reuse, R4 ;  /* 0x0000000421007220 */ /* 0x058fe20000400000 */
[C---:B------:R-:W-:Y:S01]  /*d3a0*/  FMUL R2, R33.reuse, R5 ;  /* 0x0000000521027220 */ /* 0x040fe20000400000 */
[C---:B------:R-:W-:Y:S01]  /*d3b0*/  FMUL R3, R33.reuse, R10 ;  /* 0x0000000a21037220 */ /* 0x040fe20000400000 */
[----:B------:R-:W-:Y:S01]  /*d3c0*/  FMUL R4, R33, R11 ;  /* 0x0000000b21047220 */ /* 0x000fe20000400000 */
[C---:B------:R-:W-:Y:S01]  /*d3d0*/  FFMA R36, R35.reuse, R20, R0 ;  /* 0x0000001423247223 */ /* 0x040fe20000000000 */
[----:B------:R-:W-:Y:S01]  /*d3e0*/  LOP3.LUT R20, R60, 0xffffe000, RZ, 0xc0, !PT ;  /* 0xffffe0003c147812 */ /* 0x000fe200078ec0ff */
[----:B------:R-:W-:Y:S01]  /*d3f0*/  FFMA R37, R35, R21, R2 ;  /* 0x0000001523257223 */ /* 0x000fe20000000002 */
[----:B------:R-:W-:Y:S01]  /*d400*/  LOP3.LUT R21, R67, 0xffffe000, RZ, 0xc0, !PT ;  /* 0xffffe00043157812 */ /* 0x000fe200078ec0ff */
[C---:B------:R-:W-:Y:S01]  /*d410*/  FMUL R0, R33.reuse, R6 ;  /* 0x0000000621007220 */ /* 0x040fe20000400000 */
[----:B------:R-:W-:Y:S01]  /*d420*/  F2FP.TF32.F32.PACK_B R36, R36 ;  /* 0x00000024ff24723e */ /* 0x000fe200024050ff */
[----:B------:R-:W-:Y:S01]  /*d430*/  FMUL R2, R33, R7 ;  /* 0x0000000721027220 */ /* 0x000fe20000400000 */
[----:B------:R-:W-:Y:S01]  /*d440*/  F2FP.TF32.F32.PACK_B R37, R37 ;  /* 0x00000025ff25723e */ /* 0x000fe200024050ff */
[----:B------:R-:W-:Y:S01]  /*d450*/  FFMA R38, R35, R49, R0 ;  /* 0x0000003123267223 */ /* 0x000fe20000000000 */
[----:B------:R-:W-:Y:S01]  /*d460*/  LOP3.LUT R49, R61, 0xffffe000, RZ, 0xc0, !PT ;  /* 0xffffe0003d317812 */ /* 0x000fe200078ec0ff */
[----:B------:R-:W-:Y:S01]  /*d470*/  FFMA R39, R35, R21, R2 ;  /* 0x0000001523277223 */ /* 0x000fe20000000002 */
[----:B------:R-:W-:Y:S01]  /*d480*/  LOP3.LUT R21, R63, 0xffffe000, RZ, 0xc0, !PT ;  /* 0xffffe0003f157812 */ /* 0x000fe200078ec0ff */
[C---:B------:R-:W-:Y:S01]  /*d490*/  FMUL R0, R33.reuse, R8 ;  /* 0x0000000821007220 */ /* 0x040fe20000400000 */
[----:B------:R-:W-:Y:S01]  /*d4a0*/  F2FP.TF32.F32.PACK_B R38, R38 ;  /* 0x00000026ff26723e */ /* 0x000fe200024050ff */
[----:B------:R-:W-:Y:S01]  /*d4b0*/  FMUL R2, R33, R9 ;  /* 0x0000000921027220 */ /* 0x000fe20000400000 */
[----:B------:R-:W-:Y:S01]  /*d4c0*/  F2FP.TF32.F32.PACK_B R39, R39 ;  /* 0x00000027ff27723e */ /* 0x000fe200024050ff */
[C---:B------:R-:W-:Y:S01]  /*d4d0*/  FFMA R40, R35.reuse, R20, R0 ;  /* 0x0000001423287223 */ /* 0x040fe20000000000 */
[----:B------:R-:W-:Y:S01]  /*d4e0*/  LOP3.LUT R20, R62, 0xffffe000, RZ, 0xc0, !PT ;  /* 0xffffe0003e147812 */ /* 0x000fe200078ec0ff */
[----:B------:R-:W-:Y:S01]  /*d4f0*/  FFMA R41, R35, R49, R2 ;  /* 0x0000003123297223 */ /* 0x000fe20000000002 */
[----:B------:R-:W-:Y:S01]  /*d500*/  FMUL R5, R33, R12 ;  /* 0x0000000c21057220 */ /* 0x000fe20000400000 */
[----:B------:R1:W-:Y:S01]  /*d510*/  STS.128 [R99], R36 ;  /* 0x0000002463007388 */ /* 0x0003e20000000c00 */
[----:B------:R-:W-:Y:S01]  /*d520*/  LOP3.LUT R49, R57, 0xffffe000, RZ, 0xc0, !PT ;  /* 0xffffe00039317812 */ /* 0x000fe200078ec0ff */
[C---:B------:R-:W-:Y:S01]  /*d530*/  FFMA R42, R35.reuse, R20, R3 ;  /* 0x00000014232a7223 */ /* 0x040fe20000000003 */
[----:B------:R-:W-:Y:S01]  /*d540*/  FFMA R43, R35, R21, R4 ;  /* 0x00000015232b7223 */ /* 0x000fe20000000004 */
[C---:B------:R-:W-:Y:S01]  /*d550*/  FMUL R6, R33.reuse, R13 ;  /* 0x0000000d21067220 */ /* 0x040fe20000400000 */
[----:B------:R-:W-:Y:S01]  /*d560*/  LOP3.LUT R20, R58, 0xffffe000, RZ, 0xc0, !PT ;  /* 0xffffe0003a147812 */ /* 0x000fe200078ec0ff */
[----:B------:R-:W-:Y:S01]  /*d570*/  FMUL R7, R33, R14 ;  /* 0x0000000e21077220 */ /* 0x000fe20000400000 */
[----:B------:R-:W-:Y:S01]  /*d580*/  LOP3.LUT R21, R59, 0xffffe000, RZ, 0xc0, !PT ;  /* 0xffffe0003b157812 */ /* 0x000fe200078ec0ff */
[----:B------:R-:W-:Y:S01]  /*d590*/  FMUL R8, R33, R15 ;  /* 0x0000000f21087220 */ /* 0x000fe20000400000 */
[----:B------:R-:W-:Y:S01]  /*d5a0*/  F2FP.TF32.F32.PACK_B R40, R40 ;  /* 0x00000028ff28723e */ /* 0x000fe200024050ff */
[C---:B------:R-:W-:Y:S01]  /*d5b0*/  FFMA R44, R35.reuse, R48, R5 ;  /* 0x00000030232c7223 */ /* 0x040fe20000000005 */
[----:B------:R-:W-:Y:S01]  /*d5c0*/  F2FP.TF32.F32.PACK_B R41, R41 ;  /* 0x00000029ff29723e */ /* 0x000fe200024050ff */
[C---:B------:R-:W-:Y:S01]  /*d5d0*/  FFMA R45, R35.reuse, R49, R6 ;  /* 0x00000031232d7223 */ /* 0x040fe20000000006 */
[----:B------:R-:W-:Y:S01]  /*d5e0*/  F2FP.TF32.F32.PACK_B R42, R42 ;  /* 0x0000002aff2a723e */ /* 0x000fe200024050ff */
[C---:B------:R-:W-:Y:S01]  /*d5f0*/  FFMA R46, R35.reuse, R20, R7 ;  /* 0x00000014232e7223 */ /* 0x040fe20000000007 */
[----:B------:R-:W-:Y:S01]  /*d600*/  F2FP.TF32.F32.PACK_B R43, R43 ;  /* 0x0000002bff2b723e */ /* 0x000fe200024050ff */
[----:B------:R-:W-:Y:S01]  /*d610*/  FFMA R47, R35, R21, R8 ;  /* 0x00000015232f7223 */ /* 0x000fe20000000008 */
[----:B------:R-:W-:Y:S01]  /*d620*/  LOP3.LUT R20, R52, 0xffffe000, RZ, 0xc0, !PT ;  /* 0xffffe00034147812 */ /* 0x000fe200078ec0ff */
[----:B------:R-:W-:Y:S01]  /*d630*/  FMUL R9, R33, R16 ;  /* 0x0000001021097220 */ /* 0x000fe20000400000 */
[----:B------:R-:W-:Y:S01]  /*d640*/  LOP3.LUT R49, R53, 0xffffe000, RZ, 0xc0, !PT ;  /* 0xffffe00035317812 */ /* 0x000fe200078ec0ff */
[----:B------:R3:W-:Y:S01]  /*d650*/  STS.128 [R107+0x10], R40 ;  /* 0x000010286b007388 */ /* 0x0007e20000000c00 */
[C---:B------:R-:W-:Y:S01]  /*d660*/  FMUL R10, R33.reuse, R17 ;  /* 0x00000011210a7220 */ /* 0x040fe20000400000 */
[----:B------:R-:W-:Y:S01]  /*d670*/  LOP3.LUT R48, R54, 0xffffe000, RZ, 0xc0, !PT ;  /* 0xffffe00036307812 */ /* 0x000fe200078ec0ff */
[----:B------:R-:W-:Y:S01]  /*d680*/  FMUL R11, R33, R18 ;  /* 0x00000012210b7220 */ /* 0x000fe20000400000 */
[----:B------:R-:W-:Y:S01]  /*d690*/  LOP3.LUT R21, R55, 0xffffe000, RZ, 0xc0, !PT ;  /* 0xffffe00037157812 */ /* 0x000fe200078ec0ff */
[----:B------:R-:W-:Y:S01]  /*d6a0*/  FMUL R12, R33, R19 ;  /* 0x00000013210c7220 */ /* 0x000fe20000400000 */
[----:B------:R-:W-:Y:S02]  /*d6b0*/  F2FP.TF32.F32.PACK_B R44, R44 ;  /* 0x0000002cff2c723e */ /* 0x000fe400024050ff */
[----:B------:R-:W-:Y:S02]  /*d6c0*/  F2FP.TF32.F32.PACK_B R45, R45 ;  /* 0x0000002dff2d723e */ /* 0x000fe400024050ff */
[----:B------:R-:W-:Y:S01]  /*d6d0*/  F2FP.TF32.F32.PACK_B R46, R46 ;  /* 0x0000002eff2e723e */ /* 0x000fe200024050ff */
[C---:B-1----:R-:W-:Y:S01]  /*d6e0*/  FFMA R36, R35.reuse, R20, R9 ;  /* 0x0000001423247223 */ /* 0x042fe20000000009 */
[----:B------:R-:W-:Y:S01]  /*d6f0*/  F2FP.TF32.F32.PACK_B R47, R47 ;  /* 0x0000002fff2f723e */ /* 0x000fe200024050ff */
[C---:B------:R-:W-:Y:S01]  /*d700*/  FFMA R37, R35.reuse, R49, R10 ;  /* 0x0000003123257223 */ /* 0x040fe2000000000a */
[C---:B------:R-:W-:Y:S01]  /*d710*/  FFMA R38, R35.reuse, R48, R11 ;  /* 0x0000003023267223 */ /* 0x040fe2000000000b */
[----:B------:R-:W-:Y:S01]  /*d720*/  FFMA R39, R35, R21, R12 ;  /* 0x0000001523277223 */ /* 0x000fe2000000000c */
[----:B------:R-:W-:Y:S01]  /*d730*/  F2FP.TF32.F32.PACK_B R36, R36 ;  /* 0x00000024ff24723e */ /* 0x000fe200024050ff */
[----:B------:R3:W-:Y:S01]  /*d740*/  STS.128 [R105+0x20], R44 ;  /* 0x0000202c69007388 */ /* 0x0007e20000000c00 */
[----:B------:R-:W-:Y:S02]  /*d750*/  F2FP.TF32.F32.PACK_B R37, R37 ;  /* 0x00000025ff25723e */ /* 0x000fe400024050ff */
[----:B------:R-:W-:Y:S02]  /*d760*/  F2FP.TF32.F32.PACK_B R38, R38 ;  /* 0x00000026ff26723e */ /* 0x000fe400024050ff */
[----:B------:R-:W-:Y:S05]  /*d770*/  F2FP.TF32.F32.PACK_B R39, R39 ;  /* 0x00000027ff27723e */ /* 0x000fea00024050ff */
[----:B------:R3:W-:Y:S01]  /*d780*/  STS.128 [R116+0x30], R36 ;  /* 0x0000302474007388 */ /* 0x0007e20000000c00 */
[----:B------:R-:W-:Y:S01]  /*d790*/  @!PT LDS RZ, [RZ] ;  /* 0x00000000fffff984 */ /* 0x000fe20000000800 */
[----:B------:R-:W-:Y:S01]  /*d7a0*/  @!PT LDS RZ, [RZ] ;  /* 0x00000000fffff984 */ /* 0x000fe20000000800 */
[----:B------:R-:W-:Y:S01]  /*d7b0*/  @!PT LDS RZ, [RZ] ;  /* 0x00000000fffff984 */ /* 0x000fe20000000800 */
[----:B------:R-:W-:Y:S01]  /*d7c0*/  @!PT LDS RZ, [RZ] ;  /* 0x00000000fffff984 */ /* 0x000fe20000000800 */
[----:B------:R1:W-:Y:S07]  /*d7d0*/  MEMBAR.ALL.CTA ;  /* 0x0000000000007992 */ /* 0x0003ee0000008000 */
[----:B-1----:R-:W1:Y:S02]  /*d7e0*/  FENCE.VIEW.ASYNC.S ;  /* 0x00000000000073c6 */ /* 0x002e640000000000 */
[----:B-1----:R-:W-:Y:S06]  /*d7f0*/  BAR.SYNC.DEFER_BLOCKING 0x1, 0x80 ;  /* 0x0042000000007b1d */ /* 0x002fec0000010000 */
[----:B------:R-:W-:Y:S05]  /*d800*/  @P0 BRA `(.L_x_114) ;  /* 0x0000000000380947 */ /* 0x000fea0003800000 */
[----:B------:R-:W-:Y:S01]  /*d810*/  IADD3 R2, P0, PT, R108, 0x780, RZ ;  /* 0x000007806c027810 */ /* 0x000fe20007f1e0ff */
[----:B------:R-:W-:Y:S01]  /*d820*/  VIADD R91, R93, 0x200 ;  /* 0x000002005d5b7836 */ /* 0x000fe20000000000 */
[----:B------:R-:W-:Y:S02]  /*d830*/  R2UR UR42, R113 ;  /* 0x00000000712a72ca */ /* 0x000fe400000e0000 */
[----:B------:R-:W-:Y:S01]  /*d840*/  R2UR UR4, R2 ;  /* 0x00000000020472ca */ /* 0x000fe200000e0000 */
[----:B------:R-:W-:Y:S01]  /*d850*/  IMAD.X R0, RZ, RZ, R109, P0 ;  /* 0x000000ffff007224 */ /* 0x000fe200000e066d */
[----:B------:R-:W-:Y:S02]  /*d860*/  R2UR UR43, R112 ;  /* 0x00000000702b72ca */ /* 0x000fe400000e0000 */
[----:B------:R-:W-:Y:S02]  /*d870*/  R2UR UR44, R110 ;  /* 0x000000006e2c72ca */ /* 0x000fe400000e0000 */
[----:B------:R-:W-:Y:S02]  /*d880*/  R2UR UR5, R0 ;  /* 0x00000000000572ca */ /* 0x000fe400000e0000 */
[----:B------:R-:W-:Y:S02]  /*d890*/  R2UR UR45, R111 ;  /* 0x000000006f2d72ca */ /* 0x000fe400000e0000 */
[----:B------:R-:W-:Y:S11]  /*d8a0*/  R2UR UR40, R91 ;  /* 0x000000005b2872ca */ /* 0x000ff600000e0000 */
[----:B------:R-:W-:Y:S02]  /*d8b0*/  @!UPT UIADD3 URZ, UPT, UPT, URZ, URZ, URZ ;  /* 0x000000fffffff290 */ /* 0x000fe4000fffe0ff */
[----:B------:R1:W-:Y:S01]  /*d8c0*/  UTMASTG.5D.IM2COL [UR40], [UR4] ;  /* 0x00000028040073b5 */ /* 0x0003e20008060000 */
[----:B------:R0:W-:Y:S01]  /*d8d0*/  UTMACMDFLUSH ;  /* 0x00000000000079b7 */ /* 0x0001e20000000000 */
[----:B-1----:R-:W-:Y:S04]  /*d8e0*/  DEPBAR.LE SB0, 0x1 ;  /* 0x000080400000791a */ /* 0x002fe80000000000 */
.L_x_114:
[----:B------:R-:W-:Y:S05]  /*d8f0*/  BSYNC.RECONVERGENT B0 ;  /* 0x0000000000007941 */ /* 0x000fea0003800200 */
.L_x_113:
[----:B------:R-:W-:Y:S06]  /*d900*/  BAR.SYNC.DEFER_BLOCKING 0x1, 0x80 ;  /* 0x0042000000007b1d */ /* 0x000fec0000010000 */
[----:B------:R-:W-:Y:S05]  /*d910*/  @!P1 BRA `(.L_x_115) ;  /* 0x00000000001c9947 */ /* 0x000fea0003800000 */
[C---:B------:R-:W-:Y:S02]  /*d920*/  @P6 IMAD R0, R122.reuse, 0x8, R93 ;  /* 0x000000087a006824 */ /* 0x040fe400078e025d */
[----:B------:R-:W-:Y:S02]  /*d930*/  VIADD R122, R122, 0x1 ;  /* 0x000000017a7a7836 */ /* 0x000fe40000000000 */
[----:B------:R-:W-:Y:S03]  /*d940*/  @P6 VIADD R0, R0, 0x60 ;  /* 0x0000006000006836 */ /* 0x000fe60000000000 */
[C---:B------:R-:W-:Y:S02]  /*d950*/  ISETP.NE.AND P0, PT, R122.reuse, 0x4, PT ;  /* 0x000000047a00780c */ /* 0x040fe40003f05270 */
[----:B------:R-:W-:Y:S02]  /*d960*/  @P6 PRMT R0, R85, 0x654, R0 ;  /* 0x0000065455006816 */ /* 0x000fe40000000000 */
[----:B------:R-:W-:Y:S02]  /*d970*/  SEL R122, R122, RZ, P0 ;  /* 0x000000ff7a7a7207 */ /* 0x000fe40000000000 */
[----:B------:R1:W-:Y:S07]  /*d980*/  @P6 SYNCS.ARRIVE.TRANS64.RED.A1T0 RZ, [R0+URZ], RZ ;  /* 0x000000ff00ff69a7 */ /* 0x0003ee00081004ff */
.L_x_115:
[----:B------:R-:W4:Y:S01]  /*d990*/  @P6 SYNCS.PHASECHK.TRANS64.TRYWAIT P0, [R121+URZ+0x40], R124 ;  /* 0x0000407c790065a7 */ /* 0x000f2200080011ff */
[----:B------:R-:W-:Y:S01]  /*d9a0*/  BSSY B1, `(.L_x_116) ;  /* 0x0000016000017945 */ /* 0x000fe20003800000 */
[----:B----4-:R-:W-:Y:S03]  /*d9b0*/  @P6 SEL R119, RZ, 0x1, !P0 ;  /* 0x00000001ff776807 */ /* 0x010fe60004000000 */
[----:B------:R-:W-:Y:S05]  /*d9c0*/  @!P6 BRA `(.L_x_117) ;  /* 0x00000000004ce947 */ /* 0x000fea0003800000 */
[----:B------:R-:W-:Y:S01]  /*d9d0*/  ISETP.NE.AND P0, PT, R119, RZ, PT ;  /* 0x000000ff7700720c */ /* 0x000fe20003f05270 */
[----:B------:R-:W-:Y:S01]  /*d9e0*/  BSSY B0, `(.L_x_118) ;  /* 0x000000b000007945 */ /* 0x000fe20003800000 */
[----:B------:R-:W-:Y:S11]  /*d9f0*/  ISETP.NE.AND P1, PT, R120, RZ, PT ;  /* 0x000000ff7800720c */ /* 0x000ff60003f25270 */
[----:B------:R-:W-:Y:S02]  /*da00*/  @!UPT UIADD3 URZ, UPT, UPT, URZ, URZ, URZ ;  /* 0x000000fffffff290 */ /* 0x000fe4000fffe0ff */
[C---:B------:R-:W-:Y:S01]  /*da10*/  @P1 IMAD R5, R118.reuse, 0x2000, R99 ;  /* 0x0000200076051824 */ /* 0x040fe200078e0263 */
[C---:B------:R-:W-:Y:S01]  /*da20*/  @P1 LEA R3, R118.reuse, R105, 0xd ;  /* 0x0000006976031211 */ /* 0x040fe200078e68ff */
[C---:B------:R-:W-:Y:S02]  /*da30*/  @P1 IMAD R4, R118.reuse, 0x2000, R107 ;  /* 0x0000200076041824 */ /* 0x040fe400078e026b */
[----:B------:R-:W-:Y:S01]  /*da40*/  @P1 IMAD R2, R118, 0x2000, R116 ;  /* 0x0000200076021824 */ /* 0x000fe200078e0274 */
[----:B------:R-:W-:Y:S06]  /*da50*/  @P0 BRA `(.L_x_119) ;  /* 0x00000000000c0947 */ /* 0x000fec0003800000 */
[----:B-1----:R-:W-:Y:S04]  /*da60*/  SHF.L.U32 R0, RZ, 0x1f, RZ ;  /* 0x0000001fff007819 */ /* 0x002fe800000006ff */
[----:B------:R-:W1:Y:S02]  /*da70*/  SYNCS.PHASECHK.TRANS64.TRYWAIT P0, [R121+URZ+0x40], R0 ;  /* 0x00004000790075a7 */ /* 0x000e6400080011ff */
[----:B-1----:R-:W-:Y:S05]  /*da80*/  @!P0 BRA `(.L_x_120) ;  /* 0x0000004c00b08947 */ /* 0x002fea0003800000 */
.L_x_119:
[----:B------:R-:W-:Y:S05]  /*da90*/  BSYNC B0 ;  /* 0x0000000000007941 */ /* 0x000fea0003800000 */
.L_x_118:
[----:B------:R-:W-:Y:S02]  /*daa0*/  ISETP.NE.AND P0, PT, R120, RZ, PT ;  /* 0x000000ff7800720c */ /* 0x000fe40003f05270 */
[----:B------:R-:W-:Y:S11]  /*dab0*/  IADD3 R118, PT, PT, R118, 0x1, RZ ;  /* 0x0000000176767810 */ /* 0x000ff60007ffe0ff */
[----:B------:R4:W1:Y:S04]  /*dac0*/  @P0 LDS.128 R64, [R5] ;  /* 0x0000000005400984 */ /* 0x0008680000000c00 */
[----:B------:R4:W1:Y:S04]  /*dad0*/  @P0 LDS.128 R60, [R4+0x10] ;  /* 0x00001000043c0984 */ /* 0x0008680000000c00 */
[----:B------:R4:W1:Y:S04]  /*dae0*/  @P0 LDS.128 R56, [R3+0x20] ;  /* 0x0000200003380984 */ /* 0x0008680000000c00 */
[----:B------:R4:W1:Y:S02]  /*daf0*/  @P0 LDS.128 R52, [R2+0x30] ;  /* 0x0000300002340984 */ /* 0x0008640000000c00 */
.L_x_117:
[----:B------:R-:W-:Y:S05]  /*db00*/  BSYNC B1 ;  /* 0x0000000000017941 */ /* 0x000fea0003800000 */
.L_x_116:
[----:B----4-:R-:W-:Y:S05]  /*db10*/  VIADD R3, R34, 0x10 ;  /* 0x0000001022037836 */ /* 0x010fea0000000000 */
[----:B------:R-:W-:Y:S04]  /*db20*/  SHF.R.U32.HI R3, RZ, 0x15, R3 ;  /* 0x00000015ff037819 */ /* 0x000fe80000011603 */
[----:B------:R-:W-:Y:S11]  /*db30*/  LOP3.LUT P0, RZ, R3, 0x3, R102, 0x48, !PT ;  /* 0x0000000303ff7812 */ /* 0x000ff60007804866 */
[----:B------:R-:W-:Y:S02]  /*db40*/  @!UPT UIADD3 URZ, UPT, UPT, URZ, URZ, URZ ;  /* 0x000000fffffff290 */ /* 0x000fe4000fffe0ff */
[----:B------:R-:W-:Y:S05]  /*db50*/  @!P0 BRA `(.L_x_121) ;  /* 0x0000000000348947 */ /* 0x000fea0003800000 */
[----:B------:R-:W4:Y:S01]  /*db60*/  LDC R4, c[0x4][0x70] ;  /* 0x01001c00ff047b82 */ /* 0x000f220000000800 */
[----:B------:R-:W-:Y:S01]  /*db70*/  MOV R3, 0x0 ;  /* 0x0000000000037802 */ /* 0x000fe20000000f00 */
[----:B------:R-:W-:Y:S02]  /*db80*/  HFMA2 R12, -RZ, RZ, 0, 5.9604644775390625e-08 ;  /* 0x00000001ff0c7431 */ /* 0x000fe400000001ff */
[----:B------:R-:W-:Y:S02]  /*db90*/  IMAD.MOV.U32 R8, RZ, RZ, 0x192 ;  /* 0x00000192ff087424 */ /* 0x000fe400078e00ff */
[----:B------:R-:W-:Y:S02]  /*dba0*/  IMAD.MOV.U32 R13, RZ, RZ, RZ ;  /* 0x000000ffff0d7224 */ /* 0x000fe400078e00ff */
[----:B------:R-:W1:Y:S08]  /*dbb0*/  LDC R5, c[0x4][0x74] ;  /* 0x01001d00ff057b82 */ /* 0x000e700000000800 */
[----:B------:R-:W1:Y:S08]  /*dbc0*/  LDC R6, c[0x4][0x78] ;  /* 0x01001e00ff067b82 */ /* 0x000e700000000800 */
[----:B------:R-:W1:Y:S08]  /*dbd0*/  LDC R7, c[0x4][0x7c] ;  /* 0x01001f00ff077b82 */ /* 0x000e700000000800 */
[----:B------:R-:W1:Y:S08]  /*dbe0*/  LDC R10, c[0x4][0x10] ;  /* 0x01000400ff0a7b82 */ /* 0x000e700000000800 */
[----:B------:R-:W1:Y:S08]  /*dbf0*/  LDC R11, c[0x4][0x14] ;  /* 0x01000500ff0b7b82 */ /* 0x000e700000000800 */
[----:B----4-:R-:W1:Y:S02]  /*dc00*/  LDC.64 R2, c[0x4][R3] ;  /* 0x0100000003027b82 */ /* 0x010e640000000a00 */
[----:B------:R-:W-:Y:S07]  /*dc10*/  LEPC R20, `(.L_x_121) ;  /* 0x000000001014794e */ /* 0x000fee0000000000 */
[----:B-123--:R-:W-:Y:S05]  /*dc20*/  CALL.ABS.NOINC R2 ;  /* 0x0000000002007343 */ /* 0x00efea0003c00000 */
.L_x_121:
[----:B-1----:R-:W-:Y:S01]  /*dc30*/  LOP3.LUT R20, R64, 0xffffe000, RZ, 0xc0, !PT ;  /* 0xffffe00040147812 */ /* 0x002fe200078ec0ff */
[----:B------:R-:W-:Y:S05]  /*dc40*/  WARPSYNC.ALL ;  /* 0x0000000000007948 */ /* 0x000fea0003800000 */
[----:B------:R-:W-:Y:S01]  /*dc50*/  R2UR UR4, R34 ;  /* 0x00000000220472ca */ /* 0x000fe200000e0000 */
[----:B------:R-:W-:Y:S01]  /*dc60*/  BSSY.RECONVERGENT B0, `(.L_x_122) ;  /* 0x0000063000007945 */ /* 0x000fe20003800200 */
[----:B------:R-:W-:Y:S02]  /*dc70*/  LOP3.LUT R21, R65, 0xffffe000, RZ, 0xc0, !PT ;  /* 0xffffe00041157812 */ /* 0x000fe400078ec0ff */
[----:B------:R-:W-:Y:S02]  /*dc80*/  LOP3.LUT R49, R66, 0xffffe000, RZ, 0xc0, !PT ;  /* 0xffffe00042317812 */ /* 0x000fe400078ec0ff */
[----:B------:R-:W-:Y:S02]  /*dc90*/  LOP3.LUT R48, R56, 0xffffe000, RZ, 0xc0, !PT ;  /* 0xffffe00038307812 */ /* 0x000fe400078ec0ff */
[----:B------:R-:W-:Y:S02]  /*dca0*/  ISETP.NE.AND P6, PT, R115, RZ, PT ;  /* 0x000000ff7300720c */ /* 0x000fe40003fc5270 */
[----:B------:R-:W-:Y:S03]  /*dcb0*/  ISETP.NE.AND P0, PT, R101, RZ, PT ;  /* 0x000000ff6500720c */ /* 0x000fe60003f05270 */
[----:B------:R-:W1:Y:S08]  /*dcc0*/  LDTM.x16 R4, tmem[UR4+0x10] ;  /* 0x00001004000479ee */ /* 0x000e700008240000 */
[----:B------:R-:W-:Y:S01]  /*dcd0*/  @P6 SHF.L.U32 R123, RZ, 0x1f, RZ ;  /* 0x0000001fff7b6819 */ /* 0x000fe200000006ff */
[--C-:B------:R-:W-:Y:S04]  /*dce0*/  @P6 IMAD R121, R122, 0x8, R93.reuse ;  /* 0x000000087a796824 */ /* 0x100fe800078e025d */
[----:B------:R-:W-:Y:S02]  /*dcf0*/  @P6 VIADD R124, R121, 0x60 ;  /* 0x00000060797c6836 */ /* 0x000fe40000000000 */
[----:B------:R-:W-:Y:S03]  /*dd00*/  IMAD R121, R118, 0x8, R93 ;  /* 0x0000000876797824 */ /* 0x000fe600078e025d */
[----:B------:R-:W-:Y:S01]  /*dd10*/  @P6 PRMT R124, R85, 0x654, R124 ;  /* 0x00000654557c6816 */ /* 0x000fe2000000007c */
[C---:B-1----:R-:W-:Y:S01]  /*dd20*/  FMUL R0, R33.reuse, R4 ;  /* 0x0000000421007220 */ /* 0x042fe20000400000 */
[C---:B------:R-:W-:Y:S01]  /*dd30*/  FMUL R2, R33.reuse, R5 ;  /* 0x0000000521027220 */ /* 0x040fe20000400000 */
[C---:B------:R-:W-:Y:S01]  /*dd40*/  FMUL R3, R33.reuse, R10 ;  /* 0x0000000a21037220 */ /* 0x040fe20000400000 */
[----:B------:R-:W-:Y:S01]  /*dd50*/  FMUL R4, R33, R11 ;  /* 0x0000000b21047220 */ /* 0x000fe20000400000 */
[C---:B---3--:R-:W-:Y:S01]  /*dd60*/  FFMA R36, R35.reuse, R20, R0 ;  /* 0x0000001423247223 */ /* 0x048fe20000000000 */
        /* <DEDUP_REMOVED lines=19> */
[----:B------:R1:W-:Y:S01]  /*dea0*/  STS.128 [R99+0x2000], R36 ;  /* 0x0020002463007388 */ /* 0x0003e20000000c00 */
        /* <DEDUP_REMOVED lines=48> */
[----:B------:R-:W-:Y:S01]  /*e1b0*/  UIADD3 UR9, UPT, UPT, UR41, 0x10, URZ ;  /* 0x0000001029097890 */ /* 0x000fe2000fffe0ff */
[----:B------:R-:W-:Y:S02]  /*e1c0*/  R2UR UR8, R93 ;  /* 0x000000005d0872ca */ /* 0x000fe400000e0000 */
[----:B------:R-:W-:Y:S01]  /*e1d0*/  R2UR UR4, R2 ;  /* 0x00000000020472ca */ /* 0x000fe200000e0000 */
[----:B------:R-:W-:Y:S01]  /*e1e0*/  IMAD.X R0, RZ, RZ, R109, P0 ;  /* 0x000000ffff007224 */ /* 0x000fe200000e066d */
[----:B------:R-:W-:Y:S02]  /*e1f0*/  R2UR UR10, R113 ;  /* 0x00000000710a72ca */ /* 0x000fe400000e0000 */
[----:B------:R-:W-:Y:S02]  /*e200*/  R2UR UR11, R112 ;  /* 0x00000000700b72ca */ /* 0x000fe400000e0000 */
[----:B------:R-:W-:Y:S02]  /*e210*/  R2UR UR5, R0 ;  /* 0x00000000000572ca */ /* 0x000fe400000e0000 */
[----:B------:R-:W-:Y:S02]  /*e220*/  R2UR UR12, R110 ;  /* 0x000000006e0c72ca */ /* 0x000fe400000e0000 */
[----:B------:R-:W-:Y:S01]  /*e230*/  R2UR UR13, R111 ;  /* 0x000000006f0d72ca */ /* 0x000fe200000e0000 */
[----:B------:R-:W-:Y:S11]  /*e240*/  UIADD3 UR8, UPT, UPT, UR8, 0x2200, URZ ;  /* 0x0000220008087890 */ /* 0x000ff6000fffe0ff */
[----:B------:R-:W-:Y:S01]  /*e250*/  @!UPT UIADD3 URZ, UPT, UPT, URZ, URZ, URZ ;  /* 0x000000fffffff290 */ /* 0x000fe2000fffe0ff */
[----:B------:R1:W-:Y:S01]  /*e260*/  UTMASTG.5D.IM2COL [UR8], [UR4] ;  /* 0x00000008040073b5 */ /* 0x0003e20008060000 */
[----:B------:R0:W-:Y:S01]  /*e270*/  UTMACMDFLUSH ;  /* 0x00000000000079b7 */ /* 0x0001e20000000000 */
[----:B-1----:R-:W-:Y:S04]  /*e280*/  DEPBAR.LE SB0, 0x1 ;  /* 0x000080400000791a */ /* 0x002fe80000000000 */
.L_x_123:
[----:B------:R-:W-:Y:S05]  /*e290*/  BSYNC.RECONVERGENT B0 ;  /* 0x0000000000007941 */ /* 0x000fea0003800200 */
.L_x_122:
[----:B------:R-:W-:Y:S01]  /*e2a0*/  BAR.SYNC.DEFER_BLOCKING 0x1, 0x80 ;  /* 0x0042000000007b1d */ /* 0x000fe20000010000 */
[----:B------:R-:W-:Y:S05]  /*e2b0*/  VIADD R122, R122, 0x1 ;  /* 0x000000017a7a7836 */ /* 0x000fea0000000000 */
[C---:B------:R-:W-:Y:S04]  /*e2c0*/  ISETP.NE.AND P0, PT, R122.reuse, 0x4, PT ;  /* 0x000000047a00780c */ /* 0x040fe80003f05270 */
[----:B------:R-:W-:Y:S01]  /*e2d0*/  SEL R122, R122, RZ, P0 ;  /* 0x000000ff7a7a7207 */ /* 0x000fe20000000000 */
[----:B------:R1:W-:Y:S01]  /*e2e0*/  @P6 SYNCS.ARRIVE.TRANS64.RED.A1T0 RZ, [R124+URZ], RZ ;  /* 0x000000ff7cff69a7 */ /* 0x0003e200081004ff */
[----:B------:R-:W-:Y:S01]  /*e2f0*/  BSSY B1, `(.L_x_124) ;  /* 0x0000017000017945 */ /* 0x000fe20003800000 */
[----:B------:R-:W4:Y:S02]  /*e300*/  @P6 SYNCS.PHASECHK.TRANS64.TRYWAIT P1, [R121+URZ+0x40], R123 ;  /* 0x0000407b790065a7 */ /* 0x000f2400080211ff */
[----:B----4-:R-:W-:Y:S01]  /*e310*/  @P6 SEL R119, RZ, 0x1, !P1 ;  /* 0x00000001ff776807 */ /* 0x010fe20004800000 */
[----:B-1----:R-:W-:Y:S06]  /*e320*/  @!P6 BRA `(.L_x_125) ;  /* 0x00000000004ce947 */ /* 0x002fec0003800000 */
        /* <DEDUP_REMOVED lines=9> */
[----:B------:R-:W-:Y:S04]  /*e3c0*/  SHF.L.U32 R6, RZ, 0x1f, RZ ;  /* 0x0000001fff067819 */ /* 0x000fe800000006ff */
[----:B------:R-:W1:Y:S02]  /*e3d0*/  SYNCS.PHASECHK.TRANS64.TRYWAIT P0, [R121+URZ+0x40], R6 ;  /* 0x00004006790075a7 */ /* 0x000e6400080011ff */
[----:B-1----:R-:W-:Y:S05]  /*e3e0*/  @!P0 BRA `(.L_x_128) ;  /* 0x00000044006c8947 */ /* 0x002fea0003800000 */
.L_x_127:
[----:B------:R-:W-:Y:S05]  /*e3f0*/  BSYNC B0 ;  /* 0x0000000000007941 */ /* 0x000fea0003800000 */
.L_x_126:
[----:B------:R-:W-:Y:S02]  /*e400*/  ISETP.NE.AND P0, PT, R120, RZ, PT ;  /* 0x000000ff7800720c */ /* 0x000fe40003f05270 */
[----:B------:R-:W-:Y:S11]  /*e410*/  IADD3 R118, PT, PT, R118, 0x1, RZ ;  /* 0x0000000176767810 */ /* 0x000ff60007ffe0ff */
[----:B------:R4:W1:Y:S04]  /*e420*/  @P0 LDS.128 R64, [R4] ;  /* 0x0000000004400984 */ /* 0x0008680000000c00 */
[----:B------:R4:W1:Y:S04]  /*e430*/  @P0 LDS.128 R60, [R3+0x10] ;  /* 0x00001000033c0984 */ /* 0x0008680000000c00 */
[----:B------:R4:W1:Y:S04]  /*e440*/  @P0 LDS.128 R56, [R2+0x20] ;  /* 0x0000200002380984 */ /* 0x0008680000000c00 */
[----:B------:R4:W1:Y:S02]  /*e450*/  @P0 LDS.128 R52, [R0+0x30] ;  /* 0x0000300000340984 */ /* 0x0008640000000c00 */
.L_x_125:
[----:B------:R-:W-:Y:S05]  /*e460*/  BSYNC B1 ;  /* 0x0000000000017941 */ /* 0x000fea0003800000 */
.L_x_124:
        /* <DEDUP_REMOVED lines=10> */
[----:B------:R-:W2:Y:S08]  /*e510*/  LDC R5, c[0x4][0x74] ;  /* 0x01001d00ff057b82 */ /* 0x000eb00000000800 */
[----:B-1----:R-:W1:Y:S08]  /*e520*/  LDC R6, c[0x4][0x78] ;  /* 0x01001e00ff067b82 */ /* 0x002e700000000800 */
[----:B------:R-:W1:Y:S08]  /*e530*/  LDC R7, c[0x4][0x7c] ;  /* 0x01001f00ff077b82 */ /* 0x000e700000000800 */
[----:B------:R-:W1:Y:S08]  /*e540*/  LDC R10, c[0x4][0x10] ;  /* 0x01000400ff0a7b82 */ /* 0x000e700000000800 */
[----:B------:R-:W1:Y:S08]  /*e550*/  LDC R11, c[0x4][0x14] ;  /* 0x01000500ff0b7b82 */ /* 0x000e700000000800 */
[----:B----4-:R-:W1:Y:S02]  /*e560*/  LDC.64 R2, c[0x4][R3] ;  /* 0x0100000003027b82 */ /* 0x010e640000000a00 */
[----:B------:R-:W-:Y:S07]  /*e570*/  LEPC R20, `(.L_x_129) ;  /* 0x000000001014794e */ /* 0x000fee0000000000 */
[----:B-123--:R-:W-:Y:S05]  /*e580*/  CALL.ABS.NOINC R2 ;  /* 0x0000000002007343 */ /* 0x00efea0003c00000 */
.L_x_129:
[----:B-1----:R-:W-:Y:S01]  /*e590*/  LOP3.LUT R20, R64, 0xffffe000, RZ, 0xc0, !PT ;  /* 0xffffe00040147812 */ /* 0x002fe200078ec0ff */
[----:B------:R-:W-:Y:S05]  /*e5a0*/  WARPSYNC.ALL ;  /* 0x0000000000007948 */ /* 0x000fea0003800000 */
[----:B------:R-:W-:Y:S01]  /*e5b0*/  R2UR UR4, R34 ;  /* 0x00000000220472ca */ /* 0x000fe200000e0000 */
[----:B------:R-:W-:Y:S01]  /*e5c0*/  BSSY.RECONVERGENT B0, `(.L_x_130) ;  /* 0x0000063000007945 */ /* 0x000fe20003800200 */
[----:B------:R-:W-:Y:S01]  /*e5d0*/  LOP3.LUT R21, R65, 0xffffe000, RZ, 0xc0, !PT ;  /* 0xffffe00041157812 */ /* 0x000fe200078ec0ff */
[--C-:B------:R-:W-:Y:S01]  /*e5e0*/  IMAD R123, R118, 0x8, R93.reuse ;  /* 0x00000008767b7824 */ /* 0x100fe200078e025d */
[----:B------:R-:W-:Y:S02]  /*e5f0*/  LOP3.LUT R49, R66, 0xffffe000, RZ, 0xc0, !PT ;  /* 0xffffe00042317812 */ /* 0x000fe400078ec0ff */
[----:B------:R-:W-:Y:S02]  /*e600*/  LOP3.LUT R48, R56, 0xffffe000, RZ, 0xc0, !PT ;  /* 0xffffe00038307812 */ /* 0x000fe400078ec0ff */
[----:B------:R-:W-:Y:S02]  /*e610*/  ISETP.NE.AND P6, PT, R115, RZ, PT ;  /* 0x000000ff7300720c */ /* 0x000fe40003fc5270 */
[----:B------:R-:W-:Y:S03]  /*e620*/  ISETP.NE.AND P0, PT, R101, RZ, PT ;  /* 0x000000ff6500720c */ /* 0x000fe60003f05270 */
[----:B------:R-:W1:Y:S08]  /*e630*/  LDTM.x16 R4, tmem[UR4+0x20] ;  /* 0x00002004000479ee */ /* 0x000e700008240000 */
[----:B------:R-:W-:Y:S01]  /*e640*/  @P6 SHF.L.U32 R125, RZ, 0x1f, RZ ;  /* 0x0000001fff7d6819 */ /* 0x000fe200000006ff */
[----:B------:R-:W-:Y:S04]  /*e650*/  @P6 IMAD R121, R122, 0x8, R93 ;  /* 0x000000087a796824 */ /* 0x000fe800078e025d */
[----:B------:R-:W-:Y:S05]  /*e660*/  @P6 VIADD R124, R121, 0x60 ;  /* 0x00000060797c6836 */ /* 0x000fea0000000000 */
        /* <DEDUP_REMOVED lines=88> */
.L_x_131:
[----:B------:R-:W-:Y:S05]  /*ebf0*/  BSYNC.RECONVERGENT B0 ;  /* 0x0000000000007941 */ /* 0x000fea0003800200 */
.L_x_130:
[----:B------:R-:W-:Y:S01]  /*ec00*/  BAR.SYNC.DEFER_BLOCKING 0x1, 0x80 ;  /* 0x0042000000007b1d */ /* 0x000fe20000010000 */
[----:B------:R-:W-:Y:S02]  /*ec10*/  VIADD R122, R122, 0x1 ;  /* 0x000000017a7a7836 */ /* 0x000fe40000000000 */
[----:B------:R-:W-:Y:S03]  /*ec20*/  IMAD.MOV.U32 R121, RZ, RZ, RZ ;  /* 0x000000ffff797224 */ /* 0x000fe600078e00ff */
        /* <DEDUP_REMOVED lines=19> */
.L_x_135:
[----:B------:R-:W-:Y:S05]  /*ed60*/  BSYNC B0 ;  /* 0x0000000000007941 */ /* 0x000fea0003800000 */
.L_x_134:
[----:B------:R-:W-:Y:S01]  /*ed70*/  ISETP.NE.AND P0, PT, R120, RZ, PT ;  /* 0x000000ff7800720c */ /* 0x000fe20003f05270 */
[----:B------:R-:W-:Y:S11]  /*ed80*/  VIADD R118, R118, 0x1 ;  /* 0x0000000176767836 */ /* 0x000ff60000000000 */
[----:B------:R-:W-:Y:S01]  /*ed90*/  @!UPT UIADD3 URZ, UPT, UPT, URZ, URZ, URZ ;  /* 0x000000fffffff290 */ /* 0x000fe2000fffe0ff */
[----:B------:R4:W1:Y:S04]  /*eda0*/  @P0 LDS.128 R64, [R4] ;  /* 0x0000000004400984 */ /* 0x0008680000000c00 */
[----:B------:R4:W1:Y:S04]  /*edb0*/  @P0 LDS.128 R60, [R3+0x10] ;  /* 0x00001000033c0984 */ /* 0x0008680000000c00 */
[----:B------:R4:W1:Y:S04]  /*edc0*/  @P0 LDS.128 R56, [R2+0x20] ;  /* 0x0000200002380984 */ /* 0x0008680000000c00 */
[----:B------:R4:W1:Y:S01]  /*edd0*/  @P0 LDS.128 R52, [R0+0x30] ;  /* 0x0000300000340984 */ /* 0x0008620000000c00 */
[C---:B------:R-:W-:Y:S04]  /*ede0*/  ISETP.NE.AND P0, PT, R118.reuse, 0x4, PT ;  /* 0x000000047600780c */ /* 0x040fe80003f05270 */
[----:B------:R-:W-:Y:S02]  /*edf0*/  SEL R118, R118, RZ, P0 ;  /* 0x000000ff76767207 */ /* 0x000fe40000000000 */
[----:B------:R-:W-:Y:S02]  /*ee00*/  SEL R121, RZ, 0x1, P0 ;  /* 0x00000001ff797807 */ /* 0x000fe40000000000 */
.L_x_133:
[----:B------:R-:W-:Y:S05]  /*ee10*/  BSYNC B1 ;  /* 0x0000000000017941 */ /* 0x000fea0003800000 */
.L_x_132:
        /* <DEDUP_REMOVED lines=18> */
.L_x_137:
        /* <DEDUP_REMOVED lines=10> */
[----:B------:R-:W-:Y:S01]  /*efe0*/  @P6 SHF.L.U32 R125, R121, 0x1f, RZ ;  /* 0x0000001f797d6819 */ /* 0x000fe200000006ff */
        /* <DEDUP_REMOVED lines=91> */
.L_x_139:
[----:B------:R-:W-:Y:S05]  /*f5a0*/  BSYNC.RECONVERGENT B0 ;  /* 0x0000000000007941 */ /* 0x000fea0003800200 */
.L_x_138:
        /* <DEDUP_REMOVED lines=18> */
[----:B------:R-:W-:Y:S04]  /*f6d0*/  SHF.L.U32 R6, R121, 0x1f, RZ ;  /* 0x0000001f79067819 */ /* 0x000fe800000006ff */
[----:B------:R-:W1:Y:S02]  /*f6e0*/  SYNCS.PHASECHK.TRANS64.TRYWAIT P0, [R123+URZ+0x40], R6 ;  /* 0x000040067b0075a7 */ /* 0x000e6400080011ff */
[----:B-1----:R-:W-:Y:S05]  /*f6f0*/  @!P0 BRA `(.L_x_144) ;  /* 0x0000003000d08947 */ /* 0x002fea0003800000 */
.L_x_143:
[----:B------:R-:W-:Y:S05]  /*f700*/  BSYNC B0 ;  /* 0x0000000000007941 */ /* 0x000fea0003800000 */
.L_x_142:
[----:B------:R-:W-:Y:S01]  /*f710*/  ISETP.NE.AND P0, PT, R120, RZ, PT ;  /* 0x000000ff7800720c */ /* 0x000fe20003f05270 */
[----:B------:R-:W-:Y:S11]  /*f720*/  VIADD R118, R118, 0x1 ;  /* 0x0000000176767836 */ /* 0x000ff60000000000 */
[----:B------:R-:W-:Y:S01]  /*f730*/  @!UPT UIADD3 URZ, UPT, UPT, URZ, URZ, URZ ;  /* 0x000000fffffff290 */ /* 0x000fe2000fffe0ff */
[----:B------:R4:W2:Y:S04]  /*f740*/  @P0 LDS.128 R64, [R4] ;  /* 0x0000000004400984 */ /* 0x0008a80000000c00 */
[----:B------:R4:W2:Y:S04]  /*f750*/  @P0 LDS.128 R60, [R3+0x10] ;  /* 0x00001000033c0984 */ /* 0x0008a80000000c00 */
[----:B------:R4:W2:Y:S04]  /*f760*/  @P0 LDS.128 R56, [R2+0x20] ;  /* 0x0000200002380984 */ /* 0x0008a80000000c00 */
[----:B------:R4:W2:Y:S01]  /*f770*/  @P0 LDS.128 R52, [R0+0x30] ;  /* 0x0000300000340984 */ /* 0x0008a20000000c00 */
[C---:B------:R-:W-:Y:S04]  /*f780*/  ISETP.NE.AND P0, PT, R118.reuse, 0x4, PT ;  /* 0x000000047600780c */ /* 0x040fe80003f05270 */
[----:B-1----:R-:W-:Y:S02]  /*f790*/  SEL R6, RZ, 0x1, P0 ;  /* 0x00000001ff067807 */ /* 0x002fe40000000000 */
[----:B------:R-:W-:Y:S02]  /*f7a0*/  SEL R118, R118, RZ, P0 ;  /* 0x000000ff76767207 */ /* 0x000fe40000000000 */
[----:B------:R-:W-:Y:S02]  /*f7b0*/  LOP3.LUT R121, R121, R6, RZ, 0x3c, !PT ;  /* 0x0000000679797212 */ /* 0x000fe400078e3cff */
.L_x_141:
[----:B------:R-:W-:Y:S05]  /*f7c0*/  BSYNC B1 ;  /* 0x0000000000017941 */ /* 0x000fea0003800000 */
.L_x_140:
[----:B----4-:R-:W-:Y:S05]  /*f7d0*/  VIADD R3, R34, 0x40 ;  /* 0x0000004022037836 */ /* 0x010fea0000000000 */
[----:B------:R-:W-:Y:S04]  /*f7e0*/  SHF.R.U32.HI R3, RZ, 0x15, R3 ;  /* 0x00000015ff037819 */ /* 0x000fe80000011603 */
[----:B------:R-:W-:Y:S11]  /*f7f0*/  LOP3.LUT P0, RZ, R3, 0x3, R102, 0x48, !PT ;  /* 0x0000000303ff7812 */ /* 0x000ff60007804866 */
[----:B------:R-:W-:Y:S02]  /*f800*/  @!UPT UIADD3 URZ, UPT, UPT, URZ, URZ, URZ ;  /* 0x000000fffffff290 */ /* 0x000fe4000fffe0ff */
[----:B------:R-:W-:Y:S05]  /*f810*/  @!P0 BRA `(.L_x_145) ;  /* 0x0000000000348947 */ /* 0x000fea0003800000 */
[----:B------:R-:W1:Y:S01]  /*f820*/  LDC R4, c[0x4][0x70] ;  /* 0x01001c00ff047b82 */ /* 0x000e620000000800 */
[----:B------:R-:W-:Y:S01]  /*f830*/  MOV R3, 0x0 ;  /* 0x0000000000037802 */ /* 0x000fe20000000f00 */
[----:B------:R-:W-:Y:S02]  /*f840*/  HFMA2 R12, -RZ, RZ, 0, 5.9604644775390625e-08 ;  /* 0x00000001ff0c7431 */ /* 0x000fe400000001ff */
[----:B------:R-:W-:Y:S02]  /*f850*/  IMAD.MOV.U32 R8, RZ, RZ, 0x192 ;  /* 0x00000192ff087424 */ /* 0x000fe400078e00ff */
[----:B------:R-:W-:Y:S02]  /*f860*/  IMAD.MOV.U32 R13, RZ, RZ, RZ ;  /* 0x000000ffff0d7224 */ /* 0x000fe400078e00ff */
[----:B------:R-:W4:Y:S08]  /*f870*/  LDC R5, c[0x4][0x74] ;  /* 0x01001d00ff057b82 */ /* 0x000f300000000800 */
[----:B------:R-:W1:Y:S08]  /*f880*/  LDC R6, c[0x4][0x78] ;  /* 0x01001e00ff067b82 */ /* 0x000e700000000800 */
[----:B------:R-:W1:Y:S08]  /*f890*/  LDC R7, c[0x4][0x7c] ;  /* 0x01001f00ff077b82 */ /* 0x000e700000000800 */
[----:B------:R-:W1:Y:S08]  /*f8a0*/  LDC R10, c[0x4][0x10] ;  /* 0x01000400ff0a7b82 */ /* 0x000e700000000800 */
[----:B------:R-:W1:Y:S08]  /*f8b0*/  LDC R11, c[0x4][0x14] ;  /* 0x01000500ff0b7b82 */ /* 0x000e700000000800 */
[----:B------:R-:W1:Y:S02]  /*f8c0*/  LDC.64 R2, c[0x4][R3] ;  /* 0x0100000003027b82 */ /* 0x000e640000000a00 */
[----:B------:R-:W-:Y:S07]  /*f8d0*/  LEPC R20, `(.L_x_145) ;  /* 0x000000001014794e */ /* 0x000fee0000000000 */
[----:B-1234-:R-:W-:Y:S05]  /*f8e0*/  CALL.ABS.NOINC R2 ;  /* 0x0000000002007343 */ /* 0x01efea0003c00000 */
.L_x_145:
[----:B--2---:R-:W-:Y:S01]  /*f8f0*/  LOP3.LUT R20, R64, 0xffffe000, RZ, 0xc0, !PT ;  /* 0xffffe00040147812 */ /* 0x004fe200078ec0ff */
        /* <DEDUP_REMOVED lines=88> */
[----:B------:R-:W-:Y:S01]  /*fe80*/  R2UR UR10, R113 ;  /* 0x00000000710a72ca */ /* 0x000fe200000e0000 */
[----:B------:R-:W-:Y:S01]  /*fe90*/  UIADD3 UR9, UPT, UPT, UR41, 0x40, URZ ;  /* 0x0000004029097890 */ /* 0x000fe2000fffe0ff */
        /* <DEDUP_REMOVED lines=11> */
.L_x_147:
[----:B------:R-:W-:Y:S05]  /*ff50*/  BSYNC.RECONVERGENT B0 ;  /* 0x0000000000007941 */ /* 0x000fea0003800200 */
.L_x_146:
[----:B------:R-:W-:Y:S01]  /*ff60*/  BAR.SYNC.DEFER_BLOCKING 0x1, 0x80 ;  /* 0x0042000000007b1d */ /* 0x000fe20000010000 */
[----:B------:R-:W-:Y:S05]  /*ff70*/  VIADD R122, R122, 0x1 ;  /* 0x000000017a7a7836 */ /* 0x000fea0000000000 */
[C---:B------:R-:W-:Y:S04]  /*ff80*/  ISETP.NE.AND P0, PT, R122.reuse, 0x4, PT ;  /* 0x000000047a00780c */ /* 0x040fe80003f05270 */
[----:B------:R-:W-:Y:S01]  /*ff90*/  SEL R122, R122, RZ, P0 ;  /* 0x000000ff7a7a7207 */ /* 0x000fe20000000000 */
[----:B------:R1:W-:Y:S01]  /*ffa0*/  @P6 SYNCS.ARRIVE.TRANS64.RED.A1T0 RZ, [R124+URZ], RZ ;  /* 0x000000ff7cff69a7 */ /* 0x0003e200081004ff */
[----:B------:R-:W-:Y:S01]  /*ffb0*/  BSSY B1, `(.L_x_148) ;  /* 0x000001c000017945 */ /* 0x000fe20003800000 */
[----:B------:R-:W3:Y:S02]  /*ffc0*/  @P6 SYNCS.PHASECHK.TRANS64.TRYWAIT P1, [R123+URZ+0x40], R125 ;  /* 0x0000407d7b0065a7 */ /* 0x000ee400080211ff */
[----:B---3--:R-:W-:Y:S01]  /*ffd0*/  @P6 SEL R119, RZ, 0x1, !P1 ;  /* 0x00000001ff776807 */ /* 0x008fe20004800000 */
        /* <DEDUP_REMOVED lines=13> */
.L_x_151:
[----:B------:R-:W-:Y:S05]  /*100b0*/  BSYNC B0 ;  /* 0x0000000000007941 */ /* 0x000fea0003800000 */
.L_x_150:
[----:B------:R-:W-:Y:S01]  /*100c0*/  ISETP.NE.AND P0, PT, R120, RZ, PT ;  /* 0x000000ff7800720c */ /* 0x000fe20003f05270 */
[----:B------:R-:W-:Y:S11]  /*100d0*/  VIADD R118, R118, 0x1 ;  /* 0x0000000176767836 */ /* 0x000ff60000000000 */
[----:B------:R-:W-:Y:S01]  /*100e0*/  @!UPT UIADD3 URZ, UPT, UPT, URZ, URZ, URZ ;  /* 0x000000fffffff290 */ /* 0x000fe2000fffe0ff */
[----:B------:R3:W4:Y:S04]  /*100f0*/  @P0 LDS.128 R64, [R4] ;  /* 0x0000000004400984 */ /* 0x0007280000000c00 */
[----:B------:R3:W2:Y:S04]  /*10100*/  @P0 LDS.128 R60, [R3+0x10] ;  /* 0x00001000033c0984 */ /* 0x0006a80000000c00 */
[----:B------:R3:W2:Y:S04]  /*10110*/  @P0 LDS.128 R56, [R2+0x20] ;  /* 0x0000200002380984 */ /* 0x0006a80000000c00 */
[----:B------:R3:W2:Y:S01]  /*10120*/  @P0 LDS.128 R52, [R0+0x30] ;  /* 0x0000300000340984 */ /* 0x0006a20000000c00 */
[C---:B------:R-:W-:Y:S04]  /*10130*/  ISETP.NE.AND P0, PT, R118.reuse, 0x4, PT ;  /* 0x000000047600780c */ /* 0x040fe80003f05270 */
[----:B-1----:R-:W-:Y:S02]  /*10140*/  SEL R6, RZ, 0x1, P0 ;  /* 0x00000001ff067807 */ /* 0x002fe40000000000 */
[----:B------:R-:W-:Y:S02]  /*10150*/  SEL R118, R118, RZ, P0 ;  /* 0x000000ff76767207 */ /* 0x000fe40000000000 */
[----:B------:R-:W-:Y:S02]  /*10160*/  LOP3.LUT R121, R121, R6, RZ, 0x3c, !PT ;  /* 0x0000000679797212 */ /* 0x000fe400078e3cff */
.L_x_149:
[----:B------:R-:W-:Y:S05]  /*10170*/  BSYNC B1 ;  /* 0x0000000000017941 */ /* 0x000fea0003800000 */
.L_x_148:
[----:B---3--:R-:W-:Y:S05]  /*10180*/  VIADD R3, R34, 0x50 ;  /* 0x0000005022037836 */ /* 0x008fea0000000000 */
        /* <DEDUP_REMOVED lines=9> */
[----:B------:R-:W3:Y:S08]  /*10220*/  LDC R5, c[0x4][0x74] ;  /* 0x01001d00ff057b82 */ /* 0x000ef00000000800 */
[----:B------:R-:W1:Y:S08]  /*10230*/  LDC R6, c[0x4][0x78] ;  /* 0x01001e00ff067b82 */ /* 0x000e700000000800 */
[----:B------:R-:W1:Y:S08]  /*10240*/  LDC R7, c[0x4][0x7c] ;  /* 0x01001f00ff077b82 */ /* 0x000e700000000800 */
[----:B------:R-:W1:Y:S08]  /*10250*/  LDC R10, c[0x4][0x10] ;  /* 0x01000400ff0a7b82 */ /* 0x000e700000000800 */
[----:B------:R-:W1:Y:S08]  /*10260*/  LDC R11, c[0x4][0x14] ;  /* 0x01000500ff0b7b82 */ /* 0x000e700000000800 */
[----:B------:R-:W1:Y:S02]  /*10270*/  LDC.64 R2, c[0x4][R3] ;  /* 0x0100000003027b82 */ /* 0x000e640000000a00 */
[----:B------:R-:W-:Y:S07]  /*10280*/  LEPC R20, `(.L_x_153) ;  /* 0x000000001014794e */ /* 0x000fee0000000000 */
[----:B-1234-:R-:W-:Y:S05]  /*10290*/  CALL.ABS.NOINC R2 ;  /* 0x0000000002007343 */ /* 0x01efea0003c00000 */
.L_x_153:
[----:B----4-:R-:W-:Y:S01]  /*102a0*/  LOP3.LUT R20, R64, 0xffffe000, RZ, 0xc0, !PT ;  /* 0xffffe00040147812 */ /* 0x010fe200078ec0ff */
[----:B------:R-:W-:Y:S05]  /*102b0*/  WARPSYNC.ALL ;  /* 0x0000000000007948 */ /* 0x000fea0003800000 */
[----:B------:R-:W-:Y:S01]  /*102c0*/  R2UR UR4, R34 ;  /* 0x00000000220472ca */ /* 0x000fe200000e0000 */
[----:B------:R-:W-:Y:S01]  /*102d0*/  BSSY.RECONVERGENT B0, `(.L_x_154) ;  /* 0x0000063000007945 */ /* 0x000fe20003800200 */
[----:B------:R-:W-:Y:S02]  /*102e0*/  LOP3.LUT R21, R65, 0xffffe000, RZ, 0xc0, !PT ;  /* 0xffffe00041157812 */ /* 0x000fe400078ec0ff */
[----:B------:R-:W-:Y:S02]  /*102f0*/  LOP3.LUT R49, R66, 0xffffe000, RZ, 0xc0, !PT ;  /* 0xffffe00042317812 */ /* 0x000fe400078ec0ff */
[----:B--2---:R-:W-:Y:S02]  /*10300*/  LOP3.LUT R48, R56, 0xffffe000, RZ, 0xc0, !PT ;  /* 0xffffe00038307812 */ /* 0x004fe400078ec0ff */
        /* <DEDUP_REMOVED lines=95> */
.L_x_155:
[----:B------:R-:W-:Y:S05]  /*10900*/  BSYNC.RECONVERGENT B0 ;  /* 0x0000000000007941 */ /* 0x000fea0003800200 */
.L_x_154:
        /* <DEDUP_REMOVED lines=21> */
.L_x_159:
[----:B------:R-:W-:Y:S05]  /*10a60*/  BSYNC B0 ;  /* 0x0000000000007941 */ /* 0x000fea0003800000 */
.L_x_158:
        /* <DEDUP_REMOVED lines=11> */
.L_x_157:
[----:B------:R-:W-:Y:S05]  /*10b20*/  BSYNC B1 ;  /* 0x0000000000017941 */ /* 0x000fea0003800000 */
.L_x_156:
        /* <DEDUP_REMOVED lines=18> */
.L_x_161:
        /* <DEDUP_REMOVED lines=102> */
.L_x_163:
[----:B------:R-:W-:Y:S05]  /*112b0*/  BSYNC.RECONVERGENT B0 ;  /* 0x0000000000007941 */ /* 0x000fea0003800200 */
.L_x_162:
        /* <DEDUP_REMOVED lines=21> */
.L_x_167:
[----:B------:R-:W-:Y:S05]  /*11410*/  BSYNC B0 ;  /* 0x0000000000007941 */ /* 0x000fea0003800000 */
.L_x_166:
[----:B------:R-:W-:Y:S11]  /*11420*/  ISETP.NE.AND P0, PT, R120, RZ, PT ;  /* 0x000000ff7800720c */ /* 0x000ff60003f05270 */
[----:B------:R-:W-:Y:S02]  /*11430*/  @!UPT UIADD3 URZ, UPT, UPT, URZ, URZ, URZ ;  /* 0x000000fffffff290 */ /* 0x000fe4000fffe0ff */
[----:B------:R3:W4:Y:S04]  /*11440*/  @P0 LDS.128 R64, [R3] ;  /* 0x0000000003400984 */ /* 0x0007280000000c00 */
[----:B------:R3:W1:Y:S04]  /*11450*/  @P0 LDS.128 R60, [R2+0x10] ;  /* 0x00001000023c0984 */ /* 0x0006680000000c00 */
[----:B------:R3:W1:Y:S04]  /*11460*/  @P0 LDS.128 R56, [R0+0x20] ;  /* 0x0000200000380984 */ /* 0x0006680000000c00 */
[----:B------:R3:W1:Y:S02]  /*11470*/  @P0 LDS.128 R52, [R118+0x30] ;  /* 0x0000300076340984 */ /* 0x0006640000000c00 */
.L_x_165:
[----:B------:R-:W-:Y:S05]  /*11480*/  BSYNC B1 ;  /* 0x0000000000017941 */ /* 0x000fea0003800000 */
.L_x_164:
[----:B---3--:R-:W-:Y:S05]  /*11490*/  VIADD R3, R34, 0x70 ;  /* 0x0000007022037836 */ /* 0x008fea0000000000 */
[----:B------:R-:W-:Y:S04]  /*114a0*/  SHF.R.U32.HI R3, RZ, 0x15, R3 ;  /* 0x00000015ff037819 */ /* 0x000fe80000011603 */
[----:B------:R-:W-:Y:S11]  /*114b0*/  LOP3.LUT P0, RZ, R3, 0x3, R102, 0x48, !PT ;  /* 0x0000000303ff7812 */ /* 0x000ff60007804866 */
[----:B------:R-:W-:Y:S02]  /*114c0*/  @!UPT UIADD3 URZ, UPT, UPT, URZ, URZ, URZ ;  /* 0x000000fffffff290 */ /* 0x000fe4000fffe0ff */
[----:B------:R-:W-:Y:S05]  /*114d0*/  @!P0 BRA `(.L_x_169) ;  /* 0x0000000000348947 */ /* 0x000fea0003800000 */
[----:B-1----:R-:W1:Y:S01]  /*114e0*/  LDC R4, c[0x4][0x70] ;  /* 0x01001c00ff047b82 */ /* 0x002e620000000800 */
        /* <DEDUP_REMOVED lines=12> */
.L_x_169:
[----:B------:R-:W-:Y:S01]  /*115b0*/  ISETP.NE.AND P0, PT, R101, RZ, PT ;  /* 0x000000ff6500720c */ /* 0x000fe20003f05270 */
[----:B------:R-:W-:Y:S05]  /*115c0*/  WARPSYNC.ALL ;  /* 0x0000000000007948 */ /* 0x000fea0003800000 */
[----:B------:R-:W-:Y:S01]  /*115d0*/  R2UR UR4, R34 ;  /* 0x00000000220472ca */ /* 0x000fe200000e0000 */
[----:B------:R-:W-:Y:S01]  /*115e0*/  VIADD R117, R117, 0xb0 ;  /* 0x000000b075757836 */ /* 0x000fe20000000000 */
[----:B----4-:R-:W-:Y:S01]  /*115f0*/  LOP3.LUT R0, R64, 0xffffe000, RZ, 0xc0, !PT ;  /* 0xffffe00040007812 */ /* 0x010fe200078ec0ff */
[----:B------:R-:W-:Y:S01]  /*11600*/  BSSY.RECONVERGENT B0, `(.L_x_170) ;  /* 0x000005f000007945 */ /* 0x000fe20003800200 */
[----:B------:R-:W-:Y:S02]  /*11610*/  LOP3.LUT R2, R65, 0xffffe000, RZ, 0xc0, !PT ;  /* 0xffffe00041027812 */ /* 0x000fe400078ec0ff */
[----:B------:R-:W-:Y:S02]  /*11620*/  LOP3.LUT R3, R66, 0xffffe000, RZ, 0xc0, !PT ;  /* 0xffffe00042037812 */ /* 0x000fe400078ec0ff */
[----:B------:R-:W-:Y:S02]  /*11630*/  LOP3.LUT R20, R67, 0xffffe000, RZ, 0xc0, !PT ;  /* 0xffffe00043147812 */ /* 0x000fe400078ec0ff */
[----:B-1----:R-:W-:Y:S02]  /*11640*/  LOP3.LUT R21, R60, 0xffffe000, RZ, 0xc0, !PT ;  /* 0xffffe0003c157812 */ /* 0x002fe400078ec0ff */
[----:B--2---:R-:W-:Y:S01]  /*11650*/  LOP3.LUT R36, R61, 0xffffe000, RZ, 0xc0, !PT ;  /* 0xffffe0003d247812 */ /* 0x004fe200078ec0ff */
[----:B------:R-:W1:Y:S01]  /*11660*/  LDTM.x16 R4, tmem[UR4+0x70] ;  /* 0x00007004000479ee */ /* 0x000e620008240000 */
[----:B------:R-:W-:Y:S01]  /*11670*/  LOP3.LUT R37, R62, 0xffffe000, RZ, 0xc0, !PT ;  /* 0xffffe0003e257812 */ /* 0x000fe200078ec0ff */
[----:B------:R-:W-:Y:S01]  /*11680*/  NOP ;  /* 0x0000000000007918 */ /* 0x000fe20000000000 */
[----:B------:R-:W-:Y:S02]  /*11690*/  LOP3.LUT R38, R63, 0xffffe000, RZ, 0xc0, !PT ;  /* 0xffffe0003f267812 */ /* 0x000fe400078ec0ff */
[----:B------:R-:W-:Y:S02]  /*116a0*/  LOP3.LUT R117, R117, 0xfefffff8, RZ, 0xc0, !PT ;  /* 0xfefffff875757812 */ /* 0x000fe400078ec0ff */
[----:B------:R-:W-:Y:S02]  /*116b0*/  LOP3.LUT R39, R56, 0xffffe000, RZ, 0xc0, !PT ;  /* 0xffffe00038277812 */ /* 0x000fe400078ec0ff */
[----:B------:R-:W-:Y:S01]  /*116c0*/  LOP3.LUT R40, R57, 0xffffe000, RZ, 0xc0, !PT ;  /* 0xffffe00039287812 */ /* 0x000fe200078ec0ff */
[----:B-1----:R1:W-:Y:S01]  /*116d0*/  SYNCS.ARRIVE.TRANS64.RED.A1T0 RZ, [R117+URZ], RZ ;  /* 0x000000ff75ff79a7 */ /* 0x0023e200081004ff */
[----:B------:R-:W-:Y:S02]  /*116e0*/  LOP3.LUT R41, R58, 0xffffe000, RZ, 0xc0, !PT ;  /* 0xffffe0003a297812 */ /* 0x000fe400078ec0ff */
[----:B------:R-:W-:Y:S02]  /*116f0*/  LOP3.LUT R42, R59, 0xffffe000, RZ, 0xc0, !PT ;  /* 0xffffe0003b2a7812 */ /* 0x000fe400078ec0ff */
[----:B------:R-:W-:Y:S02]  /*11700*/  LOP3.LUT R43, R52, 0xffffe000, RZ, 0xc0, !PT ;  /* 0xffffe000342b7812 */ /* 0x000fe400078ec0ff */
[----:B------:R-:W-:Y:S02]  /*11710*/  LOP3.LUT R44, R53, 0xffffe000, RZ, 0xc0, !PT ;  /* 0xffffe000352c7812 */ /* 0x000fe400078ec0ff */
[----:B------:R-:W-:Y:S02]  /*11720*/  LOP3.LUT R45, R54, 0xffffe000, RZ, 0xc0, !PT ;  /* 0xffffe000362d7812 */ /* 0x000fe400078ec0ff */
[----:B------:R-:W-:Y:S01]  /*11730*/  LOP3.LUT R46, R55, 0xffffe000, RZ, 0xc0, !PT ;  /* 0xffffe000372e7812 */ /* 0x000fe200078ec0ff */
[C---:B------:R-:W-:Y:S01]  /*11740*/  FMUL R4, R33.reuse, R4 ;  /* 0x0000000421047220 */ /* 0x040fe20000400000 */
[C---:B------:R-:W-:Y:S01]  /*11750*/  FMUL R5, R33.reuse, R5 ;  /* 0x0000000521057220 */ /* 0x040fe20000400000 */
[C---:B------:R-:W-:Y:S01]  /*11760*/  FMUL R6, R33.reuse, R6 ;  /* 0x0000000621067220 */ /* 0x040fe20000400000 */
[----:B------:R-:W-:Y:S01]  /*11770*/  FMUL R7, R33, R7 ;  /* 0x0000000721077220 */ /* 0x000fe20000400000 */
[C---:B------:R-:W-:Y:S01]  /*11780*/  FFMA R4, R35.reuse, R0, R4 ;  /* 0x0000000023047223 */ /* 0x040fe20000000004 */
[C---:B------:R-:W-:Y:S01]  /*11790*/  FFMA R5, R35.reuse, R2, R5 ;  /* 0x0000000223057223 */ /* 0x040fe20000000005 */
[C---:B------:R-:W-:Y:S01]  /*117a0*/  FFMA R6, R35.reuse, R3, R6 ;  /* 0x0000000323067223 */ /* 0x040fe20000000006 */
[----:B------:R-:W-:Y:S01]  /*117b0*/  FFMA R7, R35, R20, R7 ;  /* 0x0000001423077223 */ /* 0x000fe20000000007 */
[C---:B------:R-:W-:Y:S01]  /*117c0*/  FMUL R8, R33.reuse, R8 ;  /* 0x0000000821087220 */ /* 0x040fe20000400000 */
[C---:B------:R-:W-:Y:S01]  /*117d0*/  FMUL R9, R33.reuse, R9 ;  /* 0x0000000921097220 */ /* 0x040fe20000400000 */
[C---:B------:R-:W-:Y:S01]  /*117e0*/  FMUL R10, R33.reuse, R10 ;  /* 0x0000000a210a7220 */ /* 0x040fe20000400000 */
        /* <DEDUP_REMOVED lines=9> */
[C---:B------:R-:W-:Y:S01]  /*11880*/  FMUL R12, R33.reuse, R12 ;  /* 0x0000000c210c7220 */ /* 0x040fe20000400000 */
[----:B------:R-:W-:Y:S01]  /*11890*/  F2FP.TF32.F32.PACK_B R8, R8 ;  /* 0x00000008ff08723e */ /* 0x000fe200024050ff */
[C---:B------:R-:W-:Y:S01]  /*118a0*/  FMUL R13, R33.reuse, R13 ;  /* 0x0000000d210d7220 */ /* 0x040fe20000400000 */
[----:B------:R1:W-:Y:S01]  /*118b0*/  STS.128 [R99+0x6000], R4 ;  /* 0x0060000463007388 */ /* 0x0003e20000000c00 */
        /* <DEDUP_REMOVED lines=8> */
[----:B------:R-:W-:Y:S01]  /*11940*/  FFMA R15, R35, R42, R15 ;  /* 0x0000002a230f7223 */ /* 0x000fe2000000000f */
[C---:B------:R-:W-:Y:S01]  /*11950*/  FMUL R16, R33.reuse, R16 ;  /* 0x0000001021107220 */ /* 0x040fe20000400000 */
[----:B------:R-:W-:Y:S01]  /*11960*/  F2FP.TF32.F32.PACK_B R12, R12 ;  /* 0x0000000cff0c723e */ /* 0x000fe200024050ff */
[----:B------:R1:W-:Y:S01]  /*11970*/  STS.128 [R107+0x6010], R8 ;  /* 0x006010086b007388 */ /* 0x0003e20000000c00 */
        /* <DEDUP_REMOVED lines=10> */
[----:B------:R-:W-:Y:S02]  /*11a20*/  F2FP.TF32.F32.PACK_B R16, R16 ;  /* 0x00000010ff10723e */ /* 0x000fe400024050ff */
        /* <DEDUP_REMOVED lines=10> */
[----:B--2---:R-:W2:Y:S02]  /*11ad0*/  FENCE.VIEW.ASYNC.S ;  /* 0x00000000000073c6 */ /* 0x004ea40000000000 */
[----:B--2---:R-:W-:Y:S06]  /*11ae0*/  BAR.SYNC.DEFER_BLOCKING 0x1, 0x80 ;  /* 0x0042000000007b1d */ /* 0x004fec0000010000 */
        /* <DEDUP_REMOVED lines=15> */
[----:B--2---:R-:W-:Y:S04]  /*11be0*/  DEPBAR.LE SB0, 0x1 ;  /* 0x000080400000791a */ /* 0x004fe80000000000 */
.L_x_171:
[----:B------:R-:W-:Y:S05]  /*11bf0*/  BSYNC.RECONVERGENT B0 ;  /* 0x0000000000007941 */ /* 0x000fea0003800200 */
.L_x_170:
[----:B------:R-:W-:Y:S01]  /*11c00*/  BAR.SYNC.DEFER_BLOCKING 0x1, 0x80 ;  /* 0x0042000000007b1d */ /* 0x000fe20000010000 */
[----:B------:R-:W-:Y:S02]  /*11c10*/  ISETP.NE.AND P0, PT, R96, -0x8, PT ;  /* 0xfffffff86000780c */ /* 0x000fe40003f05270 */
[----:B------:R-:W-:Y:S11]  /*11c20*/  IADD3 R0, PT, PT, R30, 0x1, RZ ;  /* 0x000000011e007810 */ /* 0x000ff60007ffe0ff */
[----:B------:R-:W-:Y:S05]  /*11c30*/  @!P0 BRA `(.L_x_172) ;  /* 0x0000000000248947 */ /* 0x000fea0003800000 */
[----:B------:R-:W-:Y:S11]  /*11c40*/  ISETP.NE.AND P1, PT, R115, RZ, PT ;  /* 0x000000ff7300720c */ /* 0x000ff60003f25270 */
[----:B------:R-:W-:Y:S02]  /*11c50*/  @!UPT UIADD3 URZ, UPT, UPT, URZ, URZ, URZ ;  /* 0x000000fffffff290 */ /* 0x000fe4000fffe0ff */
[C---:B------:R-:W-:Y:S02]  /*11c60*/  @P1 IMAD R2, R122.reuse, 0x8, R93 ;  /* 0x000000087a021824 */ /* 0x040fe400078e025d */
[----:B------:R-:W-:Y:S02]  /*11c70*/  VIADD R122, R122, 0x1 ;  /* 0x000000017a7a7836 */ /* 0x000fe40000000000 */
[----:B------:R-:W-:Y:S03]  /*11c80*/  @P1 VIADD R2, R2, 0x60 ;  /* 0x0000006002021836 */ /* 0x000fe60000000000 */
[C---:B------:R-:W-:Y:S02]  /*11c90*/  ISETP.NE.AND P0, PT, R122.reuse, 0x4, PT ;  /* 0x000000047a00780c */ /* 0x040fe40003f05270 */
[----:B------:R-:W-:Y:S02]  /*11ca0*/  @P1 PRMT R2, R85, 0x654, R2 ;  /* 0x0000065455021816 */ /* 0x000fe40000000002 */
[----:B------:R-:W-:Y:S02]  /*11cb0*/  SEL R122, R122, RZ, P0 ;  /* 0x000000ff7a7a7207 */ /* 0x000fe40000000000 */
[----:B------:R2:W-:Y:S07]  /*11cc0*/  @P1 SYNCS.ARRIVE.TRANS64.RED.A1T0 RZ, [R2+URZ], RZ ;  /* 0x000000ff02ff19a7 */ /* 0x0005ee00081004ff */
.L_x_172:
[----:B------:R-:W-:Y:S01]  /*11cd0*/  ISETP.NE.AND P1, PT, R106, RZ, PT ;  /* 0x000000ff6a00720c */ /* 0x000fe20003f25270 */
[----:B------:R-:W-:Y:S01]  /*11ce0*/  VIADD R96, R96, 0x8 ;  /* 0x0000000860607836 */ /* 0x000fe20000000000 */
[C---:B------:R-:W-:Y:S01]  /*11cf0*/  ISETP.NE.AND P0, PT, R0.reuse, 0x2, PT ;  /* 0x000000020000780c */ /* 0x040fe20003f05270 */
[----:B-1----:R-:W-:Y:S01]  /*11d00*/  IMAD.IADD R16, R29, 0x1, R84 ;  /* 0x000000011d107824 */ /* 0x002fe200078e0254 */
[----:B------:R-:W-:Y:S01]  /*11d10*/  LOP3.LUT R97, R97, 0x1, RZ, 0x3c, !PT ;  /* 0x0000000161617812 */ /* 0x000fe200078e3cff */
[----:B------:R-:W-:Y:S01]  /*11d20*/  IMAD.IADD R19, R31, 0x1, R86 ;  /* 0x000000011f137824 */ /* 0x000fe200078e0256 */
[----:B------:R-:W-:Y:S01]  /*11d30*/  SEL R3, RZ, 0x1, P0 ;  /* 0x00000001ff037807 */ /* 0x000fe20000000000 */
[----:B------:R-:W-:Y:S01]  /*11d40*/  IMAD.MOV.U32 R41, RZ, RZ, R104 ;  /* 0x000000ffff297224 */ /* 0x000fe200078e0068 */
[----:B------:R-:W-:Y:S02]  /*11d50*/  SEL R30, R0, RZ, P0 ;  /* 0x000000ff001e7207 */ /* 0x000fe40000000000 */
[----:B------:R-:W-:Y:S03]  /*11d60*/  LOP3.LUT R98, R98, R3, RZ, 0x3c, !PT ;  /* 0x0000000362627212 */ /* 0x000fe600078e3cff */
[----:B------:R-:W-:Y:S05]  /*11d70*/  @P1 BRA `(.L_x_173) ;  /* 0xffffffa400881947 */ /* 0x000fea000383ffff */
[----:B------:R-:W-:-:S13]  /*11d80*/  ISETP.NE.AND P1, PT, R103, RZ, PT ;  /* 0x000000ff6700720c */ /* 0x000fda0003f25270 */
[----:B------:R-:W-:Y:S05]  /*11d90*/  @!P1 BRA `(.L_x_174) ;  /* 0x0000000000489947 */ /* 0x000fea0003800000 */
[----:B--2---:R-:W1:Y:S02]  /*11da0*/  LDC.64 R2, c[0x0][0x990] ;  /* 0x00026400ff027b82 */ /* 0x004e640000000a00 */
[----:B-1----:R-:W-:-:S04]  /*11db0*/  ISETP.NE.U32.AND P0, PT, R2, RZ, PT ;  /* 0x000000ff0200720c */ /* 0x002fc80003f05070 */
[----:B------:R-:W-:-:S13]  /*11dc0*/  ISETP.NE.AND.EX P0, PT, R3, RZ, PT, P0 ;  /* 0x000000ff0300720c */ /* 0x000fda0003f05300 */
[----:B------:R-:W-:Y:S05]  /*11dd0*/  @P0 BRA `(.L_x_175) ;  /* 0x00000000000c0947 */ /* 0x000fea0003800000 */
[----:B------:R-:W-:-:S13]  /*11de0*/  FSETP.NEU.AND P0, PT, R35, RZ, PT ;  /* 0x000000ff2300720b */ /* 0x000fda0003f0d000 */
[----:B------:R-:W-:Y:S05]  /*11df0*/  @!P0 EXIT ;  /* 0x000000000000894d */ /* 0x000fea0003800000 */
[----:B------:R-:W-:Y:S05]  /*11e00*/  BRA `(.L_x_174) ;  /* 0x00000000002c7947 */ /* 0x000fea0003800000 */
.L_x_175:
[----:B------:R-:W-:Y:S01]  /*11e10*/  ISETP.NE.AND P0, PT, R114, RZ, PT ;  /* 0x000000ff7200720c */ /* 0x000fe20003f05270 */
[----:B------:R-:W-:-:S12]  /*11e20*/  BSSY.RECONVERGENT B0, `(.L_x_174) ;  /* 0x0000009000007945 */ /* 0x000fd80003800200 */
[----:B------:R-:W-:Y:S05]  /*11e30*/  @P0 BRA `(.L_x_176) ;  /* 0x0000000000140947 */ /* 0x000fea0003800000 */
[----:B------:R-:W1:Y:S02]  /*11e40*/  LDC.64 R2, c[0x0][0x988] ;  /* 0x00026200ff027b82 */ /* 0x000e640000000a00 */
[----:B-1----:R-:W-:-:S04]  /*11e50*/  ISETP.NE.U32.AND P0, PT, R2, RZ, PT ;  /* 0x000000ff0200720c */ /* 0x002fc80003f05070 */
[----:B------:R-:W-:-:S13]  /*11e60*/  ISETP.NE.AND.EX P0, PT, R3, RZ, PT, P0 ;  /* 0x000000ff0300720c */ /* 0x000fda0003f05300 */
[----:B------:R-:W-:Y:S05]  /*11e70*/  @!P0 EXIT ;  /* 0x000000000000894d */ /* 0x000fea0003800000 */
[----:B------:R-:W-:Y:S05]  /*11e80*/  BRA `(.L_x_177) ;  /* 0x0000000000087947 */ /* 0x000fea0003800000 */
.L_x_176:
[----:B------:R-:W-:-:S13]  /*11e90*/  FSETP.NEU.AND P0, PT, R35, RZ, PT ;  /* 0x000000ff2300720b */ /* 0x000fda0003f0d000 */
[----:B------:R-:W-:Y:S05]  /*11ea0*/  @!P0 EXIT ;  /* 0x000000000000894d */ /* 0x000fea0003800000 */
.L_x_177:
[----:B------:R-:W-:Y:S05]  /*11eb0*/  BSYNC.RECONVERGENT B0 ;  /* 0x0000000000007941 */ /* 0x000fea0003800200 */
.L_x_174:
[----:B------:R-:W-:Y:S01]  /*11ec0*/  IMAD R0, R122, 0x8, R93 ;  /* 0x000000087a007824 */ /* 0x000fe200078e025d */
[----:B------:R-:W-:-:S04]  /*11ed0*/  DEPBAR.LE SB0, 0x0 ;  /* 0x000080000000791a */ /* 0x000fc80000000000 */
[----:B------:R-:W-:-:S04]  /*11ee0*/  IADD3 R0, PT, PT, R0, 0x60, RZ ;  /* 0x0000006000007810 */ /* 0x000fc80007ffe0ff */
[----:B------:R-:W-:-:S04]  /*11ef0*/  PRMT R0, R85, 0x654, R0 ;  /* 0x0000065455007816 */ /* 0x000fc80000000000 */
[----:B------:R-:W-:Y:S01]  /*11f00*/  SYNCS.ARRIVE.TRANS64.RED.A1T0 RZ, [R0+URZ], RZ ;  /* 0x000000ff00ff79a7 */ /* 0x000fe200081004ff */
[----:B------:R-:W-:Y:S05]  /*11f10*/  EXIT ;  /* 0x000000000000794d */ /* 0x000fea0003800000 */
.L_x_24:
[----:B-1----:R1:W2:Y:S02]  /*11f20*/  SYNCS.PHASECHK.TRANS64.TRYWAIT P0, [R31+URZ+0x20], R2 ;  /* 0x000020021f0075a7 */ /* 0x0022a400080011ff */
[----:B--2---:R-:W-:Y:S05]  /*11f30*/  @!P0 NANOSLEEP.SYNCS 0x989680 ;  /* 0x009896800000895d */ /* 0x004fea0003900000 */
[----:B------:R-:W2:Y:S02]  /*11f40*/  @!P0 SYNCS.PHASECHK.TRANS64 P0, [R31+URZ+0x20], R2 ;  /* 0x000020021f0085a7 */ /* 0x000ea400080010ff */
[----:B--2---:R-:W-:Y:S05]  /*11f50*/  @!P0 BRA `(.L_x_24) ;  /* 0xfffffffc00f08947 */ /* 0x004fea000383ffff */
[----:B------:R-:W-:Y:S05]  /*11f60*/  BRA `(.L_x_23) ;  /* 0xffffff1400787947 */ /* 0x000fea000383ffff */
.L_x_31:
[----:B-1----:R1:W2:Y:S02]  /*11f70*/  SYNCS.PHASECHK.TRANS64.TRYWAIT P0, [R31+URZ+0x20], R2 ;  /* 0x000020021f0075a7 */ /* 0x0022a400080011ff */
[----:B--2---:R-:W-:Y:S05]  /*11f80*/  @!P0 NANOSLEEP.SYNCS 0x989680 ;  /* 0x009896800000895d */ /* 0x004fea0003900000 */
[----:B------:R-:W2:Y:S02]  /*11f90*/  @!P0 SYNCS.PHASECHK.TRANS64 P0, [R31+URZ+0x20], R2 ;  /* 0x000020021f0085a7 */ /* 0x000ea400080010ff */
[----:B--2---:R-:W-:Y:S05]  /*11fa0*/  @!P0 BRA `(.L_x_31) ;  /* 0xfffffffc00f08947 */ /* 0x004fea000383ffff */
[----:B------:R-:W-:Y:S05]  /*11fb0*/  BRA `(.L_x_30) ;  /* 0xffffff4800b87947 */ /* 0x000fea000383ffff */
.L_x_36:
[----:B---3--:R3:W1:Y:S02]  /*11fc0*/  SYNCS.PHASECHK.TRANS64.TRYWAIT P0, [R10+URZ+0x90], R3 ;  /* 0x000090030a0075a7 */ /* 0x00866400080011ff */
[----:B-1----:R-:W-:Y:S05]  /*11fd0*/  @!P0 NANOSLEEP.SYNCS 0x989680 ;  /* 0x009896800000895d */ /* 0x002fea0003900000 */
[----:B------:R-:W1:Y:S02]  /*11fe0*/  @!P0 SYNCS.PHASECHK.TRANS64 P0, [R10+URZ+0x90], R3 ;  /* 0x000090030a0085a7 */ /* 0x000e6400080010ff */
[----:B-1----:R-:W-:Y:S05]  /*11ff0*/  @!P0 BRA `(.L_x_36) ;  /* 0xfffffffc00f08947 */ /* 0x002fea000383ffff */
[----:B------:R-:W-:Y:S05]  /*12000*/  BRA `(.L_x_178) ;  /* 0xffffff6000cc7947 */ /* 0x000fea000383ffff */
.L_x_40:
[----:B-1----:R1:W2:Y:S02]  /*12010*/  SYNCS.PHASECHK.TRANS64.TRYWAIT P0, [R3+URZ], R0 ;  /* 0x00000000030075a7 */ /* 0x0022a400080011ff */
[----:B--2---:R-:W-:Y:S05]  /*12020*/  @!P0 NANOSLEEP.SYNCS 0x989680 ;  /* 0x009896800000895d */ /* 0x004fea0003900000 */
[----:B------:R-:W2:Y:S02]  /*12030*/  @!P0 SYNCS.PHASECHK.TRANS64 P0, [R3+URZ], R0 ;  /* 0x00000000030085a7 */ /* 0x000ea400080010ff */
[----:B--2---:R-:W-:Y:S05]  /*12040*/  @!P0 BRA `(.L_x_40) ;  /* 0xfffffffc00f08947 */ /* 0x004fea000383ffff */
[----:B------:R-:W-:Y:S05]  /*12050*/  BRA `(.L_x_179) ;  /* 0xffffff6800407947 */ /* 0x000fea000383ffff */
.L_x_41:
[----:B-1----:R1:W2:Y:S02]  /*12060*/  SYNCS.PHASECHK.TRANS64.TRYWAIT P0, [R2+URZ], R7 ;  /* 0x00000007020075a7 */ /* 0x0022a400080011ff */
[----:B--2---:R-:W-:Y:S05]  /*12070*/  @!P0 NANOSLEEP.SYNCS 0x989680 ;  /* 0x009896800000895d */ /* 0x004fea0003900000 */
[----:B------:R-:W2:Y:S02]  /*12080*/  @!P0 SYNCS.PHASECHK.TRANS64 P0, [R2+URZ], R7 ;  /* 0x00000007020085a7 */ /* 0x000ea400080010ff */
[----:B--2---:R-:W-:Y:S05]  /*12090*/  @!P0 BRA `(.L_x_41) ;  /* 0xfffffffc00f08947 */ /* 0x004fea000383ffff */
[----:B------:R-:W-:Y:S05]  /*120a0*/  BRA `(.L_x_180) ;  /* 0xffffff6800507947 */ /* 0x000fea000383ffff */
.L_x_42:
[----:B-1----:R1:W2:Y:S02]  /*120b0*/  SYNCS.PHASECHK.TRANS64.TRYWAIT P0, [R0+URZ], R5 ;  /* 0x00000005000075a7 */ /* 0x0022a400080011ff */
[----:B--2---:R-:W-:Y:S05]  /*120c0*/  @!P0 NANOSLEEP.SYNCS 0x989680 ;  /* 0x009896800000895d */ /* 0x004fea0003900000 */
[----:B------:R-:W2:Y:S02]  /*120d0*/  @!P0 SYNCS.PHASECHK.TRANS64 P0, [R0+URZ], R5 ;  /* 0x00000005000085a7 */ /* 0x000ea400080010ff */
[----:B--2---:R-:W-:Y:S05]  /*120e0*/  @!P0 BRA `(.L_x_42) ;  /* 0xfffffffc00f08947 */ /* 0x004fea000383ffff */
[----:B------:R-:W-:Y:S05]  /*120f0*/  BRA `(.L_x_181) ;  /* 0xffffff6800587947 */ /* 0x000fea000383ffff */
.L_x_45:
[----:B-1----:R1:W2:Y:S02]  /*12100*/  SYNCS.PHASECHK.TRANS64.TRYWAIT P1, [R0+URZ+0x98], R7 ;  /* 0x00009807000075a7 */ /* 0x0022a400080211ff */
[----:B--2---:R-:W-:Y:S05]  /*12110*/  @!P1 NANOSLEEP.SYNCS 0x989680 ;  /* 0x009896800000995d */ /* 0x004fea0003900000 */
[----:B------:R-:W2:Y:S02]  /*12120*/  @!P1 SYNCS.PHASECHK.TRANS64 P1, [R0+URZ+0x98], R7 ;  /* 0x00009807000095a7 */ /* 0x000ea400080210ff */
[----:B--2---:R-:W-:Y:S05]  /*12130*/  @!P1 BRA `(.L_x_45) ;  /* 0xfffffffc00f09947 */ /* 0x004fea000383ffff */
[----:B------:R-:W-:Y:S05]  /*12140*/  BRA `(.L_x_182) ;  /* 0xffffff6800b07947 */ /* 0x000fea000383ffff */
.L_x_46:
[----:B-1----:R1:W2:Y:S02]  /*12150*/  SYNCS.PHASECHK.TRANS64.TRYWAIT P1, [R0+URZ+0x90], R7 ;  /* 0x00009007000075a7 */ /* 0x0022a400080211ff */
[----:B--2---:R-:W-:Y:S05]  /*12160*/  @!P1 NANOSLEEP.SYNCS 0x989680 ;  /* 0x009896800000995d */ /* 0x004fea0003900000 */
[----:B------:R-:W2:Y:S02]  /*12170*/  @!P1 SYNCS.PHASECHK.TRANS64 P1, [R0+URZ+0x90], R7 ;  /* 0x00009007000095a7 */ /* 0x000ea400080210ff */
[----:B--2---:R-:W-:Y:S05]  /*12180*/  @!P1 BRA `(.L_x_46) ;  /* 0xfffffffc00f09947 */ /* 0x004fea000383ffff */
[----:B------:R-:W-:Y:S05]  /*12190*/  BRA `(.L_x_183) ;  /* 0xffffff6800bc7947 */ /* 0x000fea000383ffff */
.L_x_56:
[----:B-1----:R1:W2:Y:S02]  /*121a0*/  SYNCS.PHASECHK.TRANS64.TRYWAIT P1, [R0+URZ+0x8], R3 ;  /* 0x00000803000075a7 */ /* 0x0022a400080211ff */
[----:B--2---:R-:W-:Y:S05]  /*121b0*/  @!P1 NANOSLEEP.SYNCS 0x989680 ;  /* 0x009896800000995d */ /* 0x004fea0003900000 */
[----:B------:R-:W2:Y:S02]  /*121c0*/  @!P1 SYNCS.PHASECHK.TRANS64 P1, [R0+URZ+0x8], R3 ;  /* 0x00000803000095a7 */ /* 0x000ea400080210ff */
[----:B--2---:R-:W-:Y:S05]  /*121d0*/  @!P1 BRA `(.L_x_56) ;  /* 0xfffffffc00f09947 */ /* 0x004fea000383ffff */
[----:B------:R-:W-:Y:S05]  /*121e0*/  BRA `(.L_x_55) ;  /* 0xffffff6c00807947 */ /* 0x000fea000383ffff */
.L_x_58:
[----:B------:R-:W-:Y:S01]  /*121f0*/  BSSY B0, `(.L_x_184) ;  /* 0x0000006000007945 */ /* 0x000fe20003800000 */
[----:B-1----:R-:W-:-:S07]  /*12200*/  MOV R15, 0xffffffff ;  /* 0xffffffff000f7802 */ /* 0x002fce0000000f00 */
[----:B-----5:R-:W-:Y:S05]  /*12210*/  WARPSYNC.COLLECTIVE R15, `(.L_x_185) ;  /* 0x000000000f0c7348 */ /* 0x020fea0003c00000 */
[----:B------:R-:W-:Y:S02]  /*12220*/  ELECT P6, UR79, PT ;  /* 0x00000000004f782f */ /* 0x000fe400038c0000 */
[----:B------:R-:W-:Y:S01]  /*12230*/  MOV R14, UR79 ;  /* 0x0000004f000e7c02 */ /* 0x000fe20008000f00 */
[----:B-----5:R-:W-:Y:S10]  /*12240*/  ENDCOLLECTIVE ;  /* 0x000000000000791b */ /* 0x020ff40003800000 */
.L_x_185:
[----:B------:R-:W-:Y:S05]  /*12250*/  BSYNC B0 ;  /* 0x0000000000007941 */ /* 0x000fea0003800000 */
.L_x_184:
[----:B------:R-:W-:Y:S05]  /*12260*/  BRA `(.L_x_186) ;  /* 0xffffff6c00a87947 */ /* 0x000fea000383ffff */
.L_x_60:
[----:B-1----:R1:W2:Y:S02]  /*12270*/  SYNCS.PHASECHK.TRANS64.TRYWAIT P0, [R0+URZ+0x8], R3 ;  /* 0x00000803000075a7 */ /* 0x0022a400080011ff */
[----:B--2---:R-:W-:Y:S05]  /*12280*/  @!P0 NANOSLEEP.SYNCS 0x989680 ;  /* 0x009896800000895d */ /* 0x004fea0003900000 */
[----:B------:R-:W2:Y:S02]  /*12290*/  @!P0 SYNCS.PHASECHK.TRANS64 P0, [R0+URZ+0x8], R3 ;  /* 0x00000803000085a7 */ /* 0x000ea400080010ff */
[----:B--2---:R-:W-:Y:S05]  /*122a0*/  @!P0 BRA `(.L_x_60) ;  /* 0xfffffffc00f08947 */ /* 0x004fea000383ffff */
[----:B------:R-:W-:Y:S05]  /*122b0*/  BRA `(.L_x_59) ;  /* 0xffffff6c00b07947 */ /* 0x000fea000383ffff */
.L_x_61:
[----:B--2---:R2:W3:Y:S02]  /*122c0*/  SYNCS.PHASECHK.TRANS64.TRYWAIT P0, [R0+URZ+0x90], R5 ;  /* 0x00009005000075a7 */ /* 0x0044e400080011ff */
[----:B---3--:R-:W-:Y:S05]  /*122d0*/  @!P0 NANOSLEEP.SYNCS 0x989680 ;  /* 0x009896800000895d */ /* 0x008fea0003900000 */
[----:B------:R-:W3:Y:S02]  /*122e0*/  @!P0 SYNCS.PHASECHK.TRANS64 P0, [R0+URZ+0x90], R5 ;  /* 0x00009005000085a7 */ /* 0x000ee400080010ff */
[----:B---3--:R-:W-:Y:S05]  /*122f0*/  @!P0 BRA `(.L_x_61) ;  /* 0xfffffffc00f08947 */ /* 0x008fea000383ffff */
[----:B------:R-:W-:Y:S05]  /*12300*/  BRA `(.L_x_187) ;  /* 0xffffff7000bc7947 */ /* 0x000fea000383ffff */
.L_x_63:
[----:B-1----:R1:W2:Y:S02]  /*12310*/  SYNCS.PHASECHK.TRANS64.TRYWAIT P1, [R20+URZ+0xb0], R5 ;  /* 0x0000b005140075a7 */ /* 0x0022a400080211ff */
[----:B--2---:R-:W-:Y:S05]  /*12320*/  @!P1 NANOSLEEP.SYNCS 0x989680 ;  /* 0x009896800000995d */ /* 0x004fea0003900000 */
[----:B------:R-:W2:Y:S02]  /*12330*/  @!P1 SYNCS.PHASECHK.TRANS64 P1, [R20+URZ+0xb0], R5 ;  /* 0x0000b005140095a7 */ /* 0x000ea400080210ff */
[----:B--2---:R-:W-:Y:S05]  /*12340*/  @!P1 BRA `(.L_x_63) ;  /* 0xfffffffc00f09947 */ /* 0x004fea000383ffff */
[----:B------:R-:W-:Y:S05]  /*12350*/  BRA `(.L_x_62) ;  /* 0xffffff7000ec7947 */ /* 0x000fea000383ffff */
.L_x_67:
[----:B-1----:R1:W2:Y:S02]  /*12360*/  SYNCS.PHASECHK.TRANS64.TRYWAIT P2, [R18+URZ], R5 ;  /* 0x00000005120075a7 */ /* 0x0022a400080411ff */
[----:B--2---:R-:W-:Y:S05]  /*12370*/  @!P2 NANOSLEEP.SYNCS 0x989680 ;  /* 0x009896800000a95d */ /* 0x004fea0003900000 */
[----:B------:R-:W2:Y:S02]  /*12380*/  @!P2 SYNCS.PHASECHK.TRANS64 P2, [R18+URZ], R5 ;  /* 0x000000051200a5a7 */ /* 0x000ea400080410ff */
[----:B--2---:R-:W-:Y:S05]  /*12390*/  @!P2 BRA `(.L_x_67) ;  /* 0xfffffffc00f0a947 */ /* 0x004fea000383ffff */
[----:B------:R-:W-:Y:S05]  /*123a0*/  BRA `(.L_x_66) ;  /* 0xffffff74002c7947 */ /* 0x000fea000383ffff */
.L_x_71:
[----:B-1----:R1:W3:Y:S02]  /*123b0*/  SYNCS.PHASECHK.TRANS64.TRYWAIT P1, [R4+URZ], R5 ;  /* 0x00000005040075a7 */ /* 0x0022e400080211ff */
[----:B---3--:R-:W-:Y:S05]  /*123c0*/  @!P1 NANOSLEEP.SYNCS 0x989680 ;  /* 0x009896800000995d */ /* 0x008fea0003900000 */
[----:B------:R-:W3:Y:S02]  /*123d0*/  @!P1 SYNCS.PHASECHK.TRANS64 P1, [R4+URZ], R5 ;  /* 0x00000005040095a7 */ /* 0x000ee400080210ff */
[----:B---3--:R-:W-:Y:S05]  /*123e0*/  @!P1 BRA `(.L_x_71) ;  /* 0xfffffffc00f09947 */ /* 0x008fea000383ffff */
[----:B------:R-:W-:Y:S05]  /*123f0*/  BRA `(.L_x_188) ;  /* 0xffffff7c00b47947 */ /* 0x000fea000383ffff */
.L_x_74:
[----:B------:R1:W1:Y:S02]  /*12400*/  SYNCS.PHASECHK.TRANS64.TRYWAIT P1, [R0+URZ+0xc0], R7 ;  /* 0x0000c007000075a7 */ /* 0x00026400080211ff */
[----:B-1----:R-:W-:Y:S05]  /*12410*/  @!P1 NANOSLEEP.SYNCS 0x989680 ;  /* 0x009896800000995d */ /* 0x002fea0003900000 */
[----:B------:R-:W1:Y:S02]  /*12420*/  @!P1 SYNCS.PHASECHK.TRANS64 P1, [R0+URZ+0xc0], R7 ;  /* 0x0000c007000095a7 */ /* 0x000e6400080210ff */
[----:B-1----:R-:W-:Y:S05]  /*12430*/  @!P1 BRA `(.L_x_74) ;  /* 0xfffffffc00f09947 */ /* 0x002fea000383ffff */
[----:B------:R-:W-:Y:S05]  /*12440*/  BRA `(.L_x_189) ;  /* 0xffffff7c00e47947 */ /* 0x000fea000383ffff */
.L_x_79:
[----:B--2---:R2:W3:Y:S02]  /*12450*/  SYNCS.PHASECHK.TRANS64.TRYWAIT P0, [R27+URZ+0x90], R0 ;  /* 0x000090001b0075a7 */ /* 0x0044e400080011ff */
[----:B---3--:R-:W-:Y:S05]  /*12460*/  @!P0 NANOSLEEP.SYNCS 0x989680 ;  /* 0x009896800000895d */ /* 0x008fea0003900000 */
[----:B------:R-:W3:Y:S02]  /*12470*/  @!P0 SYNCS.PHASECHK.TRANS64 P0, [R27+URZ+0x90], R0 ;  /* 0x000090001b0085a7 */ /* 0x000ee400080010ff */
[----:B---3--:R-:W-:Y:S05]  /*12480*/  @!P0 BRA `(.L_x_79) ;  /* 0xfffffffc00f08947 */ /* 0x008fea000383ffff */
[----:B------:R-:W-:Y:S05]  /*12490*/  BRA `(.L_x_190) ;  /* 0xffffff8400187947 */ /* 0x000fea000383ffff */
.L_x_82:
[----:B--2---:R2:W3:Y:S02]  /*124a0*/  SYNCS.PHASECHK.TRANS64.TRYWAIT P0, [R27+URZ+0x88], R0 ;  /* 0x000088001b0075a7 */ /* 0x0044e400080011ff */
[----:B---3--:R-:W-:Y:S05]  /*124b0*/  @!P0 NANOSLEEP.SYNCS 0x989680 ;  /* 0x009896800000895d */ /* 0x008fea0003900000 */
[----:B------:R-:W3:Y:S02]  /*124c0*/  @!P0 SYNCS.PHASECHK.TRANS64 P0, [R27+URZ+0x88], R0 ;  /* 0x000088001b0085a7 */ /* 0x000ee400080010ff */
[----:B---3--:R-:W-:Y:S05]  /*124d0*/  @!P0 BRA `(.L_x_82) ;  /* 0xfffffffc00f08947 */ /* 0x008fea000383ffff */
[----:B------:R-:W-:Y:S05]  /*124e0*/  BRA `(.L_x_81) ;  /* 0xffffff8400fc7947 */ /* 0x000fea000383ffff */
.L_x_85:
[----:B-1----:R1:W2:Y:S02]  /*124f0*/  SYNCS.PHASECHK.TRANS64.TRYWAIT P0, [R27+URZ+0x60], R46 ;  /* 0x0000602e1b0075a7 */ /* 0x0022a400080011ff */
[----:B--2---:R-:W-:Y:S05]  /*12500*/  @!P0 NANOSLEEP.SYNCS 0x989680 ;  /* 0x009896800000895d */ /* 0x004fea0003900000 */
[----:B------:R-:W2:Y:S02]  /*12510*/  @!P0 SYNCS.PHASECHK.TRANS64 P0, [R27+URZ+0x60], R46 ;  /* 0x0000602e1b0085a7 */ /* 0x000ea400080010ff */
[----:B--2---:R-:W-:Y:S05]  /*12520*/  @!P0 BRA `(.L_x_85) ;  /* 0xfffffffc00f08947 */ /* 0x004fea000383ffff */
[----:B------:R-:W-:Y:S05]  /*12530*/  BRA `(.L_x_191) ;  /* 0xffffff8800e07947 */ /* 0x000fea000383ffff */
.L_x_86:
[----:B--2---:R2:W3:Y:S02]  /*12540*/  SYNCS.PHASECHK.TRANS64.TRYWAIT P0, [R27+URZ+0x68], R46 ;  /* 0x0000682e1b0075a7 */ /* 0x0044e400080011ff */
[----:B---3--:R-:W-:Y:S05]  /*12550*/  @!P0 NANOSLEEP.SYNCS 0x989680 ;  /* 0x009896800000895d */ /* 0x008fea0003900000 */
[----:B------:R-:W3:Y:S02]  /*12560*/  @!P0 SYNCS.PHASECHK.TRANS64 P0, [R27+URZ+0x68], R46 ;  /* 0x0000682e1b0085a7 */ /* 0x000ee400080010ff */
[----:B---3--:R-:W-:Y:S05]  /*12570*/  @!P0 BRA `(.L_x_86) ;  /* 0xfffffffc00f08947 */ /* 0x008fea000383ffff */
[----:B------:R-:W-:Y:S05]  /*12580*/  BRA `(.L_x_192) ;  /* 0xffffff8c00387947 */ /* 0x000fea000383ffff */
.L_x_87:
[----:B---3--:R3:W4:Y:S02]  /*12590*/  SYNCS.PHASECHK.TRANS64.TRYWAIT P0, [R27+URZ+0x70], R46 ;  /* 0x0000702e1b0075a7 */ /* 0x00872400080011ff */
[----:B----4-:R-:W-:Y:S05]  /*125a0*/  @!P0 NANOSLEEP.SYNCS 0x989680 ;  /* 0x009896800000895d */ /* 0x010fea0003900000 */
[----:B------:R-:W4:Y:S02]  /*125b0*/  @!P0 SYNCS.PHASECHK.TRANS64 P0, [R27+URZ+0x70], R46 ;  /* 0x0000702e1b0085a7 */ /* 0x000f2400080010ff */
[----:B----4-:R-:W-:Y:S05]  /*125c0*/  @!P0 BRA `(.L_x_87) ;  /* 0xfffffffc00f08947 */ /* 0x010fea000383ffff */
[----:B------:R-:W-:Y:S05]  /*125d0*/  BRA `(.L_x_193) ;  /* 0xffffff8c00a07947 */ /* 0x000fea000383ffff */
.L_x_88:
[----:B-1----:R1:W4:Y:S02]  /*125e0*/  SYNCS.PHASECHK.TRANS64.TRYWAIT P0, [R27+URZ+0x78], R46 ;  /* 0x0000782e1b0075a7 */ /* 0x00232400080011ff */
[----:B----4-:R-:W-:Y:S05]  /*125f0*/  @!P0 NANOSLEEP.SYNCS 0x989680 ;  /* 0x009896800000895d */ /* 0x010fea0003900000 */
[----:B------:R-:W4:Y:S02]  /*12600*/  @!P0 SYNCS.PHASECHK.TRANS64 P0, [R27+URZ+0x78], R46 ;  /* 0x0000782e1b0085a7 */ /* 0x000f2400080010ff */
[----:B----4-:R-:W-:Y:S05]  /*12610*/  @!P0 BRA `(.L_x_88) ;  /* 0xfffffffc00f08947 */ /* 0x010fea000383ffff */
[----:B------:R-:W-:Y:S05]  /*12620*/  BRA `(.L_x_194) ;  /* 0xffffff9000087947 */ /* 0x000fea000383ffff */
.L_x_89:
[----:B-1----:R1:W4:Y:S02]  /*12630*/  SYNCS.PHASECHK.TRANS64.TRYWAIT P0, [R27+URZ+0x60], R16 ;  /* 0x000060101b0075a7 */ /* 0x00232400080011ff */
[----:B----4-:R-:W-:Y:S05]  /*12640*/  @!P0 NANOSLEEP.SYNCS 0x989680 ;  /* 0x009896800000895d */ /* 0x010fea0003900000 */
[----:B------:R-:W4:Y:S02]  /*12650*/  @!P0 SYNCS.PHASECHK.TRANS64 P0, [R27+URZ+0x60], R16 ;  /* 0x000060101b0085a7 */ /* 0x000f2400080010ff */
[----:B----4-:R-:W-:Y:S05]  /*12660*/  @!P0 BRA `(.L_x_89) ;  /* 0xfffffffc00f08947 */ /* 0x010fea000383ffff */
[----:B------:R-:W-:Y:S05]  /*12670*/  BRA `(.L_x_195) ;  /* 0xffffff9000747947 */ /* 0x000fea000383ffff */
.L_x_90:
[----:B-1----:R1:W4:Y:S02]  /*12680*/  SYNCS.PHASECHK.TRANS64.TRYWAIT P0, [R27+URZ+0x68], R16 ;  /* 0x000068101b0075a7 */ /* 0x00232400080011ff */
[----:B----4-:R-:W-:Y:S05]  /*12690*/  @!P0 NANOSLEEP.SYNCS 0x989680 ;  /* 0x009896800000895d */ /* 0x010fea0003900000 */
[----:B------:R-:W4:Y:S02]  /*126a0*/  @!P0 SYNCS.PHASECHK.TRANS64 P0, [R27+URZ+0x68], R16 ;  /* 0x000068101b0085a7 */ /* 0x000f2400080010ff */
[----:B----4-:R-:W-:Y:S05]  /*126b0*/  @!P0 BRA `(.L_x_90) ;  /* 0xfffffffc00f08947 */ /* 0x010fea000383ffff */
[----:B------:R-:W-:Y:S05]  /*126c0*/  BRA `(.L_x_196) ;  /* 0xffffff9000c87947 */ /* 0x000fea000383ffff */
.L_x_91:
[----:B----4-:R4:W1:Y:S02]  /*126d0*/  SYNCS.PHASECHK.TRANS64.TRYWAIT P0, [R27+URZ+0x70], R16 ;  /* 0x000070101b0075a7 */ /* 0x01086400080011ff */
[----:B-1----:R-:W-:Y:S05]  /*126e0*/  @!P0 NANOSLEEP.SYNCS 0x989680 ;  /* 0x009896800000895d */ /* 0x002fea0003900000 */
[----:B------:R-:W1:Y:S02]  /*126f0*/  @!P0 SYNCS.PHASECHK.TRANS64 P0, [R27+URZ+0x70], R16 ;  /* 0x000070101b0085a7 */ /* 0x000e6400080010ff */
[----:B-1----:R-:W-:Y:S05]  /*12700*/  @!P0 BRA `(.L_x_91) ;  /* 0xfffffffc00f08947 */ /* 0x002fea000383ffff */
[----:B------:R-:W-:Y:S05]  /*12710*/  BRA `(.L_x_197) ;  /* 0xffffff9400207947 */ /* 0x000fea000383ffff */
.L_x_92:
[----:B-1----:R1:W2:Y:S02]  /*12720*/  SYNCS.PHASECHK.TRANS64.TRYWAIT P0, [R27+URZ+0x78], R16 ;  /* 0x000078101b0075a7 */ /* 0x0022a400080011ff */
[----:B--2---:R-:W-:Y:S05]  /*12730*/  @!P0 NANOSLEEP.SYNCS 0x989680 ;  /* 0x009896800000895d */ /* 0x004fea0003900000 */
[----:B------:R-:W2:Y:S02]  /*12740*/  @!P0 SYNCS.PHASECHK.TRANS64 P0, [R27+URZ+0x78], R16 ;  /* 0x000078101b0085a7 */ /* 0x000ea400080010ff */
[----:B--2---:R-:W-:Y:S05]  /*12750*/  @!P0 BRA `(.L_x_92) ;  /* 0xfffffffc00f08947 */ /* 0x004fea000383ffff */
[----:B------:R-:W-:Y:S05]  /*12760*/  BRA `(.L_x_198) ;  /* 0xffffff9400ac7947 */ /* 0x000fea000383ffff */
.L_x_94:
[----:B-1----:R1:W2:Y:S02]  /*12770*/  SYNCS.PHASECHK.TRANS64.TRYWAIT P0, [R27+URZ+0x60], R46 ;  /* 0x0000602e1b0075a7 */ /* 0x0022a400080011ff */
[----:B--2---:R-:W-:Y:S05]  /*12780*/  @!P0 NANOSLEEP.SYNCS 0x989680 ;  /* 0x009896800000895d */ /* 0x004fea0003900000 */
[----:B------:R-:W2:Y:S02]  /*12790*/  @!P0 SYNCS.PHASECHK.TRANS64 P0, [R27+URZ+0x60], R46 ;  /* 0x0000602e1b0085a7 */ /* 0x000ea400080010ff */
[----:B--2---:R-:W-:Y:S05]  /*127a0*/  @!P0 BRA `(.L_x_94) ;  /* 0xfffffffc00f08947 */ /* 0x004fea000383ffff */
[----:B------:R-:W-:Y:S05]  /*127b0*/  BRA `(.L_x_199) ;  /* 0xffffff9800147947 */ /* 0x000fea000383ffff */
.L_x_95:
[----:B--2---:R2:W3:Y:S02]  /*127c0*/  SYNCS.PHASECHK.TRANS64.TRYWAIT P0, [R27+URZ+0x68], R46 ;  /* 0x0000682e1b0075a7 */ /* 0x0044e400080011ff */
[----:B---3--:R-:W-:Y:S05]  /*127d0*/  @!P0 NANOSLEEP.SYNCS 0x989680 ;  /* 0x009896800000895d */ /* 0x008fea0003900000 */
[----:B------:R-:W3:Y:S02]  /*127e0*/  @!P0 SYNCS.PHASECHK.TRANS64 P0, [R27+URZ+0x68], R46 ;  /* 0x0000682e1b0085a7 */ /* 0x000ee400080010ff */
[----:B---3--:R-:W-:Y:S05]  /*127f0*/  @!P0 BRA `(.L_x_95) ;  /* 0xfffffffc00f08947 */ /* 0x008fea000383ffff */
[----:B------:R-:W-:Y:S05]  /*12800*/  BRA `(.L_x_200) ;  /* 0xffffff9800087947 */ /* 0x000fea000383ffff */
.L_x_96:
[----:B---3--:R3:W4:Y:S02]  /*12810*/  SYNCS.PHASECHK.TRANS64.TRYWAIT P0, [R27+URZ+0x70], R46 ;  /* 0x0000702e1b0075a7 */ /* 0x00872400080011ff */
[----:B----4-:R-:W-:Y:S05]  /*12820*/  @!P0 NANOSLEEP.SYNCS 0x989680 ;  /* 0x009896800000895d */ /* 0x010fea0003900000 */
[----:B------:R-:W4:Y:S02]  /*12830*/  @!P0 SYNCS.PHASECHK.TRANS64 P0, [R27+URZ+0x70], R46 ;  /* 0x0000702e1b0085a7 */ /* 0x000f2400080010ff */
[----:B----4-:R-:W-:Y:S05]  /*12840*/  @!P0 BRA `(.L_x_96) ;  /* 0xfffffffc00f08947 */ /* 0x010fea000383ffff */
[----:B------:R-:W-:Y:S05]  /*12850*/  BRA `(.L_x_201) ;  /* 0xffffff9800007947 */ /* 0x000fea000383ffff */
.L_x_98:
[----:B-1----:R1:W2:Y:S02]  /*12860*/  SYNCS.PHASECHK.TRANS64.TRYWAIT P0, [R93+URZ+0x90], R4 ;  /* 0x000090045d0075a7 */ /* 0x0022a400080011ff */
[----:B--2---:R-:W-:Y:S05]  /*12870*/  @!P0 NANOSLEEP.SYNCS 0x989680 ;  /* 0x009896800000895d */ /* 0x004fea0003900000 */
[----:B------:R-:W2:Y:S02]  /*12880*/  @!P0 SYNCS.PHASECHK.TRANS64 P0, [R93+URZ+0x90], R4 ;  /* 0x000090045d0085a7 */ /* 0x000ea400080010ff */
[----:B--2---:R-:W-:Y:S05]  /*12890*/  @!P0 BRA `(.L_x_98) ;  /* 0xfffffffc00f08947 */ /* 0x004fea000383ffff */
[----:B------:R-:W-:Y:S05]  /*128a0*/  BRA `(.L_x_202) ;  /* 0xffffff9800d47947 */ /* 0x000fea000383ffff */
.L_x_109:
[----:B-1----:R1:W2:Y:S02]  /*128b0*/  SYNCS.PHASECHK.TRANS64.TRYWAIT P1, [R93+URZ+0x40], R2 ;  /* 0x000040025d0075a7 */ /* 0x0022a400080211ff */
[----:B--2---:R-:W-:Y:S05]  /*128c0*/  @!P1 NANOSLEEP.SYNCS 0x989680 ;  /* 0x009896800000995d */ /* 0x004fea0003900000 */
[----:B------:R-:W2:Y:S02]  /*128d0*/  @!P1 SYNCS.PHASECHK.TRANS64 P1, [R93+URZ+0x40], R2 ;  /* 0x000040025d0095a7 */ /* 0x000ea400080210ff */
[----:B--2---:R-:W-:Y:S05]  /*128e0*/  @!P1 BRA `(.L_x_109) ;  /* 0xfffffffc00f09947 */ /* 0x004fea000383ffff */
[----:B------:R-:W-:Y:S05]  /*128f0*/  BRA `(.L_x_108) ;  /* 0xffffffa400fc7947 */ /* 0x000fea000383ffff */
.L_x_111:
[----:B----4-:R4:W1:Y:S02]  /*12900*/  SYNCS.PHASECHK.TRANS64.TRYWAIT P0, [R117+URZ+0xa0], R0 ;  /* 0x0000a000750075a7 */ /* 0x01086400080011ff */
[----:B-1----:R-:W-:Y:S05]  /*12910*/  @!P0 NANOSLEEP.SYNCS 0x989680 ;  /* 0x009896800000895d */ /* 0x002fea0003900000 */
[----:B------:R-:W1:Y:S02]  /*12920*/  @!P0 SYNCS.PHASECHK.TRANS64 P0, [R117+URZ+0xa0], R0 ;  /* 0x0000a000750085a7 */ /* 0x000e6400080010ff */
[----:B-1----:R-:W-:Y:S05]  /*12930*/  @!P0 BRA `(.L_x_111) ;  /* 0xfffffffc00f08947 */ /* 0x002fea000383ffff */
[----:B------:R-:W-:Y:S05]  /*12940*/  BRA `(.L_x_110) ;  /* 0xffffffa800247947 */ /* 0x000fea000383ffff */
.L_x_120:
[----:B-1----:R1:W4:Y:S02]  /*12950*/  SYNCS.PHASECHK.TRANS64.TRYWAIT P0, [R121+URZ+0x40], R0 ;  /* 0x00004000790075a7 */ /* 0x00232400080011ff */
[----:B----4-:R-:W-:Y:S05]  /*12960*/  @!P0 NANOSLEEP.SYNCS 0x989680 ;  /* 0x009896800000895d */ /* 0x010fea0003900000 */
[----:B------:R-:W4:Y:S02]  /*12970*/  @!P0 SYNCS.PHASECHK.TRANS64 P0, [R121+URZ+0x40], R0 ;  /* 0x00004000790085a7 */ /* 0x000f2400080010ff */
[----:B----4-:R-:W-:Y:S05]  /*12980*/  @!P0 BRA `(.L_x_120) ;  /* 0xfffffffc00f08947 */ /* 0x010fea000383ffff */
[----:B------:R-:W-:Y:S05]  /*12990*/  BRA `(.L_x_119) ;  /* 0xffffffb0003c7947 */ /* 0x000fea000383ffff */
.L_x_128:
[----:B-1----:R1:W4:Y:S02]  /*129a0*/  SYNCS.PHASECHK.TRANS64.TRYWAIT P0, [R121+URZ+0x40], R6 ;  /* 0x00004006790075a7 */ /* 0x00232400080011ff */
[----:B----4-:R-:W-:Y:S05]  /*129b0*/  @!P0 NANOSLEEP.SYNCS 0x989680 ;  /* 0x009896800000895d */ /* 0x010fea0003900000 */
[----:B------:R-:W4:Y:S02]  /*129c0*/  @!P0 SYNCS.PHASECHK.TRANS64 P0, [R121+URZ+0x40], R6 ;  /* 0x00004006790085a7 */ /* 0x000f2400080010ff */
[----:B----4-:R-:W-:Y:S05]  /*129d0*/  @!P0 BRA `(.L_x_128) ;  /* 0xfffffffc00f08947 */ /* 0x010fea000383ffff */
[----:B------:R-:W-:Y:S05]  /*129e0*/  BRA `(.L_x_127) ;  /* 0xffffffb800807947 */ /* 0x000fea000383ffff */
.L_x_136:
[----:B-1----:R1:W4:Y:S02]  /*129f0*/  SYNCS.PHASECHK.TRANS64.TRYWAIT P0, [R123+URZ+0x40], R6 ;  /* 0x000040067b0075a7 */ /* 0x00232400080011ff */
[----:B----4-:R-:W-:Y:S05]  /*12a00*/  @!P0 NANOSLEEP.SYNCS 0x989680 ;  /* 0x009896800000895d */ /* 0x010fea0003900000 */
[----:B------:R-:W4:Y:S02]  /*12a10*/  @!P0 SYNCS.PHASECHK.TRANS64 P0, [R123+URZ+0x40], R6 ;  /* 0x000040067b0085a7 */ /* 0x000f2400080010ff */
[----:B----4-:R-:W-:Y:S05]  /*12a20*/  @!P0 BRA `(.L_x_136) ;  /* 0xfffffffc00f08947 */ /* 0x010fea000383ffff */
[----:B------:R-:W-:Y:S05]  /*12a30*/  BRA `(.L_x_135) ;  /* 0xffffffc000c87947 */ /* 0x000fea000383ffff */
.L_x_144:
[----:B-1----:R1:W4:Y:S02]  /*12a40*/  SYNCS.PHASECHK.TRANS64.TRYWAIT P0, [R123+URZ+0x40], R6 ;  /* 0x000040067b0075a7 */ /* 0x00232400080011ff */
[----:B----4-:R-:W-:Y:S05]  /*12a50*/  @!P0 NANOSLEEP.SYNCS 0x989680 ;  /* 0x009896800000895d */ /* 0x010fea0003900000 */
[----:B------:R-:W4:Y:S02]  /*12a60*/  @!P0 SYNCS.PHASECHK.TRANS64 P0, [R123+URZ+0x40], R6 ;  /* 0x000040067b0085a7 */ /* 0x000f2400080010ff */
[----:B----4-:R-:W-:Y:S05]  /*12a70*/  @!P0 BRA `(.L_x_144) ;  /* 0xfffffffc00f08947 */ /* 0x010fea000383ffff */
[----:B------:R-:W-:Y:S05]  /*12a80*/  BRA `(.L_x_143) ;  /* 0xffffffcc001c7947 */ /* 0x000fea000383ffff */
.L_x_152:
[----:B-1----:R1:W3:Y:S02]  /*12a90*/  SYNCS.PHASECHK.TRANS64.TRYWAIT P0, [R123+URZ+0x40], R6 ;  /* 0x000040067b0075a7 */ /* 0x0022e400080011ff */
[----:B---3--:R-:W-:Y:S05]  /*12aa0*/  @!P0 NANOSLEEP.SYNCS 0x989680 ;  /* 0x009896800000895d */ /* 0x008fea0003900000 */
[----:B------:R-:W3:Y:S02]  /*12ab0*/  @!P0 SYNCS.PHASECHK.TRANS64 P0, [R123+URZ+0x40], R6 ;  /* 0x000040067b0085a7 */ /* 0x000ee400080010ff */
[----:B---3--:R-:W-:Y:S05]  /*12ac0*/  @!P0 BRA `(.L_x_152) ;  /* 0xfffffffc00f08947 */ /* 0x008fea000383ffff */
[----:B------:R-:W-:Y:S05]  /*12ad0*/  BRA `(.L_x_151) ;  /* 0xffffffd400747947 */ /* 0x000fea000383ffff */
.L_x_160:
[----:B-1----:R1:W3:Y:S02]  /*12ae0*/  SYNCS.PHASECHK.TRANS64.TRYWAIT P0, [R123+URZ+0x40], R6 ;  /* 0x000040067b0075a7 */ /* 0x0022e400080011ff */
[----:B---3--:R-:W-:Y:S05]  /*12af0*/  @!P0 NANOSLEEP.SYNCS 0x989680 ;  /* 0x009896800000895d */ /* 0x008fea0003900000 */
[----:B------:R-:W3:Y:S02]  /*12b00*/  @!P0 SYNCS.PHASECHK.TRANS64 P0, [R123+URZ+0x40], R6 ;  /* 0x000040067b0085a7 */ /* 0x000ee400080010ff */
[----:B---3--:R-:W-:Y:S05]  /*12b10*/  @!P0 BRA `(.L_x_160) ;  /* 0xfffffffc00f08947 */ /* 0x008fea000383ffff */
[----:B------:R-:W-:Y:S05]  /*12b20*/  BRA `(.L_x_159) ;  /* 0xffffffdc00cc7947 */ /* 0x000fea000383ffff */
.L_x_168:
[----:B-1----:R1:W3:Y:S02]  /*12b30*/  SYNCS.PHASECHK.TRANS64.TRYWAIT P0, [R123+URZ+0x40], R4 ;  /* 0x000040047b0075a7 */ /* 0x0022e400080011ff */
[----:B---3--:R-:W-:Y:S05]  /*12b40*/  @!P0 NANOSLEEP.SYNCS 0x989680 ;  /* 0x009896800000895d */ /* 0x008fea0003900000 */
[----:B------:R-:W3:Y:S02]  /*12b50*/  @!P0 SYNCS.PHASECHK.TRANS64 P0, [R123+URZ+0x40], R4 ;  /* 0x000040047b0085a7 */ /* 0x000ee400080010ff */
[----:B---3--:R-:W-:Y:S05]  /*12b60*/  @!P0 BRA `(.L_x_168) ;  /* 0xfffffffc00f08947 */ /* 0x008fea000383ffff */
[----:B------:R-:W-:Y:S05]  /*12b70*/  BRA `(.L_x_167) ;  /* 0xffffffe800247947 */ /* 0x000fea000383ffff */
        .weak           $__internal_0_$__cuda_sm10x_tcgen05_guardrail_trap_col_being_dealloced_not_returned_by_alloc
        .type           $__internal_0_$__cuda_sm10x_tcgen05_guardrail_trap_col_being_dealloced_not_returned_by_alloc,@function
        .size           $__internal_0_$__cuda_sm10x_tcgen05_guardrail_trap_col_being_dealloced_not_returned_by_alloc,($__internal_1_$__cuda_sm10x_tcgen05_guardrail_trap_phase_invalid_during_alloc - $__internal_0_$__cuda_sm10x_tcgen05_guardrail_trap_col_being_dealloced_not_returned_by_alloc)
$__internal_0_$__cuda_sm10x_tcgen05_guardrail_trap_col_being_dealloced_not_returned_by_alloc:
[----:B------:R-:W-:Y:S05]  /*12b80*/  BPT.TRAP 0x1 ;  /* 0x000000040000795c */ /* 0x000fea0000300000 */
[----:B------:R-:W-:-:S04]  /*12b90*/  HFMA2 R3, -RZ, RZ, 0, 0 ;  /* 0x00000000ff037431 */ /* 0x000fc800000001ff */
[----:B------:R-:W-:Y:S05]  /*12ba0*/  RET.REL.NODEC R2 `(_ZN7cutlass13device_kernelINS_4conv6kernel13ConvUniversalINS1_16ConvProblemShapeILNS1_8OperatorE1ELi3EEENS1_10collective14CollectiveConvINS1_47MainloopSm100TmaUmmaWarpSpecializedImplicitGemmILS5_1ELi4ELi3ELi1ELi2EN4cute5tupleIJNSA_1CILi2EEENSC_ILi1EEESE_EEEEENSB_IJNSC_ILi256EEENSC_ILi128EEENSB_IJNSC_ILi64EEEEEEEEENS_10tfloat32_tESM_NSA_8TiledMMAINSA_8MMA_AtomIJNSA_23SM100_MMA_TF32_2x1SM_SSISM_SM_fLi256ELi128ELNSA_4UMMA5MajorE0ELSR_1ELNSQ_7ScaleInE0ELSS_0EEEEEENSA_6LayoutINSB_IJSE_SE_SE_EEENSB_IJNSC_ILi0EEESX_SX_EEEEENSB_IJNSA_10UnderscoreES10_S10_EEEEENS7_6detail27Sm100ImplicitGemmTileTraitsINSA_25SM100_TMA_2SM_LOAD_IM2COLENSA_14ComposedLayoutINSA_7SwizzleILi3ELi4ELi3EEENSA_18smem_ptr_flag_bitsILi32EEENSV_INSB_IJNSC_ILi8EEENSC_ILi32EEEEEENSB_IJS1C_SE_EEEEEEEvEENS14_INSA_18SM100_TMA_2SM_LOADENS16_INS17_ILi2ELi5ELi2EEES1A_NSV_INSB_IJS1C_NSC_ILi4EEEEEENSB_IJSE_S1C_EEEEEEEvEEEENS_8epilogue10collective18CollectiveEpilogueINS1R_23Sm100TmaWarpSpecializedILi4ELi2ELi16ELb1ELb0EEEJNSB_IJSI_SI_SK_EEENSB_IJNSV_ISI_SE_EENSV_INSC_ILi16EEESE_EEEEESM_NSB_IJNSB_IJllllEEESE_SX_EEESM_S22_NS1R_6fusion15FusionCallbacksIS1V_NS23_17LinearCombinationISM_fSM_fLNS_15FloatRoundStyleE2EEES1W_S20_JEEENSA_5SM1004TMEM4LOAD26SM100_TMEM_LOAD_32dp32b16xENSA_20SM90_TMA_LOAD_IM2COLENS16_INS17_ILi2ELi4ELi3EEES1A_NSV_INSB_IJS1B_S1Y_EEENSB_IJS1Y_SE_EEEEEEENSA_39AutoVectorizingCopyWithAssumedAlignmentILi128EEENSA_21SM90_TMA_STORE_IM2COLES2I_S2K_S2K_EEEvvEEEEvNT_6ParamsE) ;  /* 0xfffffed402147950 */ /* 0x000fea0003c3ffff */
        .weak           $__internal_1_$__cuda_sm10x_tcgen05_guardrail_trap_phase_invalid_during_alloc
        .type           $__internal_1_$__cuda_sm10x_tcgen05_guardrail_trap_phase_invalid_during_alloc,@function
        .size           $__internal_1_$__cuda_sm10x_tcgen05_guardrail_trap_phase_invalid_during_alloc,($__internal_2_$__cuda_sm10x_tcgen05_guardrail_trap_unallocated_columns_being_dealloced - $__internal_1_$__cuda_sm10x_tcgen05_guardrail_trap_phase_invalid_during_alloc)
$__internal_1_$__cuda_sm10x_tcgen05_guardrail_trap_phase_invalid_during_alloc:
[----:B------:R-:W-:Y:S05]  /*12bb0*/  BPT.TRAP 0x1 ;  /* 0x000000040000795c */ /* 0x000fea0000300000 */
[----:B------:R-:W-:-:S04]  /*12bc0*/  MOV R3, 0x0 ;  /* 0x0000000000037802 */ /* 0x000fc80000000f00 */
[----:B------:R-:W-:Y:S05]  /*12bd0*/  RET.REL.NODEC R2 `(_ZN7cutlass13device_kernelINS_4conv6kernel13ConvUniversalINS1_16ConvProblemShapeILNS1_8OperatorE1ELi3EEENS1_10collective14CollectiveConvINS1_47MainloopSm100TmaUmmaWarpSpecializedImplicitGemmILS5_1ELi4ELi3ELi1ELi2EN4cute5tupleIJNSA_1CILi2EEENSC_ILi1EEESE_EEEEENSB_IJNSC_ILi256EEENSC_ILi128EEENSB_IJNSC_ILi64EEEEEEEEENS_10tfloat32_tESM_NSA_8TiledMMAINSA_8MMA_AtomIJNSA_23SM100_MMA_TF32_2x1SM_SSISM_SM_fLi256ELi128ELNSA_4UMMA5MajorE0ELSR_1ELNSQ_7ScaleInE0ELSS_0EEEEEENSA_6LayoutINSB_IJSE_SE_SE_EEENSB_IJNSC_ILi0EEESX_SX_EEEEENSB_IJNSA_10UnderscoreES10_S10_EEEEENS7_6detail27Sm100ImplicitGemmTileTraitsINSA_25SM100_TMA_2SM_LOAD_IM2COLENSA_14ComposedLayoutINSA_7SwizzleILi3ELi4ELi3EEENSA_18smem_ptr_flag_bitsILi32EEENSV_INSB_IJNSC_ILi8EEENSC_ILi32EEEEEENSB_IJS1C_SE_EEEEEEEvEENS14_INSA_18SM100_TMA_2SM_LOADENS16_INS17_ILi2ELi5ELi2EEES1A_NSV_INSB_IJS1C_NSC_ILi4EEEEEENSB_IJSE_S1C_EEEEEEEvEEEENS_8epilogue10collective18CollectiveEpilogueINS1R_23Sm100TmaWarpSpecializedILi4ELi2ELi16ELb1ELb0EEEJNSB_IJSI_SI_SK_EEENSB_IJNSV_ISI_SE_EENSV_INSC_ILi16EEESE_EEEEESM_NSB_IJNSB_IJllllEEESE_SX_EEESM_S22_NS1R_6fusion15FusionCallbacksIS1V_NS23_17LinearCombinationISM_fSM_fLNS_15FloatRoundStyleE2EEES1W_S20_JEEENSA_5SM1004TMEM4LOAD26SM100_TMEM_LOAD_32dp32b16xENSA_20SM90_TMA_LOAD_IM2COLENS16_INS17_ILi2ELi4ELi3EEES1A_NSV_INSB_IJS1B_S1Y_EEENSB_IJS1Y_SE_EEEEEEENSA_39AutoVectorizingCopyWithAssumedAlignmentILi128EEENSA_21SM90_TMA_STORE_IM2COLES2I_S2K_S2K_EEEvvEEEEvNT_6ParamsE) ;  /* 0xfffffed402087950 */ /* 0x000fea0003c3ffff */
        .weak           $__internal_2_$__cuda_sm10x_tcgen05_guardrail_trap_unallocated_columns_being_dealloced
        .type           $__internal_2_$__cuda_sm10x_tcgen05_guardrail_trap_unallocated_columns_being_dealloced,@function
        .size           $__internal_2_$__cuda_sm10x_tcgen05_guardrail_trap_unallocated_columns_being_dealloced,(.L_x_204 - $__internal_2_$__cuda_sm10x_tcgen05_guardrail_trap_unallocated_columns_being_dealloced)
$__internal_2_$__cuda_sm10x_tcgen05_guardrail_trap_unallocated_columns_being_dealloced:
[----:B------:R-:W-:Y:S05]  /*12be0*/  BPT.TRAP 0x1 ;  /* 0x000000040000795c */ /* 0x000fea0000300000 */
[----:B------:R-:W-:-:S04]  /*12bf0*/  HFMA2 R3, -RZ, RZ, 0, 0 ;  /* 0x00000000ff037431 */ /* 0x000fc800000001ff */
[----:B------:R-:W-:Y:S05]  /*12c00*/  RET.REL.NODEC R2 `(_ZN7cutlass13device_kernelINS_4conv6kernel13ConvUniversalINS1_16ConvProblemShapeILNS1_8OperatorE1ELi3EEENS1_10collective14CollectiveConvINS1_47MainloopSm100TmaUmmaWarpSpecializedImplicitGemmILS5_1ELi4ELi3ELi1ELi2EN4cute5tupleIJNSA_1CILi2EEENSC_ILi1EEESE_EEEEENSB_IJNSC_ILi256EEENSC_ILi128EEENSB_IJNSC_ILi64EEEEEEEEENS_10tfloat32_tESM_NSA_8TiledMMAINSA_8MMA_AtomIJNSA_23SM100_MMA_TF32_2x1SM_SSISM_SM_fLi256ELi128ELNSA_4UMMA5MajorE0ELSR_1ELNSQ_7ScaleInE0ELSS_0EEEEEENSA_6LayoutINSB_IJSE_SE_SE_EEENSB_IJNSC_ILi0EEESX_SX_EEEEENSB_IJNSA_10UnderscoreES10_S10_EEEEENS7_6detail27Sm100ImplicitGemmTileTraitsINSA_25SM100_TMA_2SM_LOAD_IM2COLENSA_14ComposedLayoutINSA_7SwizzleILi3ELi4ELi3EEENSA_18smem_ptr_flag_bitsILi32EEENSV_INSB_IJNSC_ILi8EEENSC_ILi32EEEEEENSB_IJS1C_SE_EEEEEEEvEENS14_INSA_18SM100_TMA_2SM_LOADENS16_INS17_ILi2ELi5ELi2EEES1A_NSV_INSB_IJS1C_NSC_ILi4EEEEEENSB_IJSE_S1C_EEEEEEEvEEEENS_8epilogue10collective18CollectiveEpilogueINS1R_23Sm100TmaWarpSpecializedILi4ELi2ELi16ELb1ELb0EEEJNSB_IJSI_SI_SK_EEENSB_IJNSV_ISI_SE_EENSV_INSC_ILi16EEESE_EEEEESM_NSB_IJNSB_IJllllEEESE_SX_EEESM_S22_NS1R_6fusion15FusionCallbacksIS1V_NS23_17LinearCombinationISM_fSM_fLNS_15FloatRoundStyleE2EEES1W_S20_JEEENSA_5SM1004TMEM4LOAD26SM100_TMEM_LOAD_32dp32b16xENSA_20SM90_TMA_LOAD_IM2COLENS16_INS17_ILi2ELi4ELi3EEES1A_NSV_INSB_IJS1B_S1Y_EEENSB_IJS1Y_SE_EEEEEEENSA_39AutoVectorizingCopyWithAssumedAlignmentILi128EEENSA_21SM90_TMA_STORE_IM2COLES2I_S2K_S2K_EEEvvEEEEvNT_6ParamsE) ;  /* 0xfffffed002fc7950 */ /* 0x000fea0003c3ffff */
.L_x_203:
[----:B------:R-:W-:-:S00]  /*12c10*/  BRA `(.L_x_203) ;  /* 0xfffffffc00fc7947 */ /* 0x000fc0000383ffff */
[----:B------:R-:W-:-:S00]  /*12c20*/  NOP ;  /* 0x0000000000007918 */ /* 0x000fc00000000000 */
        /* <DEDUP_REMOVED lines=13> */
.L_x_204:


//--------------------- .nv.global.init           --------------------------
	.section	.nv.global.init,"aw",@progbits
.nv.global.init:
	.type		$str$29,@object
	.size		$str$29,($str$30 - $str$29)
$str$29:
        /*0000*/ 	.byte	0x28, 0x61, 0x64, 0x64, 0x72, 0x65, 0x73, 0x73, 0x20, 0x26, 0x20, 0x6d, 0x61, 0x73, 0x6b, 0x29
        /*0010*/ 	.byte	0x20, 0x3d, 0x3d, 0x20, 0x30, 0x00
	.type		$str$30,@object
	.size		$str$30,($str$28 - $str$30)
$str$30:
        /*0016*/ 	.byte	0x2f, 0x74, 0x6d, 0x70, 0x2f, 0x63, 0x75, 0x74, 0x6c, 0x61, 0x73, 0x73, 0x5f, 0x73, 0x77, 0x65
        /*0026*/ 	.byte	0x65, 0x70, 0x5f, 0x73, 0x72, 0x63, 0x2f, 0x69, 0x6e, 0x63, 0x6c, 0x75, 0x64, 0x65, 0x2f, 0x63
        /*0036*/ 	.byte	0x75, 0x74, 0x65, 0x2f, 0x70, 0x6f, 0x69, 0x6e, 0x74, 0x65, 0x72, 0x5f, 0x66, 0x6c, 0x61, 0x67
        /*0046*/ 	.byte	0x67, 0x65, 0x64, 0x2e, 0x68, 0x70, 0x70, 0x00
	.type		$str$28,@object
	.size		$str$28,($str$27 - $str$28)
$str$28:
        /*004e*/ 	.byte	0x2f, 0x74, 0x6d, 0x70, 0x2f, 0x63, 0x75, 0x74, 0x6c, 0x61, 0x73, 0x73, 0x5f, 0x73, 0x77, 0x65
        /*005e*/ 	.byte	0x65, 0x70, 0x5f, 0x73, 0x72, 0x63, 0x2f, 0x69, 0x6e, 0x63, 0x6c, 0x75, 0x64, 0x65, 0x2f, 0x63
        /*006e*/ 	.byte	0x75, 0x74, 0x65, 0x2f, 0x61, 0x74, 0x6f, 0x6d, 0x2f, 0x63, 0x6f, 0x70, 0x79, 0x5f, 0x74, 0x72
        /*007e*/ 	.byte	0x61, 0x69, 0x74, 0x73, 0x5f, 0x73, 0x6d, 0x31, 0x30, 0x30, 0x2e, 0x68, 0x70, 0x70, 0x00
	.type		$str$27,@object
	.size		$str$27,(__unnamed_1 - $str$27)
$str$27:
        /*008d*/ 	.byte	0x28, 0x28, 0x75, 0x69, 0x6e, 0x74, 0x33, 0x32, 0x5f, 0x74, 0x28, 0x74, 0x68, 0x72, 0x65, 0x61
        /*009d*/ 	.byte	0x64, 0x49, 0x64, 0x78, 0x2e, 0x78, 0x29, 0x20, 0x2f, 0x20, 0x33, 0x32, 0x29, 0x20, 0x25, 0x20
        /*00ad*/ 	.byte	0x34, 0x29, 0x20, 0x3d, 0x3d, 0x20, 0x28, 0x28, 0x28, 0x74, 0x6d, 0x65, 0x6d, 0x5f, 0x61, 0x64
        /*00bd*/ 	.byte	0x64, 0x72, 0x20, 0x3e, 0x3e, 0x20, 0x31, 0x36, 0x29, 0x20, 0x2f, 0x20, 0x33, 0x32, 0x29, 0x20
        /*00cd*/ 	.byte	0x25, 0x20, 0x34, 0x29, 0x00
	.type		__unnamed_1,@object
	.size		__unnamed_1,(__unnamed_2 - __unnamed_1)
__unnamed_1:
        /*00d2*/ 	.byte	0x61, 0x75, 0x74, 0x6f, 0x20, 0x63, 0x75, 0x74, 0x65, 0x3a, 0x3a, 0x61, 0x73, 0x5f, 0x70, 0x6f
        /* <DEDUP_REMOVED lines=24> */
        /*0262*/ 	.byte	0x32, 0x30, 0x34, 0x38, 0x3e, 0x3e, 0x3e, 0x3e, 0x5d, 0x00
	.type		__unnamed_2,@object
	.size		__unnamed_2,(.L_2 - __unnamed_2)
__unnamed_2:
        /* <DEDUP_REMOVED lines=42> */
        /*050c*/ 	.byte	0x3e, 0x5d, 0x00
.L_2:


//--------------------- .nv.shared._ZN7cutlass13device_kernelINS_4conv6kernel13ConvUniversalINS1_16ConvProblemShapeILNS1_8OperatorE1ELi3EEENS1_10collective14CollectiveConvINS1_47MainloopSm100TmaUmmaWarpSpecializedImplicitGemmILS5_1ELi4ELi3ELi1ELi2EN4cute5tupleIJNSA_1CILi2EEENSC_ILi1EEESE_EEEEENSB_IJNSC_ILi256EEENSC_ILi128EEENSB_IJNSC_ILi64EEEEEEEEENS_10tfloat32_tESM_NSA_8TiledMMAINSA_8MMA_AtomIJNSA_23SM100_MMA_TF32_2x1SM_SSISM_SM_fLi256ELi128ELNSA_4UMMA5MajorE0ELSR_1ELNSQ_7ScaleInE0ELSS_0EEEEEENSA_6LayoutINSB_IJSE_SE_SE_EEENSB_IJNSC_ILi0EEESX_SX_EEEEENSB_IJNSA_10UnderscoreES10_S10_EEEEENS7_6detail27Sm100ImplicitGemmTileTraitsINSA_25SM100_TMA_2SM_LOAD_IM2COLENSA_14ComposedLayoutINSA_7SwizzleILi3ELi4ELi3EEENSA_18smem_ptr_flag_bitsILi32EEENSV_INSB_IJNSC_ILi8EEENSC_ILi32EEEEEENSB_IJS1C_SE_EEEEEEEvEENS14_INSA_18SM100_TMA_2SM_LOADENS16_INS17_ILi2ELi5ELi2EEES1A_NSV_INSB_IJS1C_NSC_ILi4EEEEEENSB_IJSE_S1C_EEEEEEEvEEEENS_8epilogue10collective18CollectiveEpilogueINS1R_23Sm100TmaWarpSpecializedILi4ELi2ELi16ELb1ELb0EEEJNSB_IJSI_SI_SK_EEENSB_IJNSV_ISI_SE_EENSV_INSC_ILi16EEESE_EEEEESM_NSB_IJNSB_IJllllEEESE_SX_EEESM_S22_NS1R_6fusion15FusionCallbacksIS1V_NS23_17LinearCombinationISM_fSM_fLNS_15FloatRoundStyleE2EEES1W_S20_JEEENSA_5SM1004TMEM4LOAD26SM100_TMEM_LOAD_32dp32b16xENSA_20SM90_TMA_LOAD_IM2COLENS16_INS17_ILi2ELi4ELi3EEES1A_NSV_INSB_IJS1B_S1Y_EEENSB_IJS1Y_SE_EEEEEEENSA_39AutoVectorizingCopyWithAssumedAlignmentILi128EEENSA_21SM90_TMA_STORE_IM2COLES2I_S2K_S2K_EEEvvEEEEvNT_6ParamsE --------------------------
	.section	.nv.shared._ZN7cutlass13device_kernelINS_4conv6kernel13ConvUniversalINS1_16ConvProblemShapeILNS1_8OperatorE1ELi3EEENS1_10collective14CollectiveConvINS1_47MainloopSm100TmaUmmaWarpSpecializedImplicitGemmILS5_1ELi4ELi3ELi1ELi2EN4cute5tupleIJNSA_1CILi2EEENSC_ILi1EEESE_EEEEENSB_IJNSC_ILi256EEENSC_ILi128EEENSB_IJNSC_ILi64EEEEEEEEENS_10tfloat32_tESM_NSA_8TiledMMAINSA_8MMA_AtomIJNSA_23SM100_MMA_TF32_2x1SM_SSISM_SM_fLi256ELi128ELNSA_4UMMA5MajorE0ELSR_1ELNSQ_7ScaleInE0ELSS_0EEEEEENSA_6LayoutINSB_IJSE_SE_SE_EEENSB_IJNSC_ILi0EEESX_SX_EEEEENSB_IJNSA_10UnderscoreES10_S10_EEEEENS7_6detail27Sm100ImplicitGemmTileTraitsINSA_25SM100_TMA_2SM_LOAD_IM2COLENSA_14ComposedLayoutINSA_7SwizzleILi3ELi4ELi3EEENSA_18smem_ptr_flag_bitsILi32EEENSV_INSB_IJNSC_ILi8EEENSC_ILi32EEEEEENSB_IJS1C_SE_EEEEEEEvEENS14_INSA_18SM100_TMA_2SM_LOADENS16_INS17_ILi2ELi5ELi2EEES1A_NSV_INSB_IJS1C_NSC_ILi4EEEEEENSB_IJSE_S1C_EEEEEEEvEEEENS_8epilogue10collective18CollectiveEpilogueINS1R_23Sm100TmaWarpSpecializedILi4ELi2ELi16ELb1ELb0EEEJNSB_IJSI_SI_SK_EEENSB_IJNSV_ISI_SE_EENSV_INSC_ILi16EEESE_EEEEESM_NSB_IJNSB_IJllllEEESE_SX_EEESM_S22_NS1R_6fusion15FusionCallbacksIS1V_NS23_17LinearCombinationISM_fSM_fLNS_15FloatRoundStyleE2EEES1W_S20_JEEENSA_5SM1004TMEM4LOAD26SM100_TMEM_LOAD_32dp32b16xENSA_20SM90_TMA_LOAD_IM2COLENS16_INS17_ILi2ELi4ELi3EEES1A_NSV_INSB_IJS1B_S1Y_EEENSB_IJS1Y_SE_EEEEEEENSA_39AutoVectorizingCopyWithAssumedAlignmentILi128EEENSA_21SM90_TMA_STORE_IM2COLES2I_S2K_S2K_EEEvvEEEEvNT_6ParamsE,"aw",@nobits
	.sectionflags	@""
	.align	16
	.zero		1024


//--------------------- .nv.shared.reserved.0     --------------------------
	.section	.nv.shared.reserved.0,"aw",@nobits
	.weak		__nv_reservedSMEM_offset_0_alias
	.size		__nv_reservedSMEM_offset_0_alias, 0, 64
	.other		__nv_reservedSMEM_offset_0_alias,@"STO_CUDA_RESERVED_SHARED STV_DEFAULT"
__nv_reservedSMEM_offset_0_alias:
	.zero		0
.nv.shared.reserved.0:
	.zero		64
	.weak		__nv_reservedSMEM_tcgen05_partition
	.type		__nv_reservedSMEM_tcgen05_partition,@object
	.size		__nv_reservedSMEM_tcgen05_partition,(.L_0 - __nv_reservedSMEM_tcgen05_partition)
__nv_reservedSMEM_tcgen05_partition:
	.zero		32
.L_0:


//--------------------- .nv.global                --------------------------
	.section	.nv.global,"aw",@nobits
.nv.global:
	.type		_ZN39_INTERNAL_72604039_4_k_cu_a7856314_38864cute1_E,@object
	.size		_ZN39_INTERNAL_72604039_4_k_cu_a7856314_38864cute1_E,(_ZN39_INTERNAL_72604039_4_k_cu_a7856314_38864cuda3std3__45__cpo6cbeginE - _ZN39_INTERNAL_72604039_4_k_cu_a7856314_38864cute1_E)
_ZN39_INTERNAL_72604039_4_k_cu_a7856314_38864cute1_E:
	.zero		1
	.type		_ZN39_INTERNAL_72604039_4_k_cu_a7856314_38864cuda3std3__45__cpo6cbeginE,@object
	.size		_ZN39_INTERNAL_72604039_4_k_cu_a7856314_38864cuda3std3__45__cpo6cbeginE,(_ZN39_INTERNAL_72604039_4_k_cu_a7856314_38864cuda3std3__48in_placeE - _ZN39_INTERNAL_72604039_4_k_cu_a7856314_38864cuda3std3__45__cpo6cbeginE)
_ZN39_INTERNAL_72604039_4_k_cu_a7856314_38864cuda3std3__45__cpo6cbeginE:
	.zero		1
	.type		_ZN39_INTERNAL_72604039_4_k_cu_a7856314_38864cuda3std3__48in_placeE,@object
	.size		_ZN39_INTERNAL_72604039_4_k_cu_a7856314_38864cuda3std3__48in_placeE,(_ZN39_INTERNAL_72604039_4_k_cu_a7856314_38864cuda3std6ranges3__45__cpo9iter_moveE - _ZN39_INTERNAL_72604039_4_k_cu_a7856314_38864cuda3std3__48in_placeE)
_ZN39_INTERNAL_72604039_4_k_cu_a7856314_38864cuda3std3__48in_placeE:
	.zero		1
	.type		_ZN39_INTERNAL_72604039_4_k_cu_a7856314_38864cuda3std6ranges3__45__cpo9iter_moveE,@object
	.size		_ZN39_INTERNAL_72604039_4_k_cu_a7856314_38864cuda3std6ranges3__45__cpo9iter_moveE,(_ZN39_INTERNAL_72604039_4_k_cu_a7856314_38864cuda3std3__45__cpo5beginE - _ZN39_INTERNAL_72604039_4_k_cu_a7856314_38864cuda3std6ranges3__45__cpo9iter_moveE)
_ZN39_INTERNAL_72604039_4_k_cu_a7856314_38864cuda3std6ranges3__45__cpo9iter_moveE:
	.zero		1
	.type		_ZN39_INTERNAL_72604039_4_k_cu_a7856314_38864cuda3std3__45__cpo5beginE,@object
	.size		_ZN39_INTERNAL_72604039_4_k_cu_a7856314_38864cuda3std3__45__cpo5beginE,(_ZN39_INTERNAL_72604039_4_k_cu_a7856314_38864cuda3std3__441_GLOBAL__N__72604039_4_k_cu_a7856314_38866ignoreE - _ZN39_INTERNAL_72604039_4_k_cu_a7856314_38864cuda3std3__45__cpo5beginE)
_ZN39_INTERNAL_72604039_4_k_cu_a7856314_38864cuda3std3__45__cpo5beginE:
	.zero		1
	.type		_ZN39_INTERNAL_72604039_4_k_cu_a7856314_38864cuda3std3__441_GLOBAL__N__72604039_4_k_cu_a7856314_38866ignoreE,@object
	.size		_ZN39_INTERNAL_72604039_4_k_cu_a7856314_38864cuda3std3__441_GLOBAL__N__72604039_4_k_cu_a7856314_38866ignoreE,(_ZN39_INTERNAL_72604039_4_k_cu_a7856314_38864cute7productE - _ZN39_INTERNAL_72604039_4_k_cu_a7856314_38864cuda3std3__441_GLOBAL__N__72604039_4_k_cu_a7856314_38866ignoreE)
_ZN39_INTERNAL_72604039_4_k_cu_a7856314_38864cuda3std3__441_GLOBAL__N__72604039_4_k_cu_a7856314_38866ignoreE:
	.zero		1
	.type		_ZN39_INTERNAL_72604039_4_k_cu_a7856314_38864cute7productE,@object
	.size		_ZN39_INTERNAL_72604039_4_k_cu_a7856314_38864cute7productE,(_ZN39_INTERNAL_72604039_4_k_cu_a7856314_38864cuda3std3__45__cpo3endE - _ZN39_INTERNAL_72604039_4_k_cu_a7856314_38864cute7productE)
_ZN39_INTERNAL_72604039_4_k_cu_a7856314_38864cute7productE:
	.zero		1
	.type		_ZN39_INTERNAL_72604039_4_k_cu_a7856314_38864cuda3std3__45__cpo3endE,@object
	.size		_ZN39_INTERNAL_72604039_4_k_cu_a7856314_38864cuda3std3__45__cpo3endE,(_ZN39_INTERNAL_72604039_4_k_cu_a7856314_38864cuda3std3__419piecewise_constructE - _ZN39_INTERNAL_72604039_4_k_cu_a7856314_38864cuda3std3__45__cpo3endE)
_ZN39_INTERNAL_72604039_4_k_cu_a7856314_38864cuda3std3__45__cpo3endE:
	.zero		1
	.type		_ZN39_INTERNAL_72604039_4_k_cu_a7856314_38864cuda3std3__419piecewise_constructE,@object
	.size		_ZN39_INTERNAL_72604039_4_k_cu_a7856314_38864cuda3std3__419piecewise_constructE,(_ZN39_INTERNAL_72604039_4_k_cu_a7856314_38864cuda3std3__45__cpo4cendE - _ZN39_INTERNAL_72604039_4_k_cu_a7856314_38864cuda3std3__419piecewise_constructE)
_ZN39_INTERNAL_72604039_4_k_cu_a7856314_38864cuda3std3__419piecewise_constructE:
	.zero		1
	.type		_ZN39_INTERNAL_72604039_4_k_cu_a7856314_38864cuda3std3__45__cpo4cendE,@object
	.size		_ZN39_INTERNAL_72604039_4_k_cu_a7856314_38864cuda3std3__45__cpo4cendE,(_ZN39_INTERNAL_72604039_4_k_cu_a7856314_38864cuda3std6ranges3__45__cpo4swapE - _ZN39_INTERNAL_72604039_4_k_cu_a7856314_38864cuda3std3__45__cpo4cendE)
_ZN39_INTERNAL_72604039_4_k_cu_a7856314_38864cuda3std3__45__cpo4cendE:
	.zero		1
	.type		_ZN39_INTERNAL_72604039_4_k_cu_a7856314_38864cuda3std6ranges3__45__cpo4swapE,@object
	.size		_ZN39_INTERNAL_72604039_4_k_cu_a7856314_38864cuda3std6ranges3__45__cpo4swapE,(.L_10 - _ZN39_INTERNAL_72604039_4_k_cu_a7856314_38864cuda3std6ranges3__45__cpo4swapE)
_ZN39_INTERNAL_72604039_4_k_cu_a7856314_38864cuda3std6ranges3__45__cpo4swapE:
	.zero		1
.L_10:


//--------------------- .nv.constant0._ZN7cutlass13device_kernelINS_4conv6kernel13ConvUniversalINS1_16ConvProblemShapeILNS1_8OperatorE1ELi3EEENS1_10collective14CollectiveConvINS1_47MainloopSm100TmaUmmaWarpSpecializedImplicitGemmILS5_1ELi4ELi3ELi1ELi2EN4cute5tupleIJNSA_1CILi2EEENSC_ILi1EEESE_EEEEENSB_IJNSC_ILi256EEENSC_ILi128EEENSB_IJNSC_ILi64EEEEEEEEENS_10tfloat32_tESM_NSA_8TiledMMAINSA_8MMA_AtomIJNSA_23SM100_MMA_TF32_2x1SM_SSISM_SM_fLi256ELi128ELNSA_4UMMA5MajorE0ELSR_1ELNSQ_7ScaleInE0ELSS_0EEEEEENSA_6LayoutINSB_IJSE_SE_SE_EEENSB_IJNSC_ILi0EEESX_SX_EEEEENSB_IJNSA_10UnderscoreES10_S10_EEEEENS7_6detail27Sm100ImplicitGemmTileTraitsINSA_25SM100_TMA_2SM_LOAD_IM2COLENSA_14ComposedLayoutINSA_7SwizzleILi3ELi4ELi3EEENSA_18smem_ptr_flag_bitsILi32EEENSV_INSB_IJNSC_ILi8EEENSC_ILi32EEEEEENSB_IJS1C_SE_EEEEEEEvEENS14_INSA_18SM100_TMA_2SM_LOADENS16_INS17_ILi2ELi5ELi2EEES1A_NSV_INSB_IJS1C_NSC_ILi4EEEEEENSB_IJSE_S1C_EEEEEEEvEEEENS_8epilogue10collective18CollectiveEpilogueINS1R_23Sm100TmaWarpSpecializedILi4ELi2ELi16ELb1ELb0EEEJNSB_IJSI_SI_SK_EEENSB_IJNSV_ISI_SE_EENSV_INSC_ILi16EEESE_EEEEESM_NSB_IJNSB_IJllllEEESE_SX_EEESM_S22_NS1R_6fusion15FusionCallbacksIS1V_NS23_17LinearCombinationISM_fSM_fLNS_15FloatRoundStyleE2EEES1W_S20_JEEENSA_5SM1004TMEM4LOAD26SM100_TMEM_LOAD_32dp32b16xENSA_20SM90_TMA_LOAD_IM2COLENS16_INS17_ILi2ELi4ELi3EEES1A_NSV_INSB_IJS1B_S1Y_EEENSB_IJS1Y_SE_EEEEEEENSA_39AutoVectorizingCopyWithAssumedAlignmentILi128EEENSA_21SM90_TMA_STORE_IM2COLES2I_S2K_S2K_EEEvvEEEEvNT_6ParamsE --------------------------
	.section	.nv.constant0._ZN7cutlass13device_kernelINS_4conv6kernel13ConvUniversalINS1_16ConvProblemShapeILNS1_8OperatorE1ELi3EEENS1_10collective14CollectiveConvINS1_47MainloopSm100TmaUmmaWarpSpecializedImplicitGemmILS5_1ELi4ELi3ELi1ELi2EN4cute5tupleIJNSA_1CILi2EEENSC_ILi1EEESE_EEEEENSB_IJNSC_ILi256EEENSC_ILi128EEENSB_IJNSC_ILi64EEEEEEEEENS_10tfloat32_tESM_NSA_8TiledMMAINSA_8MMA_AtomIJNSA_23SM100_MMA_TF32_2x1SM_SSISM_SM_fLi256ELi128ELNSA_4UMMA5MajorE0ELSR_1ELNSQ_7ScaleInE0ELSS_0EEEEEENSA_6LayoutINSB_IJSE_SE_SE_EEENSB_IJNSC_ILi0EEESX_SX_EEEEENSB_IJNSA_10UnderscoreES10_S10_EEEEENS7_6detail27Sm100ImplicitGemmTileTraitsINSA_25SM100_TMA_2SM_LOAD_IM2COLENSA_14ComposedLayoutINSA_7SwizzleILi3ELi4ELi3EEENSA_18smem_ptr_flag_bitsILi32EEENSV_INSB_IJNSC_ILi8EEENSC_ILi32EEEEEENSB_IJS1C_SE_EEEEEEEvEENS14_INSA_18SM100_TMA_2SM_LOADENS16_INS17_ILi2ELi5ELi2EEES1A_NSV_INSB_IJS1C_NSC_ILi4EEEEEENSB_IJSE_S1C_EEEEEEEvEEEENS_8epilogue10collective18CollectiveEpilogueINS1R_23Sm100TmaWarpSpecializedILi4ELi2ELi16ELb1ELb0EEEJNSB_IJSI_SI_SK_EEENSB_IJNSV_ISI_SE_EENSV_INSC_ILi16EEESE_EEEEESM_NSB_IJNSB_IJllllEEESE_SX_EEESM_S22_NS1R_6fusion15FusionCallbacksIS1V_NS23_17LinearCombinationISM_fSM_fLNS_15FloatRoundStyleE2EEES1W_S20_JEEENSA_5SM1004TMEM4LOAD26SM100_TMEM_LOAD_32dp32b16xENSA_20SM90_TMA_LOAD_IM2COLENS16_INS17_ILi2ELi4ELi3EEES1A_NSV_INSB_IJS1B_S1Y_EEENSB_IJS1Y_SE_EEEEEEENSA_39AutoVectorizingCopyWithAssumedAlignmentILi128EEENSA_21SM90_TMA_STORE_IM2COLES2I_S2K_S2K_EEEvvEEEEvNT_6ParamsE,"a",@progbits
	.sectionflags	@""
	.align	4
.nv.constant0._ZN7cutlass13device_kernelINS_4conv6kernel13ConvUniversalINS1_16ConvProblemShapeILNS1_8OperatorE1ELi3EEENS1_10collective14CollectiveConvINS1_47MainloopSm100TmaUmmaWarpSpecializedImplicitGemmILS5_1ELi4ELi3ELi1ELi2EN4cute5tupleIJNSA_1CILi2EEENSC_ILi1EEESE_EEEEENSB_IJNSC_ILi256EEENSC_ILi128EEENSB_IJNSC_ILi64EEEEEEEEENS_10tfloat32_tESM_NSA_8TiledMMAINSA_8MMA_AtomIJNSA_23SM100_MMA_TF32_2x1SM_SSISM_SM_fLi256ELi128ELNSA_4UMMA5MajorE0ELSR_1ELNSQ_7ScaleInE0ELSS_0EEEEEENSA_6LayoutINSB_IJSE_SE_SE_EEENSB_IJNSC_ILi0EEESX_SX_EEEEENSB_IJNSA_10UnderscoreES10_S10_EEEEENS7_6detail27Sm100ImplicitGemmTileTraitsINSA_25SM100_TMA_2SM_LOAD_IM2COLENSA_14ComposedLayoutINSA_7SwizzleILi3ELi4ELi3EEENSA_18smem_ptr_flag_bitsILi32EEENSV_INSB_IJNSC_ILi8EEENSC_ILi32EEEEEENSB_IJS1C_SE_EEEEEEEvEENS14_INSA_18SM100_TMA_2SM_LOADENS16_INS17_ILi2ELi5ELi2EEES1A_NSV_INSB_IJS1C_NSC_ILi4EEEEEENSB_IJSE_S1C_EEEEEEEvEEEENS_8epilogue10collective18CollectiveEpilogueINS1R_23Sm100TmaWarpSpecializedILi4ELi2ELi16ELb1ELb0EEEJNSB_IJSI_SI_SK_EEENSB_IJNSV_ISI_SE_EENSV_INSC_ILi16EEESE_EEEEESM_NSB_IJNSB_IJllllEEESE_SX_EEESM_S22_NS1R_6fusion15FusionCallbacksIS1V_NS23_17LinearCombinationISM_fSM_fLNS_15FloatRoundStyleE2EEES1W_S20_JEEENSA_5SM1004TMEM4LOAD26SM100_TMEM_LOAD_32dp32b16xENSA_20SM90_TMA_LOAD_IM2COLENS16_INS17_ILi2ELi4ELi3EEES1A_NSV_INSB_IJS1B_S1Y_EEENSB_IJS1Y_SE_EEEEEEENSA_39AutoVectorizingCopyWithAssumedAlignmentILi128EEENSA_21SM90_TMA_STORE_IM2COLES2I_S2K_S2K_EEEvvEEEEvNT_6ParamsE:
	.zero		3200


//--------------------- SYMBOLS --------------------------

	.type		.nv.reservedSmem.offset0,@object
	.size		.nv.reservedSmem.offset0,0x4
	.type		.nv.reservedSmem.cap,@object
	.size		.nv.reservedSmem.cap,0x4
	.type		__assertfail,@function
